	.target	sm_90a

	.elftype	@"ET_EXEC"


//--------------------- .note.nv.tkinfo           --------------------------
	.section	.note.nv.tkinfo,"",@"SHT_NOTE"
	.sectionflags	@"SHF_NOTE_NV_TKINFO"
	.tkinfo
        /*0018*/ 	.word	0x00000002
        /*0030*/ 	.string	""
        /*0030*/ 	.string	"ptxas"
        /*0030*/ 	.string	"Cuda compilation tools, release 13.0, V13.0.88"
        /*0030*/ 	.string	"Build cuda_13.0.r13.0/compiler.36424714_0"
        /*0030*/ 	.string	"-v  -suppress-debug-info  -lineinfo  -arch sm_90a "



//--------------------- .note.nv.cuinfo           --------------------------
	.section	.note.nv.cuinfo,"",@"SHT_NOTE"
	.sectionflags	@"SHF_NOTE_NV_CUINFO"
        /*0018*/ 	.short	0x0002
        /*001a*/ 	.short	0x005a
        /*001c*/ 	.short	0x0082
	.zero		2


//--------------------- .nv.info                  --------------------------
	.section	.nv.info,"",@"SHT_CUDA_INFO"
	.align	4


	//----- nvinfo : EIATTR_REGCOUNT
	.align		4
        /*0000*/ 	.byte	0x04, 0x2f
        /*0002*/ 	.short	(.L_1 - .L_0)
	.align		4
.L_0:
        /*0004*/ 	.word	index@(matmul_kernel)
        /*0008*/ 	.word	0x000000ff


	//----- nvinfo : EIATTR_FRAME_SIZE
	.align		4
.L_1:
        /*000c*/ 	.byte	0x04, 0x11
        /*000e*/ 	.short	(.L_3 - .L_2)
	.align		4
.L_2:
        /*0010*/ 	.word	index@(matmul_kernel)
        /*0014*/ 	.word	0x00004a20


	//----- nvinfo : EIATTR_MIN_STACK_SIZE
	.align		4
.L_3:
        /*0018*/ 	.byte	0x04, 0x12
        /*001a*/ 	.short	(.L_5 - .L_4)
	.align		4
.L_4:
        /*001c*/ 	.word	index@(matmul_kernel)
        /*0020*/ 	.word	0x00004a20
.L_5:


//--------------------- .nv.compat                --------------------------
	.section	.nv.compat,"",@"SHT_CUDA_COMPAT_INFO"
	.align	4
        /*0000*/ 	.byte	0x02, 0x09, 0x01, 0x00, 0x02, 0x02, 0x01, 0x00, 0x02, 0x05, 0x05, 0x00, 0x03, 0x07, 0x01, 0x01
        /*0010*/ 	.byte	0x02, 0x03, 0x00, 0x00, 0x02, 0x06, 0x01, 0x00, 0x04, 0x0b, 0x08, 0x00, 0x00, 0x00, 0x00, 0x00
        /*0020*/ 	.byte	0x00, 0x00, 0x00, 0x00


//--------------------- .nv.info.matmul_kernel    --------------------------
	.section	.nv.info.matmul_kernel,"",@"SHT_CUDA_INFO"
	.sectionflags	@""
	.align	4


	//----- nvinfo : EIATTR_CUDA_API_VERSION
	.align		4
        /*0000*/ 	.byte	0x04, 0x37
        /*0002*/ 	.short	(.L_7 - .L_6)
.L_6:
        /*0004*/ 	.word	0x00000082


	//----- nvinfo : EIATTR_KPARAM_INFO
	.align		4
.L_7:
        /*0008*/ 	.byte	0x04, 0x17
        /*000a*/ 	.short	(.L_9 - .L_8)
.L_8:
        /*000c*/ 	.word	0x00000000
        /*0010*/ 	.short	0x000d
        /*0012*/ 	.short	0x0048
        /*0014*/ 	.byte	0x00, 0xf4, 0x21, 0x00


	//----- nvinfo : EIATTR_KPARAM_INFO
	.align		4
.L_9:
        /*0018*/ 	.byte	0x04, 0x17
        /*001a*/ 	.short	(.L_11 - .L_10)
.L_10:
        /*001c*/ 	.word	0x00000000
        /*0020*/ 	.short	0x000c
        /*0022*/ 	.short	0x0040
        /*0024*/ 	.byte	0x00, 0xf4, 0x21, 0x00


	//----- nvinfo : EIATTR_KPARAM_INFO
	.align		4
.L_11:
        /*0028*/ 	.byte	0x04, 0x17
        /*002a*/ 	.short	(.L_13 - .L_12)
.L_12:
        /*002c*/ 	.word	0x00000000
        /*0030*/ 	.short	0x000b
        /*0032*/ 	.short	0x0038
        /*0034*/ 	.byte	0x00, 0xf0, 0x11, 0x00


	//----- nvinfo : EIATTR_KPARAM_INFO
	.align		4
.L_13:
        /*0038*/ 	.byte	0x04, 0x17
        /*003a*/ 	.short	(.L_15 - .L_14)
.L_14:
        /*003c*/ 	.word	0x00000000
        /*0040*/ 	.short	0x000a
        /*0042*/ 	.short	0x0034
        /*0044*/ 	.byte	0x00, 0xf0, 0x11, 0x00


	//----- nvinfo : EIATTR_KPARAM_INFO
	.align		4
.L_15:
        /*0048*/ 	.byte	0x04, 0x17
        /*004a*/ 	.short	(.L_17 - .L_16)
.L_16:
        /*004c*/ 	.word	0x00000000
        /*0050*/ 	.short	0x0009
        /*0052*/ 	.short	0x0030
        /*0054*/ 	.byte	0x00, 0xf0, 0x11, 0x00


	//----- nvinfo : EIATTR_KPARAM_INFO
	.align		4
.L_17:
        /*0058*/ 	.byte	0x04, 0x17
        /*005a*/ 	.short	(.L_19 - .L_18)
.L_18:
        /*005c*/ 	.word	0x00000000
        /*0060*/ 	.short	0x0008
        /*0062*/ 	.short	0x002c
        /*0064*/ 	.byte	0x00, 0xf0, 0x11, 0x00


	//----- nvinfo : EIATTR_KPARAM_INFO
	.align		4
.L_19:
        /*0068*/ 	.byte	0x04, 0x17
        /*006a*/ 	.short	(.L_21 - .L_20)
.L_20:
        /*006c*/ 	.word	0x00000000
        /*0070*/ 	.short	0x0007
        /*0072*/ 	.short	0x0028
        /*0074*/ 	.byte	0x00, 0xf0, 0x11, 0x00


	//----- nvinfo : EIATTR_KPARAM_INFO
	.align		4
.L_21:
        /*0078*/ 	.byte	0x04, 0x17
        /*007a*/ 	.short	(.L_23 - .L_22)
.L_22:
        /*007c*/ 	.word	0x00000000
        /*0080*/ 	.short	0x0006
        /*0082*/ 	.short	0x0024
        /*0084*/ 	.byte	0x00, 0xf0, 0x11, 0x00


	//----- nvinfo : EIATTR_KPARAM_INFO
	.align		4
.L_23:
        /*0088*/ 	.byte	0x04, 0x17
        /*008a*/ 	.short	(.L_25 - .L_24)
.L_24:
        /*008c*/ 	.word	0x00000000
        /*0090*/ 	.short	0x0005
        /*0092*/ 	.short	0x0020
        /*0094*/ 	.byte	0x00, 0xf0, 0x11, 0x00


	//----- nvinfo : EIATTR_KPARAM_INFO
	.align		4
.L_25:
        /*0098*/ 	.byte	0x04, 0x17
        /*009a*/ 	.short	(.L_27 - .L_26)
.L_26:
        /*009c*/ 	.word	0x00000000
        /*00a0*/ 	.short	0x0004
        /*00a2*/ 	.short	0x001c
        /*00a4*/ 	.byte	0x00, 0xf0, 0x11, 0x00


	//----- nvinfo : EIATTR_KPARAM_INFO
	.align		4
.L_27:
        /*00a8*/ 	.byte	0x04, 0x17
        /*00aa*/ 	.short	(.L_29 - .L_28)
.L_28:
        /*00ac*/ 	.word	0x00000000
        /*00b0*/ 	.short	0x0003
        /*00b2*/ 	.short	0x0018
        /*00b4*/ 	.byte	0x00, 0xf0, 0x11, 0x00


	//----- nvinfo : EIATTR_KPARAM_INFO
	.align		4
.L_29:
        /*00b8*/ 	.byte	0x04, 0x17
        /*00ba*/ 	.short	(.L_31 - .L_30)
.L_30:
        /*00bc*/ 	.word	0x00000000
        /*00c0*/ 	.short	0x0002
        /*00c2*/ 	.short	0x0010
        /*00c4*/ 	.byte	0x00, 0xf4, 0x21, 0x00


	//----- nvinfo : EIATTR_KPARAM_INFO
	.align		4
.L_31:
        /*00c8*/ 	.byte	0x04, 0x17
        /*00ca*/ 	.short	(.L_33 - .L_32)
.L_32:
        /*00cc*/ 	.word	0x00000000
        /*00d0*/ 	.short	0x0001
        /*00d2*/ 	.short	0x0008
        /*00d4*/ 	.byte	0x00, 0xf4, 0x21, 0x00


	//----- nvinfo : EIATTR_KPARAM_INFO
	.align		4
.L_33:
        /*00d8*/ 	.byte	0x04, 0x17
        /*00da*/ 	.short	(.L_35 - .L_34)
.L_34:
        /*00dc*/ 	.word	0x00000000
        /*00e0*/ 	.short	0x0000
        /*00e2*/ 	.short	0x0000
        /*00e4*/ 	.byte	0x00, 0xf4, 0x21, 0x00


	//----- nvinfo : EIATTR_SPARSE_MMA_MASK
	.align		4
.L_35:
        /*00e8*/ 	.byte	0x03, 0x50
        /*00ea*/ 	.short	0x0000


	//----- nvinfo : EIATTR_MAXREG_COUNT
	.align		4
        /*00ec*/ 	.byte	0x03, 0x1b
        /*00ee*/ 	.short	0x00ff


	//----- nvinfo : EIATTR_NUM_BARRIERS
	.align		4
        /*00f0*/ 	.byte	0x02, 0x4c
        /*00f2*/ 	.byte	0x01
	.zero		1


	//----- nvinfo : EIATTR_ANNOTATIONS
	.align		4
        /*00f4*/ 	.byte	0x04, 0x55
        /*00f6*/ 	.short	(.L_37 - .L_36)


	//   ....[0]....
.L_36:
        /*00f8*/ 	.word	0x00000001
        /*00fc*/ 	.byte	0xa0, 0x01, 0x00, 0x00, 0x01, 0x00, 0x00, 0x00, 0xe0, 0x09, 0x00, 0x00, 0x01, 0x00, 0x00, 0x00
        /* <DEDUP_REMOVED lines=3980> */
        /*f9cc*/ 	.byte	0x70, 0xa3, 0x03, 0x00, 0x01, 0x00, 0x00, 0x00, 0x80, 0xa3, 0x03, 0x00


	//----- nvinfo : EIATTR_MERCURY_ISA_VERSION
	.align		4
.L_37:
        /*f9d8*/ 	.byte	0x03, 0x5f
        /*f9da*/ 	.short	0x0101


	//----- nvinfo : EIATTR_EXIT_INSTR_OFFSETS
	.align		4
        /*f9dc*/ 	.byte	0x04, 0x1c
        /*f9de*/ 	.short	(.L_39 - .L_38)


	//   ....[0]....
.L_38:
        /*f9e0*/ 	.word	0x000d5910


	//   ....[1]....
        /*f9e4*/ 	.word	0x000d5930


	//----- nvinfo : EIATTR_REQNTID
	.align		4
.L_39:
        /*f9e8*/ 	.byte	0x04, 0x10
        /*f9ea*/ 	.short	(.L_41 - .L_40)
.L_40:
        /*f9ec*/ 	.word	0x00000040
        /*f9f0*/ 	.word	0x00000001
        /*f9f4*/ 	.word	0x00000001


	//----- nvinfo : EIATTR_CBANK_PARAM_SIZE
	.align		4
.L_41:
        /*f9f8*/ 	.byte	0x03, 0x19
        /*f9fa*/ 	.short	0x0050


	//----- nvinfo : EIATTR_PARAM_CBANK
	.align		4
        /*f9fc*/ 	.byte	0x04, 0x0a
        /*f9fe*/ 	.short	(.L_43 - .L_42)
	.align		4
.L_42:
        /*fa00*/ 	.word	index@(.nv.constant0.matmul_kernel)
        /*fa04*/ 	.short	0x0210
        /*fa06*/ 	.short	0x0050


	//----- nvinfo : EIATTR_SW_WAR
	.align		4
.L_43:
        /*fa08*/ 	.byte	0x04, 0x36
        /*fa0a*/ 	.short	(.L_45 - .L_44)
.L_44:
        /*fa0c*/ 	.word	0x00000008
.L_45:


//--------------------- .nv.callgraph             --------------------------
	.section	.nv.callgraph,"",@"SHT_CUDA_CALLGRAPH"
	.align	4
	.sectionentsize	8
	.align		4
        /*0000*/ 	.word	0x00000000
	.align		4
        /*0004*/ 	.word	0xffffffff
	.align		4
        /*0008*/ 	.word	0x00000000
	.align		4
        /*000c*/ 	.word	0xfffffffe
	.align		4
        /*0010*/ 	.word	0x00000000
	.align		4
        /*0014*/ 	.word	0xfffffffd
	.align		4
        /*0018*/ 	.word	0x00000000
	.align		4
        /*001c*/ 	.word	0xfffffffc


//--------------------- .text.matmul_kernel       --------------------------
	.section	.text.matmul_kernel,"ax",@progbits
	.align	128
        .global         matmul_kernel
        .type           matmul_kernel,@function
        .size           matmul_kernel,(.L_x_4 - matmul_kernel)
        .other          matmul_kernel,@"STO_CUDA_ENTRY STV_DEFAULT"
matmul_kernel:
.text.matmul_kernel:
[----:B------:R-:W1:Y:S08]  /*0000*/  LDC R1, c[0x0][0x28] ;  /* 0x00000a00ff017b82 */ /* 0x000e700000000800 */
[----:B------:R-:W2:Y:S01]  /*0010*/  LDC.64 R2, c[0x0][0x228] ;  /* 0x00008a00ff027b82 */ /* 0x000ea20000000a00 */
[----:B-1----:R-:W-:Y:S01]  /*0020*/  VIADD R1, R1, 0xffffb5e0 ;  /* 0xffffb5e001017836 */ /* 0x002fe20000000000 */
[----:B------:R-:W1:Y:S01]  /*0030*/  S2R R5, SR_CTAID.X ;  /* 0x0000000000057919 */ /* 0x000e620000002500 */
[----:B------:R-:W-:Y:S01]  /*0040*/  ULDC UR5, c[0x0][0x230] ;  /* 0x00008c0000057ab9 */ /* 0x000fe20000000800 */
        /* <DEDUP_REMOVED lines=20> */
[----:B--2---:R-:W-:Y:S01]  /*0190*/  IMAD.MOV.U32 R12, RZ, RZ, R3 ;  /* 0x000000ffff0c7224 */ /* 0x004fe200078e0003 */
[----:B------:R2:W-:Y:S01]  /*01a0*/  STL.64 [R1+0x3b80], R2 ;  /* 0x003b800201007387 */ /* 0x0005e20000100a00 */
[----:B------:R-:W-:Y:S01]  /*01b0*/  IMAD.MOV.U32 R13, RZ, RZ, R2 ;  /* 0x000000ffff0d7224 */ /* 0x000fe200078e0002 */
[----:B------:R-:W-:Y:S01]  /*01c0*/  ULDC UR31, c[0x0][0x240] ;  /* 0x00009000001f7ab9 */ /* 0x000fe20000000800 */
[----:B------:R-:W-:Y:S01]  /*01d0*/  VIADD R0, R12, 0x1ff ;  /* 0x000001ff0c007836 */ /* 0x000fe20000000000 */
[----:B------:R-:W-:Y:S01]  /*01e0*/  IABS R238, R12 ;  /* 0x0000000c00ee7213 */ /* 0x000fe20000000000 */
[----:B------:R-:W-:Y:S01]  /*01f0*/  ULDC UR30, c[0x0][0x240] ;  /* 0x00009000001e7ab9 */ /* 0x000fe20000000800 */
[----:B------:R-:W-:Y:S01]  /*0200*/  IABS R15, R13 ;  /* 0x0000000d000f7213 */ /* 0x000fe20000000000 */
[----:B------:R-:W-:Y:S01]  /*0210*/  ULDC UR29, c[0x0][0x240] ;  /* 0x00009000001d7ab9 */ /* 0x000fe20000000800 */
[----:B------:R-:W-:Y:S01]  /*0220*/  ULDC UR28, c[0x0][0x240] ;  /* 0x00009000001c7ab9 */ /* 0x000fe20000000800 */
[----:B-1----:R-:W-:Y:S01]  /*0230*/  IABS R8, R5 ;  /* 0x0000000500087213 */ /* 0x002fe20000000000 */
[----:B------:R-:W-:Y:S01]  /*0240*/  ULDC UR27, c[0x0][0x240] ;  /* 0x00009000001b7ab9 */ /* 0x000fe20000000800 */
[----:B------:R-:W-:Y:S01]  /*0250*/  ULDC UR26, c[0x0][0x240] ;  /* 0x00009000001a7ab9 */ /* 0x000fe20000000800 */
[----:B--2---:R-:W-:Y:S01]  /*0260*/  SHF.R.S32.HI R3, RZ, 0x1f, R0 ;  /* 0x0000001fff037819 */ /* 0x004fe20000011400 */
[----:B------:R-:W-:Y:S01]  /*0270*/  ULDC UR25, c[0x0][0x240] ;  /* 0x0000900000197ab9 */ /* 0x000fe20000000800 */
[----:B------:R-:W-:Y:S01]  /*0280*/  ULDC UR24, c[0x0][0x240] ;  /* 0x0000900000187ab9 */ /* 0x000fe20000000800 */
[----:B------:R-:W-:Y:S01]  /*0290*/  ULDC UR23, c[0x0][0x240] ;  /* 0x0000900000177ab9 */ /* 0x000fe20000000800 */
[----:B------:R-:W-:Y:S01]  /*02a0*/  LEA.HI R3, R3, R0, RZ, 0x9 ;  /* 0x0000000003037211 */ /* 0x000fe200078f48ff */
[----:B------:R-:W-:Y:S01]  /*02b0*/  ULDC UR22, c[0x0][0x240] ;  /* 0x0000900000167ab9 */ /* 0x000fe20000000800 */
[----:B------:R-:W-:Y:S01]  /*02c0*/  ULDC UR21, c[0x0][0x240] ;  /* 0x0000900000157ab9 */ /* 0x000fe20000000800 */
[----:B------:R-:W-:Y:S01]  /*02d0*/  ULDC UR20, c[0x0][0x240] ;  /* 0x0000900000147ab9 */ /* 0x000fe20000000800 */
[----:B------:R-:W-:Y:S01]  /*02e0*/  SHF.R.S32.HI R3, RZ, 0x9, R3 ;  /* 0x00000009ff037819 */ /* 0x000fe20000011403 */
[----:B------:R-:W-:Y:S01]  /*02f0*/  ULDC UR19, c[0x0][0x240] ;  /* 0x0000900000137ab9 */ /* 0x000fe20000000800 */
[----:B------:R-:W-:Y:S01]  /*0300*/  ULDC UR18, c[0x0][0x240] ;  /* 0x0000900000127ab9 */ /* 0x000fe20000000800 */
[----:B------:R-:W-:Y:S01]  /*0310*/  ULDC UR17, c[0x0][0x240] ;  /* 0x0000900000117ab9 */ /* 0x000fe20000000800 */
[----:B------:R-:W-:Y:S01]  /*0320*/  ULDC UR16, c[0x0][0x240] ;  /* 0x0000900000107ab9 */ /* 0x000fe20000000800 */
[----:B------:R-:W-:Y:S01]  /*0330*/  IMAD.SHL.U32 R4, R3, 0x8, RZ ;  /* 0x0000000803047824 */ /* 0x000fe200078e00ff */
[----:B------:R-:W-:Y:S01]  /*0340*/  ULDC UR15, c[0x0][0x240] ;  /* 0x00009000000f7ab9 */ /* 0x000fe20000000800 */
[----:B------:R-:W-:Y:S01]  /*0350*/  ULDC UR14, c[0x0][0x240] ;  /* 0x00009000000e7ab9 */ /* 0x000fe20000000800 */
[----:B------:R-:W-:Y:S01]  /*0360*/  ULDC UR13, c[0x0][0x240] ;  /* 0x00009000000d7ab9 */ /* 0x000fe20000000800 */
[----:B------:R-:W-:Y:S01]  /*0370*/  ULDC UR12, c[0x0][0x240] ;  /* 0x00009000000c7ab9 */ /* 0x000fe20000000800 */
[-C--:B------:R-:W-:Y:S01]  /*0380*/  IABS R7, R4.reuse ;  /* 0x0000000400077213 */ /* 0x080fe20000000000 */
[----:B------:R-:W-:Y:S01]  /*0390*/  ULDC UR11, c[0x0][0x240] ;  /* 0x00009000000b7ab9 */ /* 0x000fe20000000800 */
[----:B------:R-:W-:Y:S01]  /*03a0*/  IABS R10, R4 ;  /* 0x00000004000a7213 */ /* 0x000fe20000000000 */
[----:B------:R-:W-:Y:S01]  /*03b0*/  ULDC UR10, c[0x0][0x240] ;  /* 0x00009000000a7ab9 */ /* 0x000fe20000000800 */
[----:B------:R-:W1:Y:S01]  /*03c0*/  I2F.RP R0, R7 ;  /* 0x0000000700007306 */ /* 0x000e620000209400 */
        /* <DEDUP_REMOVED lines=14> */
[----:B-1----:R-:W1:Y:S02]  /*04b0*/  MUFU.RCP R0, R0 ;  /* 0x0000000000007308 */ /* 0x002e640000001000 */
[----:B-1----:R-:W-:-:S02]  /*04c0*/  VIADD R2, R0, 0xffffffe ;  /* 0x0ffffffe00027836 */ /* 0x002fc40000000000 */
[----:B------:R-:W-:-:S04]  /*04d0*/  IMAD.MOV R0, RZ, RZ, -R10 ;  /* 0x000000ffff007224 */ /* 0x000fc800078e0a0a */
[----:B------:R1:W2:Y:S02]  /*04e0*/  F2I.FTZ.U32.TRUNC.NTZ R3, R2 ;  /* 0x0000000200037305 */ /* 0x0002a4000021f000 */
[----:B-1----:R-:W-:Y:S02]  /*04f0*/  IMAD.MOV.U32 R2, RZ, RZ, RZ ;  /* 0x000000ffff027224 */ /* 0x002fe400078e00ff */
[----:B--2---:R-:W-:-:S04]  /*0500*/  IMAD.MOV R6, RZ, RZ, -R3 ;  /* 0x000000ffff067224 */ /* 0x004fc800078e0a03 */
[----:B------:R-:W-:Y:S02]  /*0510*/  IMAD R9, R6, R7, RZ ;  /* 0x0000000706097224 */ /* 0x000fe400078e02ff */
[----:B------:R-:W-:Y:S02]  /*0520*/  IMAD.MOV.U32 R6, RZ, RZ, R8 ;  /* 0x000000ffff067224 */ /* 0x000fe400078e0008 */
[----:B------:R-:W-:-:S06]  /*0530*/  IMAD.HI.U32 R3, R3, R9, R2 ;  /* 0x0000000903037227 */ /* 0x000fcc00078e0002 */
[----:B------:R-:W-:-:S04]  /*0540*/  IMAD.HI.U32 R3, R3, R6, RZ ;  /* 0x0000000603037227 */ /* 0x000fc800078e00ff */
[----:B------:R-:W-:-:S05]  /*0550*/  IMAD R0, R3, R0, R6 ;  /* 0x0000000003007224 */ /* 0x000fca00078e0206 */
[----:B------:R-:W-:-:S13]  /*0560*/  ISETP.GT.U32.AND P1, PT, R7, R0, PT ;  /* 0x000000000700720c */ /* 0x000fda0003f24070 */
[----:B------:R-:W-:Y:S02]  /*0570*/  @!P1 IMAD.IADD R0, R0, 0x1, -R7 ;  /* 0x0000000100009824 */ /* 0x000fe400078e0a07 */
[----:B------:R-:W-:Y:S01]  /*0580*/  @!P1 VIADD R3, R3, 0x1 ;  /* 0x0000000103039836 */ /* 0x000fe20000000000 */
[----:B------:R-:W-:Y:S02]  /*0590*/  ISETP.NE.AND P1, PT, R4, RZ, PT ;  /* 0x000000ff0400720c */ /* 0x000fe40003f25270 */
[----:B------:R-:W-:Y:S02]  /*05a0*/  ISETP.GE.U32.AND P0, PT, R0, R7, PT ;  /* 0x000000070000720c */ /* 0x000fe40003f06070 */
[----:B------:R-:W-:-:S04]  /*05b0*/  LOP3.LUT R0, R5, R4, RZ, 0x3c, !PT ;  /* 0x0000000405007212 */ /* 0x000fc800078e3cff */
[----:B------:R-:W-:Y:S01]  /*05c0*/  ISETP.GE.AND P2, PT, R0, RZ, PT ;  /* 0x000000ff0000720c */ /* 0x000fe20003f46270 */
[----:B------:R-:W-:-:S06]  /*05d0*/  VIADD R0, R13, 0xff ;  /* 0x000000ff0d007836 */ /* 0x000fcc0000000000 */
[----:B------:R-:W-:-:S04]  /*05e0*/  @P0 VIADD R3, R3, 0x1 ;  /* 0x0000000103030836 */ /* 0x000fc80000000000 */
[----:B------:R-:W-:Y:S01]  /*05f0*/  IMAD.MOV.U32 R2, RZ, RZ, R3 ;  /* 0x000000ffff027224 */ /* 0x000fe200078e0003 */
[----:B------:R-:W-:-:S03]  /*0600*/  SHF.R.S32.HI R3, RZ, 0x1f, R0 ;  /* 0x0000001fff037819 */ /* 0x000fc60000011400 */
[----:B------:R-:W-:Y:S01]  /*0610*/  @!P2 IMAD.MOV R2, RZ, RZ, -R2 ;  /* 0x000000ffff02a224 */ /* 0x000fe200078e0a02 */
[----:B------:R-:W-:Y:S02]  /*0620*/  @!P1 LOP3.LUT R2, RZ, R4, RZ, 0x33, !PT ;  /* 0x00000004ff029212 */ /* 0x000fe400078e33ff */
[----:B------:R-:W-:-:S03]  /*0630*/  LEA.HI R3, R3, R0, RZ, 0x8 ;  /* 0x0000000003037211 */ /* 0x000fc600078f40ff */
[----:B------:R-:W-:Y:S02]  /*0640*/  IMAD.SHL.U32 R8, R2, 0x8, RZ ;  /* 0x0000000802087824 */ /* 0x000fe400078e00ff */
[----:B------:R-:W-:-:S03]  /*0650*/  IMAD.MOV R2, RZ, RZ, -R2 ;  /* 0x000000ffff027224 */ /* 0x000fc600078e0a02 */
[----:B------:R-:W-:Y:S01]  /*0660*/  LEA.HI.SX32 R3, R3, -R8, 0x18 ;  /* 0x8000000803037211 */ /* 0x000fe200078fc2ff */
[----:B------:R-:W-:-:S03]  /*0670*/  IMAD R10, R4, R2, R5 ;  /* 0x00000002040a7224 */ /* 0x000fc600078e0205 */
[----:B------:R-:W-:Y:S02]  /*0680*/  VIMNMX R11, R3, 0x8, PT ;  /* 0x00000008030b7848 */ /* 0x000fe40003fe0100 */
[----:B------:R-:W-:Y:S02]  /*0690*/  IABS R9, R10 ;  /* 0x0000000a00097213 */ /* 0x000fe40000000000 */
[-C--:B------:R-:W-:Y:S02]  /*06a0*/  IABS R7, R11.reuse ;  /* 0x0000000b00077213 */ /* 0x080fe40000000000 */
[----:B------:R-:W-:Y:S02]  /*06b0*/  IABS R4, R11 ;  /* 0x0000000b00047213 */ /* 0x000fe40000000000 */
[----:B------:R-:W1:Y:S08]  /*06c0*/  I2F.RP R0, R7 ;  /* 0x0000000700007306 */ /* 0x000e700000209400 */
[----:B-1----:R-:W1:Y:S02]  /*06d0*/  MUFU.RCP R0, R0 ;  /* 0x0000000000007308 */ /* 0x002e640000001000 */
[----:B-1----:R-:W-:-:S02]  /*06e0*/  VIADD R3, R0, 0xffffffe ;  /* 0x0ffffffe00037836 */ /* 0x002fc40000000000 */
[----:B------:R-:W-:-:S04]  /*06f0*/  IMAD.MOV R0, RZ, RZ, -R4 ;  /* 0x000000ffff007224 */ /* 0x000fc800078e0a04 */
[----:B------:R-:W1:Y:S08]  /*0700*/  I2F.RP R4, R238 ;  /* 0x000000ee00047306 */ /* 0x000e700000209400 */
[----:B------:R-:W2:Y:S08]  /*0710*/  F2I.FTZ.U32.TRUNC.NTZ R3, R3 ;  /* 0x0000000300037305 */ /* 0x000eb0000021f000 */
[----:B-1----:R-:W1:Y:S01]  /*0720*/  MUFU.RCP R4, R4 ;  /* 0x0000000400047308 */ /* 0x002e620000001000 */
[----:B--2---:R-:W-:-:S04]  /*0730*/  IMAD.MOV R6, RZ, RZ, -R3 ;  /* 0x000000ffff067224 */ /* 0x004fc800078e0a03 */
[----:B------:R-:W-:-:S04]  /*0740*/  IMAD.MOV.U32 R2, RZ, RZ, R6 ;  /* 0x000000ffff027224 */ /* 0x000fc800078e0006 */
[----:B------:R-:W-:Y:S02]  /*0750*/  IMAD R5, R2, R7, RZ ;  /* 0x0000000702057224 */ /* 0x000fe400078e02ff */
[----:B------:R-:W-:-:S04]  /*0760*/  IMAD.MOV.U32 R2, RZ, RZ, RZ ;  /* 0x000000ffff027224 */ /* 0x000fc800078e00ff */
[----:B------:R-:W-:Y:S02]  /*0770*/  IMAD.HI.U32 R2, R3, R5, R2 ;  /* 0x0000000503027227 */ /* 0x000fe400078e0002 */
[----:B------:R-:W2:Y:S02]  /*0780*/  I2F.RP R3, R15 ;  /* 0x0000000f00037306 */ /* 0x000ea40000209400 */
[----:B-1----:R-:W-:Y:S02]  /*0790*/  VIADD R5, R4, 0xffffffe ;  /* 0x0ffffffe04057836 */ /* 0x002fe40000000000 */
[----:B------:R-:W-:-:S04]  /*07a0*/  IMAD.HI.U32 R2, R2, R9, RZ ;  /* 0x0000000902027227 */ /* 0x000fc800078e00ff */
[----:B------:R-:W-:Y:S01]  /*07b0*/  IMAD R0, R2, R0, R9 ;  /* 0x0000000002007224 */ /* 0x000fe200078e0209 */
[----:B------:R-:W-:Y:S01]  /*07c0*/  F2I.FTZ.U32.TRUNC.NTZ R5, R5 ;  /* 0x0000000500057305 */ /* 0x000fe2000021f000 */
[----:B------:R-:W1:Y:S03]  /*07d0*/  S2R R9, SR_TID.X ;  /* 0x0000000000097919 */ /* 0x000e660000002100 */
[----:B------:R-:W-:-:S04]  /*07e0*/  ISETP.GT.U32.AND P1, PT, R7, R0, PT ;  /* 0x000000000700720c */ /* 0x000fc80003f24070 */
[----:B--2---:R-:W2:Y:S09]  /*07f0*/  MUFU.RCP R3, R3 ;  /* 0x0000000300037308 */ /* 0x004eb20000001000 */
[----:B------:R-:W-:Y:S02]  /*0800*/  @!P1 IMAD.IADD R0, R0, 0x1, -R7 ;  /* 0x0000000100009824 */ /* 0x000fe400078e0a07 */
[----:B------:R-:W-:Y:S01]  /*0810*/  @!P1 VIADD R2, R2, 0x1 ;  /* 0x0000000102029836 */ /* 0x000fe20000000000 */
[----:B------:R-:W-:-:S02]  /*0820*/  ISETP.NE.AND P1, PT, R11, RZ, PT ;  /* 0x000000ff0b00720c */ /* 0x000fc40003f25270 */
[----:B------:R-:W-:Y:S02]  /*0830*/  ISETP.GE.U32.AND P0, PT, R0, R7, PT ;  /* 0x000000070000720c */ /* 0x000fe40003f06070 */
[----:B------:R-:W-:Y:S01]  /*0840*/  LOP3.LUT R0, R10, R11, RZ, 0x3c, !PT ;  /* 0x0000000b0a007212 */ /* 0x000fe200078e3cff */
[----:B--2---:R-:W-:-:S03]  /*0850*/  VIADD R6, R3, 0xffffffe ;  /* 0x0ffffffe03067836 */ /* 0x004fc60000000000 */
[----:B------:R-:W-:Y:S01]  /*0860*/  ISETP.GE.AND P2, PT, R0, RZ, PT ;  /* 0x000000ff0000720c */ /* 0x000fe20003f46270 */
[----:B------:R2:W3:Y:S01]  /*0870*/  F2I.FTZ.U32.TRUNC.NTZ R3, R6 ;  /* 0x0000000600037305 */ /* 0x0004e2000021f000 */
[----:B-1----:R-:W-:-:S05]  /*0880*/  LOP3.LUT R12, R9, 0x3f, RZ, 0xc0, !PT ;  /* 0x0000003f090c7812 */ /* 0x002fca00078ec0ff */
[----:B------:R-:W-:Y:S01]  /*0890*/  @P0 VIADD R2, R2, 0x1 ;  /* 0x0000000102020836 */ /* 0x000fe20000000000 */
[----:B--2---:R-:W-:-:S03]  /*08a0*/  LOP3.LUT R6, R9, 0x1f, RZ, 0xc0, !PT ;  /* 0x0000001f09067812 */ /* 0x004fc600078ec0ff */
[----:B------:R-:W-:-:S04]  /*08b0*/  IMAD.MOV.U32 R252, RZ, RZ, R2 ;  /* 0x000000fffffc7224 */ /* 0x000fc800078e0002 */
[----:B------:R-:W-:Y:S01]  /*08c0*/  @!P2 IMAD.MOV R252, RZ, RZ, -R252 ;  /* 0x000000fffffca224 */ /* 0x000fe200078e0afc */
[----:B------:R-:W-:Y:S01]  /*08d0*/  @!P1 LOP3.LUT R252, RZ, R11, RZ, 0x33, !PT ;  /* 0x0000000bfffc9212 */ /* 0x000fe200078e33ff */
[----:B---3--:R-:W-:Y:S02]  /*08e0*/  IMAD.MOV R2, RZ, RZ, -R3 ;  /* 0x000000ffff027224 */ /* 0x008fe400078e0a03 */
[----:B------:R-:W-:Y:S02]  /*08f0*/  IMAD.SHL.U32 R4, R6, 0x4, RZ ;  /* 0x0000000406047824 */ /* 0x000fe400078e00ff */
[----:B------:R-:W-:Y:S02]  /*0900*/  IMAD.MOV R0, RZ, RZ, -R252 ;  /* 0x000000ffff007224 */ /* 0x000fe400078e0afc */
[----:B------:R-:W-:Y:S02]  /*0910*/  IMAD R7, R2, R15, RZ ;  /* 0x0000000f02077224 */ /* 0x000fe400078e02ff */
[----:B------:R-:W-:-:S02]  /*0920*/  IMAD R0, R11, R0, R10 ;  /* 0x000000000b007224 */ /* 0x000fc400078e020a */
[----:B------:R-:W-:Y:S02]  /*0930*/  IMAD.MOV.U32 R2, RZ, RZ, RZ ;  /* 0x000000ffff027224 */ /* 0x000fe400078e00ff */
[----:B------:R-:W-:Y:S02]  /*0940*/  IMAD.IADD R0, R8, 0x1, R0 ;  /* 0x0000000108007824 */ /* 0x000fe400078e0200 */
[----:B------:R-:W-:Y:S01]  /*0950*/  IMAD.HI.U32 R2, R3, R7, R2 ;  /* 0x0000000703027227 */ /* 0x000fe200078e0002 */
[--C-:B------:R-:W-:Y:S02]  /*0960*/  SHF.R.S32.HI R3, RZ, 0x5, R9.reuse ;  /* 0x00000005ff037819 */ /* 0x100fe40000011409 */
[----:B------:R-:W-:Y:S01]  /*0970*/  SHF.R.U32.HI R7, RZ, 0x5, R9 ;  /* 0x00000005ff077819 */ /* 0x000fe20000011609 */
[----:B------:R-:W-:Y:S01]  /*0980*/  IMAD R12, R0, 0x100, R12 ;  /* 0x00000100000c7824 */ /* 0x000fe200078e020c */
[----:B------:R-:W-:Y:S01]  /*0990*/  SGXT R3, R3, 0x1 ;  /* 0x000000010303781a */ /* 0x000fe20000000200 */
[----:B------:R-:W-:Y:S01]  /*09a0*/  IMAD.SHL.U32 R252, R252, 0x200, RZ ;  /* 0x00000200fcfc7824 */ /* 0x000fe200078e00ff */
[----:B------:R-:W-:Y:S01]  /*09b0*/  SGXT.U32 R7, R7, 0x1 ;  /* 0x000000010707781a */ /* 0x000fe20000000000 */
[----:B------:R-:W-:Y:S01]  /*09c0*/  IMAD.MOV R9, RZ, RZ, -R5 ;  /* 0x000000ffff097224 */ /* 0x000fe200078e0a05 */
[----:B------:R-:W-:Y:S01]  /*09d0*/  IABS R8, R12 ;  /* 0x0000000c00087213 */ /* 0x000fe20000000000 */
[----:B------:R-:W-:Y:S01]  /*09e0*/  STL [R1+0x1620], R12 ;  /* 0x0016200c01007387 */ /* 0x000fe20000100800 */
[----:B------:R-:W-:Y:S01]  /*09f0*/  LOP3.LUT R3, R4, 0x90, R3, 0x78, !PT ;  /* 0x0000009004037812 */ /* 0x000fe200078e7803 */
[----:B------:R-:W-:Y:S01]  /*0a00*/  IMAD.MOV.U32 R4, RZ, RZ, RZ ;  /* 0x000000ffff047224 */ /* 0x000fe200078e00ff */
[----:B------:R-:W-:Y:S01]  /*0a10*/  LOP3.LUT R6, R252, R7, RZ, 0xfc, !PT ;  /* 0x00000007fc067212 */ /* 0x000fe200078efcff */
[----:B------:R-:W-:Y:S01]  /*0a20*/  IMAD.HI.U32 R0, R2, R8, RZ ;  /* 0x0000000802007227 */ /* 0x000fe200078e00ff */
[----:B------:R-:W-:Y:S02]  /*0a30*/  STL [R1+0x3b90], R252 ;  /* 0x003b90fc01007387 */ /* 0x000fe40000100800 */
[----:B------:R-:W-:Y:S01]  /*0a40*/  LOP3.LUT R7, R6, 0x1fe, RZ, 0xfc, !PT ;  /* 0x000001fe06077812 */ /* 0x000fe200078efcff */
[----:B------:R-:W-:Y:S01]  /*0a50*/  IMAD.MOV R0, RZ, RZ, -R0 ;  /* 0x000000ffff007224 */ /* 0x000fe200078e0a00 */
[----:B------:R1:W-:Y:S01]  /*0a60*/  STL [R1+0x3448], R3 ;  /* 0x0034480301007387 */ /* 0x0003e20000100800 */
[C---:B------:R-:W-:Y:S01]  /*0a70*/  VIADD R11, R12.reuse, 0x40 ;  /* 0x000000400c0b7836 */ /* 0x040fe20000000000 */
[----:B------:R-:W-:Y:S01]  /*0a80*/  IABS R19, R7 ;  /* 0x0000000700137213 */ /* 0x000fe20000000000 */
[----:B------:R-:W-:Y:S01]  /*0a90*/  VIADD R10, R12, 0x80 ;  /* 0x000000800c0a7836 */ /* 0x000fe20000000000 */
[----:B------:R-:W-:-:S02]  /*0aa0*/  ISETP.GE.AND P0, PT, R7, RZ, PT ;  /* 0x000000ff0700720c */ /* 0x000fc40003f06270 */
[----:B------:R-:W-:Y:S01]  /*0ab0*/  STL [R1+0x1624], R11 ;  /* 0x0016240b01007387 */ /* 0x000fe20000100800 */
[C---:B------:R-:W-:Y:S02]  /*0ac0*/  LOP3.LUT R18, R6.reuse, 0x6, RZ, 0xfc, !PT ;  /* 0x0000000606127812 */ /* 0x040fe400078efcff */
[C---:B------:R-:W-:Y:S01]  /*0ad0*/  LOP3.LUT R20, R6.reuse, 0x8, RZ, 0xfc, !PT ;  /* 0x0000000806147812 */ /* 0x040fe200078efcff */
[----:B-1----:R-:W-:Y:S01]  /*0ae0*/  IMAD R3, R9, R238, RZ ;  /* 0x000000ee09037224 */ /* 0x002fe200078e02ff */
[----:B------:R-:W-:Y:S01]  /*0af0*/  IABS R9, R6 ;  /* 0x0000000600097213 */ /* 0x000fe20000000000 */
[----:B------:R1:W-:Y:S01]  /*0b00*/  STL [R1+0x1628], R10 ;  /* 0x0016280a01007387 */ /* 0x0003e20000100800 */
[----:B------:R-:W-:Y:S01]  /*0b10*/  IABS R16, R20 ;  /* 0x0000001400107213 */ /* 0x000fe20000000000 */
[----:B------:R-:W-:Y:S01]  /*0b20*/  IMAD.HI.U32 R5, R5, R3, R4 ;  /* 0x0000000305057227 */ /* 0x000fe200078e0004 */
[C---:B------:R-:W-:Y:S02]  /*0b30*/  LOP3.LUT R23, R6.reuse, 0x20, RZ, 0xfc, !PT ;  /* 0x0000002006177812 */ /* 0x040fe400078efcff */
[----:B------:R-:W-:Y:S01]  /*0b40*/  LOP3.LUT R24, R6, 0x34, RZ, 0xfc, !PT ;  /* 0x0000003406187812 */ /* 0x000fe200078efcff */
[----:B------:R-:W-:Y:S01]  /*0b50*/  IMAD R4, R15, R0, R8 ;  /* 0x000000000f047224 */ /* 0x000fe200078e0208 */
[----:B------:R-:W-:Y:S01]  /*0b60*/  IABS R8, R11 ;  /* 0x0000000b00087213 */ /* 0x000fe20000000000 */
[----:B------:R-:W-:Y:S01]  /*0b70*/  VIADD R0, R12, 0xc0 ;  /* 0x000000c00c007836 */ /* 0x000fe20000000000 */
[----:B------:R-:W-:Y:S01]  /*0b80*/  LOP3.LUT R25, R6, 0x36, RZ, 0xfc, !PT ;  /* 0x0000003606197812 */ /* 0x000fe200078efcff */
[----:B------:R-:W-:Y:S01]  /*0b90*/  IMAD.HI.U32 R7, R5, R19, RZ ;  /* 0x0000001305077227 */ /* 0x000fe200078e00ff */
[----:B-1----:R-:W-:-:S02]  /*0ba0*/  IABS R10, R10 ;  /* 0x0000000a000a7213 */ /* 0x002fc40000000000 */
[----:B------:R1:W-:Y:S01]  /*0bb0*/  STL [R1+0x1684], R0 ;  /* 0x0016840001007387 */ /* 0x0003e20000100800 */
[----:B------:R-:W-:Y:S01]  /*0bc0*/  IABS R11, R0 ;  /* 0x00000000000b7213 */ /* 0x000fe20000000000 */
[----:B------:R-:W-:Y:S01]  /*0bd0*/  IMAD.MOV R14, RZ, RZ, -R7 ;  /* 0x000000ffff0e7224 */ /* 0x000fe200078e0a07 */
[----:B------:R-:W-:Y:S01]  /*0be0*/  ISETP.GT.U32.AND P1, PT, R15, R4, PT ;  /* 0x000000040f00720c */ /* 0x000fe20003f24070 */
[----:B------:R-:W-:Y:S01]  /*0bf0*/  IMAD.HI.U32 R3, R2, R10, RZ ;  /* 0x0000000a02037227 */ /* 0x000fe200078e00ff */
[C---:B------:R-:W-:Y:S02]  /*0c00*/  LOP3.LUT R28, R6.reuse, 0x3c, RZ, 0xfc, !PT ;  /* 0x0000003c061c7812 */ /* 0x040fe400078efcff */
[C---:B------:R-:W-:Y:S01]  /*0c10*/  LOP3.LUT R29, R6.reuse, 0x3e, RZ, 0xfc, !PT ;  /* 0x0000003e061d7812 */ /* 0x040fe200078efcff */
[----:B------:R-:W-:Y:S01]  /*0c20*/  IMAD.MOV R7, RZ, RZ, -R3 ;  /* 0x000000ffff077224 */ /* 0x000fe200078e0a03 */
[----:B------:R-:W-:Y:S01]  /*0c30*/  LOP3.LUT R30, R6, 0x40, RZ, 0xfc, !PT ;  /* 0x00000040061e7812 */ /* 0x000fe200078efcff */
[----:B-1----:R-:W-:Y:S01]  /*0c40*/  IMAD.HI.U32 R0, R5, R9, RZ ;  /* 0x0000000905007227 */ /* 0x002fe200078e00ff */
[----:B------:R-:W-:-:S02]  /*0c50*/  IABS R26, R29 ;  /* 0x0000001d001a7213 */ /* 0x000fc40000000000 */
[----:B------:R-:W-:Y:S01]  /*0c60*/  IABS R27, R30 ;  /* 0x0000001e001b7213 */ /* 0x000fe20000000000 */
[----:B------:R-:W-:Y:S01]  /*0c70*/  IMAD.MOV R13, RZ, RZ, -R0 ;  /* 0x000000ffff0d7224 */ /* 0x000fe200078e0a00 */
[----:B------:R-:W-:Y:S01]  /*0c80*/  LOP3.LUT R31, R6, 0x42, RZ, 0xfc, !PT ;  /* 0x00000042061f7812 */ /* 0x000fe200078efcff */
[----:B------:R-:W-:Y:S01]  /*0c90*/  IMAD.HI.U32 R0, R2, R8, RZ ;  /* 0x0000000802007227 */ /* 0x000fe200078e00ff */
[C---:B------:R-:W-:Y:S02]  /*0ca0*/  LOP3.LUT R33, R6.reuse, 0x44, RZ, 0xfc, !PT ;  /* 0x0000004406217812 */ /* 0x040fe400078efcff */
[C---:B------:R-:W-:Y:S01]  /*0cb0*/  LOP3.LUT R34, R6.reuse, 0x46, RZ, 0xfc, !PT ;  /* 0x0000004606227812 */ /* 0x040fe200078efcff */
[----:B------:R-:W-:Y:S01]  /*0cc0*/  IMAD.MOV R0, RZ, RZ, -R0 ;  /* 0x000000ffff007224 */ /* 0x000fe200078e0a00 */
[----:B------:R-:W-:Y:S01]  /*0cd0*/  LOP3.LUT R35, R6, 0x48, RZ, 0xfc, !PT ;  /* 0x0000004806237812 */ /* 0x000fe200078efcff */
[----:B------:R-:W-:Y:S01]  /*0ce0*/  IMAD.HI.U32 R2, R2, R11, RZ ;  /* 0x0000000b02027227 */ /* 0x000fe200078e00ff */
[----:B------:R-:W-:-:S02]  /*0cf0*/  LOP3.LUT R36, R6, 0x4a, RZ, 0xfc, !PT ;  /* 0x0000004a06247812 */ /* 0x000fc400078efcff */
[C---:B------:R-:W-:Y:S01]  /*0d00*/  LOP3.LUT R37, R6.reuse, 0x50, RZ, 0xfc, !PT ;  /* 0x0000005006257812 */ /* 0x040fe200078efcff */
[C---:B------:R-:W-:Y:S01]  /*0d10*/  IMAD R3, R15.reuse, R0, R8 ;  /* 0x000000000f037224 */ /* 0x040fe200078e0208 */
[C---:B------:R-:W-:Y:S01]  /*0d20*/  LOP3.LUT R8, R6.reuse, 0x4, RZ, 0xfc, !PT ;  /* 0x0000000406087812 */ /* 0x040fe200078efcff */
[----:B------:R-:W-:Y:S01]  /*0d30*/  IMAD.MOV R12, RZ, RZ, -R2 ;  /* 0x000000ffff0c7224 */ /* 0x000fe200078e0a02 */
[----:B------:R-:W-:Y:S01]  /*0d40*/  IABS R32, R36 ;  /* 0x0000002400207213 */ /* 0x000fe20000000000 */
[C---:B------:R-:W-:Y:S01]  /*0d50*/  IMAD R2, R15.reuse, R7, R10 ;  /* 0x000000070f027224 */ /* 0x040fe200078e020a */
[----:B------:R-:W-:Y:S01]  /*0d60*/  LOP3.LUT R7, R6, 0x2, RZ, 0xfc, !PT ;  /* 0x0000000206077812 */ /* 0x000fe200078efcff */
[----:B------:R-:W-:Y:S01]  /*0d70*/  @!P1 IMAD.IADD R4, R4, 0x1, -R15 ;  /* 0x0000000104049824 */ /* 0x000fe200078e0a0f */
[C---:B------:R-:W-:Y:S01]  /*0d80*/  ISETP.GT.U32.AND P1, PT, R15.reuse, R3, PT ;  /* 0x000000030f00720c */ /* 0x040fe20003f24070 */
[C---:B------:R-:W-:Y:S01]  /*0d90*/  IMAD R19, R238.reuse, R14, R19 ;  /* 0x0000000eee137224 */ /* 0x040fe200078e0213 */
[C---:B------:R-:W-:Y:S01]  /*0da0*/  ISETP.GT.U32.AND P3, PT, R15.reuse, R2, PT ;  /* 0x000000020f00720c */ /* 0x040fe20003f64070 */
[----:B------:R-:W-:Y:S01]  /*0db0*/  IMAD R0, R15, R12, R11 ;  /* 0x0000000c0f007224 */ /* 0x000fe200078e020b */
[----:B------:R-:W-:Y:S01]  /*0dc0*/  IABS R11, R7 ;  /* 0x00000007000b7213 */ /* 0x000fe20000000000 */
[C---:B------:R-:W-:Y:S01]  /*0dd0*/  IMAD R9, R238.reuse, R13, R9 ;  /* 0x0000000dee097224 */ /* 0x040fe200078e0209 */
[----:B------:R-:W-:-:S02]  /*0de0*/  ISETP.GT.U32.AND P4, PT, R238, R19, PT ;  /* 0x00000013ee00720c */ /* 0x000fc40003f84070 */
[C---:B------:R-:W-:Y:S02]  /*0df0*/  ISETP.GT.U32.AND P2, PT, R15.reuse, R0, PT ;  /* 0x000000000f00720c */ /* 0x040fe40003f44070 */
[----:B------:R-:W-:Y:S02]  /*0e00*/  ISETP.GT.U32.AND P5, PT, R15, R4, PT ;  /* 0x000000040f00720c */ /* 0x000fe40003fa4070 */
[----:B------:R-:W-:Y:S01]  /*0e10*/  ISETP.GE.AND P6, PT, R7, RZ, PT ;  /* 0x000000ff0700720c */ /* 0x000fe20003fc6270 */
[--C-:B------:R-:W-:Y:S01]  /*0e20*/  @!P1 IMAD.IADD R3, R3, 0x1, -R15.reuse ;  /* 0x0000000103039824 */ /* 0x100fe200078e0a0f */
[----:B------:R-:W-:Y:S01]  /*0e30*/  ISETP.GT.U32.AND P1, PT, R238, R9, PT ;  /* 0x00000009ee00720c */ /* 0x000fe20003f24070 */
[----:B------:R-:W-:Y:S01]  /*0e40*/  @!P3 IMAD.IADD R2, R2, 0x1, -R15 ;  /* 0x000000010202b824 */ /* 0x000fe200078e0a0f */
[----:B------:R-:W-:Y:S01]  /*0e50*/  IABS R14, R18 ;  /* 0x00000012000e7213 */ /* 0x000fe20000000000 */
[----:B------:R-:W-:Y:S01]  /*0e60*/  IMAD.HI.U32 R7, R5, R11, RZ ;  /* 0x0000000b05077227 */ /* 0x000fe200078e00ff */
[----:B------:R-:W-:-:S02]  /*0e70*/  ISETP.GT.U32.AND P3, PT, R15, R3, PT ;  /* 0x000000030f00720c */ /* 0x000fc40003f64070 */
[----:B------:R-:W-:Y:S01]  /*0e80*/  IABS R13, R8 ;  /* 0x00000008000d7213 */ /* 0x000fe20000000000 */
[--C-:B------:R-:W-:Y:S01]  /*0e90*/  @!P4 IMAD.IADD R19, R19, 0x1, -R238.reuse ;  /* 0x000000011313c824 */ /* 0x100fe200078e0aee */
[----:B------:R-:W-:Y:S01]  /*0ea0*/  LOP3.LUT R41, R6, 0x52, RZ, 0xfc, !PT ;  /* 0x0000005206297812 */ /* 0x000fe200078efcff */
[--C-:B------:R-:W-:Y:S01]  /*0eb0*/  @!P2 IMAD.IADD R0, R0, 0x1, -R15.reuse ;  /* 0x000000010000a824 */ /* 0x100fe200078e0a0f */
[----:B------:R-:W-:Y:S01]  /*0ec0*/  ISETP.GT.U32.AND P2, PT, R15, R2, PT ;  /* 0x000000020f00720c */ /* 0x000fe20003f44070 */
[----:B------:R-:W-:Y:S01]  /*0ed0*/  IMAD.HI.U32 R10, R5, R14, RZ ;  /* 0x0000000e050a7227 */ /* 0x000fe200078e00ff */
[----:B------:R-:W-:Y:S02]  /*0ee0*/  LOP3.LUT R42, R6, 0x54, RZ, 0xfc, !PT ;  /* 0x00000054062a7812 */ /* 0x000fe400078efcff */
[----:B------:R-:W-:Y:S01]  /*0ef0*/  ISETP.GT.U32.AND P4, PT, R15, R0, PT ;  /* 0x000000000f00720c */ /* 0x000fe20003f84070 */
[----:B------:R-:W-:Y:S01]  /*0f00*/  @!P1 IMAD.IADD R9, R9, 0x1, -R238 ;  /* 0x0000000109099824 */ /* 0x000fe200078e0aee */
[----:B------:R-:W-:Y:S01]  /*0f10*/  ISETP.GT.U32.AND P1, PT, R238, R19, PT ;  /* 0x00000013ee00720c */ /* 0x000fe20003f24070 */
[----:B------:R-:W-:Y:S01]  /*0f20*/  @!P3 IMAD.IADD R3, R3, 0x1, -R15 ;  /* 0x000000010303b824 */ /* 0x000fe200078e0a0f */
[----:B------:R-:W-:Y:S01]  /*0f30*/  LOP3.LUT R43, R6, 0x56, RZ, 0xfc, !PT ;  /* 0x00000056062b7812 */ /* 0x000fe200078efcff */
[----:B------:R-:W-:Y:S01]  /*0f40*/  IMAD.MOV R12, RZ, RZ, -R7 ;  /* 0x000000ffff0c7224 */ /* 0x000fe200078e0a07 */
[----:B------:R-:W-:Y:S01]  /*0f50*/  ISETP.GT.U32.AND P3, PT, R238, R9, PT ;  /* 0x00000009ee00720c */ /* 0x000fe20003f64070 */
[----:B------:R-:W-:Y:S01]  /*0f60*/  IMAD.HI.U32 R7, R5, R16, RZ ;  /* 0x0000001005077227 */ /* 0x000fe200078e00ff */
[----:B------:R-:W-:-:S02]  /*0f70*/  IABS R38, R43 ;  /* 0x0000002b00267213 */ /* 0x000fc40000000000 */
[C---:B------:R-:W-:Y:S01]  /*0f80*/  LOP3.LUT R45, R6.reuse, 0x5a, RZ, 0xfc, !PT ;  /* 0x0000005a062d7812 */ /* 0x040fe200078efcff */
[----:B------:R-:W-:Y:S01]  /*0f90*/  IMAD.MOV R17, RZ, RZ, -R10 ;  /* 0x000000ffff117224 */ /* 0x000fe200078e0a0a */
[----:B------:R-:W-:Y:S01]  /*0fa0*/  LOP3.LUT R44, R6, 0x58, RZ, 0xfc, !PT ;  /* 0x00000058062c7812 */ /* 0x000fe200078efcff */
[----:B------:R-:W-:Y:S01]  /*0fb0*/  IMAD.MOV R7, RZ, RZ, -R7 ;  /* 0x000000ffff077224 */ /* 0x000fe200078e0a07 */
[----:B------:R-:W-:Y:S01]  /*0fc0*/  IABS R40, R45 ;  /* 0x0000002d00287213 */ /* 0x000fe20000000000 */
[----:B------:R-:W-:Y:S01]  /*0fd0*/  @!P1 IMAD.IADD R19, R19, 0x1, -R238 ;  /* 0x0000000113139824 */ /* 0x000fe200078e0aee */
[----:B------:R-:W-:Y:S01]  /*0fe0*/  IABS R39, R44 ;  /* 0x0000002c00277213 */ /* 0x000fe20000000000 */
[----:B------:R-:W-:Y:S01]  /*0ff0*/  @!P5 IMAD.IADD R4, R4, 0x1, -R15 ;  /* 0x000000010404d824 */ /* 0x000fe200078e0a0f */
[----:B------:R-:W-:Y:S01]  /*1000*/  ISETP.GE.AND P5, PT, R8, RZ, PT ;  /* 0x000000ff0800720c */ /* 0x000fe20003fa6270 */
[----:B------:R-:W-:Y:S01]  /*1010*/  IMAD R11, R238, R12, R11 ;  /* 0x0000000cee0b7224 */ /* 0x000fe200078e020b */
[----:B------:R-:W-:Y:S01]  /*1020*/  LOP3.LUT R52, R6, 0x6a, RZ, 0xfc, !PT ;  /* 0x0000006a06347812 */ /* 0x000fe200078efcff */
[--C-:B------:R-:W-:Y:S01]  /*1030*/  @!P2 IMAD.IADD R2, R2, 0x1, -R15.reuse ;  /* 0x000000010202a824 */ /* 0x100fe200078e0a0f */
[----:B------:R-:W-:Y:S01]  /*1040*/  STL [R1+0x3c50], R4 ;  /* 0x003c500401007387 */ /* 0x000fe20000100800 */
[----:B------:R-:W-:Y:S01]  /*1050*/  @!P4 IMAD.IADD R0, R0, 0x1, -R15 ;  /* 0x000000010000c824 */ /* 0x000fe200078e0a0f */
[C---:B------:R-:W-:Y:S01]  /*1060*/  ISETP.GT.U32.AND P2, PT, R238.reuse, R11, PT ;  /* 0x0000000bee00720c */ /* 0x040fe20003f44070 */
[C---:B------:R-:W-:Y:S01]  /*1070*/  IMAD R15, R238.reuse, R17, R14 ;  /* 0x00000011ee0f7224 */ /* 0x040fe200078e020e */
[----:B------:R-:W-:Y:S01]  /*1080*/  STL [R1+0x3c54], R3 ;  /* 0x003c540301007387 */ /* 0x000fe20000100800 */
[----:B------:R-:W-:Y:S01]  /*1090*/  IMAD R17, R238, R7, R16 ;  /* 0x00000007ee117224 */ /* 0x000fe200078e0210 */
[C---:B------:R-:W-:Y:S01]  /*10a0*/  LOP3.LUT R16, R6.reuse, 0xa, RZ, 0xfc, !PT ;  /* 0x0000000a06107812 */ /* 0x040fe200078efcff */
[----:B------:R-:W-:Y:S01]  /*10b0*/  @!P3 IMAD.IADD R9, R9, 0x1, -R238 ;  /* 0x000000010909b824 */ /* 0x000fe200078e0aee */
[----:B------:R-:W-:Y:S01]  /*10c0*/  ISETP.GE.AND P3, PT, R6, RZ, PT ;  /* 0x000000ff0600720c */ /* 0x000fe20003f66270 */
[----:B------:R-:W-:Y:S01]  /*10d0*/  IMAD.MOV.U32 R7, RZ, RZ, R19 ;  /* 0x000000ffff077224 */ /* 0x000fe200078e0013 */
[----:B------:R-:W-:Y:S01]  /*10e0*/  STL [R1+0x3c58], R2 ;  /* 0x003c580201007387 */ /* 0x000fe20000100800 */
[----:B------:R-:W-:Y:S01]  /*10f0*/  IMAD.HI.U32 R8, R5, R13, RZ ;  /* 0x0000000d05087227 */ /* 0x000fe200078e00ff */
[----:B------:R-:W-:-:S02]  /*1100*/  ISETP.GE.AND P4, PT, R18, RZ, PT ;  /* 0x000000ff1200720c */ /* 0x000fc40003f86270 */
[----:B------:R-:W-:Y:S01]  /*1110*/  STL [R1+0x3c5c], R0 ;  /* 0x003c5c0001007387 */ /* 0x000fe20000100800 */
[----:B------:R-:W-:Y:S01]  /*1120*/  @!P0 IMAD.MOV R7, RZ, RZ, -R7 ;  /* 0x000000ffff078224 */ /* 0x000fe200078e0a07 */
[----:B------:R-:W-:Y:S01]  /*1130*/  IABS R10, R16 ;  /* 0x00000010000a7213 */ /* 0x000fe20000000000 */
[----:B------:R-:W-:Y:S01]  /*1140*/  IMAD.MOV R8, RZ, RZ, -R8 ;  /* 0x000000ffff087224 */ /* 0x000fe200078e0a08 */
[----:B------:R-:W-:Y:S01]  /*1150*/  LOP3.LUT R18, R6, 0xc, RZ, 0xfc, !PT ;  /* 0x0000000c06127812 */ /* 0x000fe200078efcff */
[----:B------:R-:W-:Y:S01]  /*1160*/  @!P2 IMAD.IADD R11, R11, 0x1, -R238 ;  /* 0x000000010b0ba824 */ /* 0x000fe200078e0aee */
[----:B------:R1:W-:Y:S01]  /*1170*/  STL [R1+0x3c70], R7 ;  /* 0x003c700701007387 */ /* 0x0003e20000100800 */
[C---:B------:R-:W-:Y:S01]  /*1180*/  IMAD R13, R238.reuse, R8, R13 ;  /* 0x00000008ee0d7224 */ /* 0x040fe200078e020d */
[C---:B------:R-:W-:Y:S01]  /*1190*/  ISETP.GT.U32.AND P0, PT, R238.reuse, R15, PT ;  /* 0x0000000fee00720c */ /* 0x040fe20003f04070 */
[----:B------:R-:W-:Y:S01]  /*11a0*/  IMAD.HI.U32 R8, R5, R10, RZ ;  /* 0x0000000a05087227 */ /* 0x000fe200078e00ff */
[----:B------:R-:W-:-:S02]  /*11b0*/  ISETP.GT.U32.AND P2, PT, R238, R11, PT ;  /* 0x0000000bee00720c */ /* 0x000fc40003f44070 */
[----:B------:R-:W-:Y:S02]  /*11c0*/  ISETP.GT.U32.AND P1, PT, R238, R13, PT ;  /* 0x0000000dee00720c */ /* 0x000fe40003f24070 */
[----:B------:R-:W-:Y:S01]  /*11d0*/  IABS R12, R18 ;  /* 0x00000012000c7213 */ /* 0x000fe20000000000 */
[----:B-1----:R-:W-:Y:S01]  /*11e0*/  IMAD.MOV.U32 R7, RZ, RZ, R9 ;  /* 0x000000ffff077224 */ /* 0x002fe200078e0009 */
[----:B------:R-:W-:Y:S01]  /*11f0*/  LOP3.LUT R19, R6, 0xe, RZ, 0xfc, !PT ;  /* 0x0000000e06137812 */ /* 0x000fe200078efcff */
[----:B------:R-:W-:Y:S01]  /*1200*/  IMAD.MOV R9, RZ, RZ, -R8 ;  /* 0x000000ffff097224 */ /* 0x000fe200078e0a08 */
[----:B------:R-:W-:Y:S01]  /*1210*/  IABS R48, R52 ;  /* 0x0000003400307213 */ /* 0x000fe20000000000 */
[----:B------:R-:W-:Y:S01]  /*1220*/  @!P3 IMAD.MOV R7, RZ, RZ, -R7 ;  /* 0x000000ffff07b224 */ /* 0x000fe200078e0a07 */
[----:B------:R-:W-:Y:S01]  /*1230*/  ISETP.GT.U32.AND P3, PT, R238, R17, PT ;  /* 0x00000011ee00720c */ /* 0x000fe20003f64070 */
[----:B------:R-:W-:Y:S01]  /*1240*/  IMAD.HI.U32 R8, R5, R12, RZ ;  /* 0x0000000c05087227 */ /* 0x000fe200078e00ff */
[----:B------:R-:W-:-:S02]  /*1250*/  IABS R14, R19 ;  /* 0x00000013000e7213 */ /* 0x000fc40000000000 */
[----:B------:R-:W-:Y:S01]  /*1260*/  STL [R1+0x3c74], R7 ;  /* 0x003c740701007387 */ /* 0x000fe20000100800 */
[--C-:B------:R-:W-:Y:S01]  /*1270*/  @!P1 IMAD.IADD R13, R13, 0x1, -R238.reuse ;  /* 0x000000010d0d9824 */ /* 0x100fe200078e0aee */
[----:B------:R-:W-:Y:S01]  /*1280*/  LOP3.LUT R51, R6, 0x68, RZ, 0xfc, !PT ;  /* 0x0000006806337812 */ /* 0x000fe200078efcff */
[--C-:B------:R-:W-:Y:S01]  /*1290*/  @!P2 IMAD.IADD R11, R11, 0x1, -R238.reuse ;  /* 0x000000010b0ba824 */ /* 0x100fe200078e0aee */
[----:B------:R-:W-:Y:S01]  /*12a0*/  ISETP.GE.AND P2, PT, R20, RZ, PT ;  /* 0x000000ff1400720c */ /* 0x000fe20003f46270 */
[--C-:B------:R-:W-:Y:S01]  /*12b0*/  @!P0 IMAD.IADD R15, R15, 0x1, -R238.reuse ;  /* 0x000000010f0f8824 */ /* 0x100fe200078e0aee */
[----:B------:R-:W-:Y:S01]  /*12c0*/  ISETP.GT.U32.AND P1, PT, R238, R13, PT ;  /* 0x0000000dee00720c */ /* 0x000fe20003f24070 */
[----:B------:R-:W-:Y:S01]  /*12d0*/  IMAD.MOV.U32 R22, RZ, RZ, R11 ;  /* 0x000000ffff167224 */ /* 0x000fe200078e000b */
[----:B------:R-:W-:Y:S01]  /*12e0*/  LOP3.LUT R20, R6, 0x1c, RZ, 0xfc, !PT ;  /* 0x0000001c06147812 */ /* 0x000fe200078efcff */
[----:B------:R-:W-:Y:S01]  /*12f0*/  @!P3 IMAD.IADD R17, R17, 0x1, -R238 ;  /* 0x000000011111b824 */ /* 0x000fe200078e0aee */
[----:B------:R-:W-:Y:S01]  /*1300*/  ISETP.GT.U32.AND P0, PT, R238, R15, PT ;  /* 0x0000000fee00720c */ /* 0x000fe20003f04070 */
[----:B------:R-:W-:Y:S01]  /*1310*/  IMAD.MOV R11, RZ, RZ, -R8 ;  /* 0x000000ffff0b7224 */ /* 0x000fe200078e0a08 */
[----:B------:R-:W-:Y:S01]  /*1320*/  LOP3.LUT R8, R6, 0x10, RZ, 0xfc, !PT ;  /* 0x0000001006087812 */ /* 0x000fe200078efcff */
[C---:B------:R-:W-:Y:S01]  /*1330*/  IMAD R9, R238.reuse, R9, R10 ;  /* 0x00000009ee097224 */ /* 0x040fe200078e020a */
[C---:B------:R-:W-:Y:S01]  /*1340*/  ISETP.GT.U32.AND P3, PT, R238.reuse, R17, PT ;  /* 0x00000011ee00720c */ /* 0x040fe20003f64070 */
[----:B------:R-:W-:Y:S01]  /*1350*/  IMAD R11, R238, R11, R12 ;  /* 0x0000000bee0b7224 */ /* 0x000fe200078e020c */
[----:B------:R-:W-:Y:S01]  /*1360*/  IABS R249, R20 ;  /* 0x0000001400f97213 */ /* 0x000fe20000000000 */
[----:B------:R-:W-:Y:S01]  /*1370*/  IMAD.HI.U32 R10, R5, R14, RZ ;  /* 0x0000000e050a7227 */ /* 0x000fe200078e00ff */
[----:B------:R-:W-:-:S02]  /*1380*/  LOP3.LUT R53, R6, 0x6c, RZ, 0xfc, !PT ;  /* 0x0000006c06357812 */ /* 0x000fc400078efcff */
[----:B------:R-:W-:Y:S01]  /*1390*/  LOP3.LUT R54, R6, 0x6e, RZ, 0xfc, !PT ;  /* 0x0000006e06367812 */ /* 0x000fe200078efcff */
[--C-:B------:R-:W-:Y:S01]  /*13a0*/  @!P1 IMAD.IADD R13, R13, 0x1, -R238.reuse ;  /* 0x000000010d0d9824 */ /* 0x100fe200078e0aee */
[C---:B------:R-:W-:Y:S01]  /*13b0*/  ISETP.GT.U32.AND P1, PT, R238.reuse, R9, PT ;  /* 0x00000009ee00720c */ /* 0x040fe20003f24070 */
[--C-:B------:R-:W-:Y:S01]  /*13c0*/  @!P0 IMAD.IADD R15, R15, 0x1, -R238.reuse ;  /* 0x000000010f0f8824 */ /* 0x100fe200078e0aee */
[----:B------:R-:W-:Y:S01]  /*13d0*/  ISETP.GE.AND P0, PT, R19, RZ, PT ;  /* 0x000000ff1300720c */ /* 0x000fe20003f06270 */
[----:B------:R-:W-:Y:S01]  /*13e0*/  IMAD.MOV.U32 R21, RZ, RZ, R13 ;  /* 0x000000ffff157224 */ /* 0x000fe200078e000d */
[----:B------:R-:W-:Y:S01]  /*13f0*/  IABS R49, R53 ;  /* 0x0000003500317213 */ /* 0x000fe20000000000 */
[----:B------:R-:W-:Y:S01]  /*1400*/  @!P3 IMAD.IADD R17, R17, 0x1, -R238 ;  /* 0x000000011111b824 */ /* 0x000fe200078e0aee */
[----:B------:R-:W-:Y:S01]  /*1410*/  ISETP.GT.U32.AND P3, PT, R238, R11, PT ;  /* 0x0000000bee00720c */ /* 0x000fe20003f64070 */
[----:B------:R-:W-:Y:S01]  /*1420*/  IMAD.MOV.U32 R2, RZ, RZ, R15 ;  /* 0x000000ffff027224 */ /* 0x000fe200078e000f */
[----:B------:R-:W-:Y:S01]  /*1430*/  IABS R15, R8 ;  /* 0x00000008000f7213 */ /* 0x000fe20000000000 */
[----:B------:R-:W-:Y:S01]  /*1440*/  IMAD.MOV R13, RZ, RZ, -R10 ;  /* 0x000000ffff0d7224 */ /* 0x000fe200078e0a0a */
[----:B------:R-:W-:Y:S01]  /*1450*/  LOP3.LUT R10, R6, 0x12, RZ, 0xfc, !PT ;  /* 0x00000012060a7812 */ /* 0x000fe200078efcff */
[----:B------:R-:W-:Y:S01]  /*1460*/  @!P4 IMAD.MOV R2, RZ, RZ, -R2 ;  /* 0x000000ffff02c224 */ /* 0x000fe200078e0a02 */
[----:B------:R-:W-:Y:S01]  /*1470*/  ISETP.GE.AND P4, PT, R8, RZ, PT ;  /* 0x000000ff0800720c */ /* 0x000fe20003f86270 */
[----:B------:R-:W-:Y:S01]  /*1480*/  @!P1 IMAD.IADD R9, R9, 0x1, -R238 ;  /* 0x0000000109099824 */ /* 0x000fe200078e0aee */
[----:B------:R-:W-:Y:S01]  /*1490*/  LOP3.LUT R55, R6, 0x70, RZ, 0xfc, !PT ;  /* 0x0000007006377812 */ /* 0x000fe200078efcff */
[----:B------:R-:W-:Y:S01]  /*14a0*/  IMAD.HI.U32 R8, R5, R15, RZ ;  /* 0x0000000f05087227 */ /* 0x000fe200078e00ff */
[----:B------:R-:W-:-:S02]  /*14b0*/  IABS R50, R54 ;  /* 0x0000003600327213 */ /* 0x000fc40000000000 */
[----:B------:R-:W-:Y:S01]  /*14c0*/  ISETP.GT.U32.AND P1, PT, R238, R9, PT ;  /* 0x00000009ee00720c */ /* 0x000fe20003f24070 */
[----:B------:R-:W-:Y:S01]  /*14d0*/  @!P3 IMAD.IADD R11, R11, 0x1, -R238 ;  /* 0x000000010b0bb824 */ /* 0x000fe200078e0aee */
[C---:B------:R-:W-:Y:S01]  /*14e0*/  LOP3.LUT R56, R6.reuse, 0x72, RZ, 0xfc, !PT ;  /* 0x0000007206387812 */ /* 0x040fe200078efcff */
[----:B------:R-:W-:Y:S01]  /*14f0*/  IMAD.MOV R8, RZ, RZ, -R8 ;  /* 0x000000ffff087224 */ /* 0x000fe200078e0a08 */
[----:B------:R-:W-:Y:S01]  /*1500*/  LOP3.LUT R57, R6, 0x74, RZ, 0xfc, !PT ;  /* 0x0000007406397812 */ /* 0x000fe200078efcff */
[----:B------:R-:W-:Y:S01]  /*1510*/  IMAD.MOV.U32 R0, RZ, RZ, R17 ;  /* 0x000000ffff007224 */ /* 0x000fe200078e0011 */
[C---:B------:R-:W-:Y:S01]  /*1520*/  ISETP.GT.U32.AND P3, PT, R238.reuse, R11, PT ;  /* 0x0000000bee00720c */ /* 0x040fe20003f64070 */
[----:B------:R-:W-:Y:S01]  /*1530*/  IMAD R15, R238, R8, R15 ;  /* 0x00000008ee0f7224 */ /* 0x000fe200078e020f */
[----:B------:R-:W-:Y:S01]  /*1540*/  IABS R17, R10 ;  /* 0x0000000a00117213 */ /* 0x000fe20000000000 */
[----:B------:R-:W-:Y:S01]  /*1550*/  @!P6 IMAD.MOV R22, RZ, RZ, -R22 ;  /* 0x000000ffff16e224 */ /* 0x000fe200078e0a16 */
[----:B------:R-:W-:Y:S01]  /*1560*/  ISETP.GE.AND P6, PT, R16, RZ, PT ;  /* 0x000000ff1000720c */ /* 0x000fe20003fc6270 */
[----:B------:R-:W-:Y:S01]  /*1570*/  @!P2 IMAD.MOV R0, RZ, RZ, -R0 ;  /* 0x000000ffff00a224 */ /* 0x000fe200078e0a00 */
[----:B------:R-:W-:Y:S01]  /*1580*/  ISETP.GE.AND P2, PT, R10, RZ, PT ;  /* 0x000000ff0a00720c */ /* 0x000fe20003f46270 */
[----:B------:R-:W-:Y:S01]  /*1590*/  IMAD R13, R238, R13, R14 ;  /* 0x0000000dee0d7224 */ /* 0x000fe200078e020e */
[----:B------:R1:W-:Y:S01]  /*15a0*/  STL [R1+0x28], R22 ;  /* 0x0000281601007387 */ /* 0x0003e20000100800 */
[----:B------:R-:W-:Y:S01]  /*15b0*/  IMAD.HI.U32 R10, R5, R17, RZ ;  /* 0x00000011050a7227 */ /* 0x000fe200078e00ff */
[----:B------:R-:W-:-:S02]  /*15c0*/  LOP3.LUT R16, R6, 0x14, RZ, 0xfc, !PT ;  /* 0x0000001406107812 */ /* 0x000fc400078efcff */
[----:B------:R-:W-:Y:S01]  /*15d0*/  LOP3.LUT R58, R6, 0x76, RZ, 0xfc, !PT ;  /* 0x00000076063a7812 */ /* 0x000fe200078efcff */
[--C-:B------:R-:W-:Y:S01]  /*15e0*/  @!P3 IMAD.IADD R11, R11, 0x1, -R238.reuse ;  /* 0x000000010b0bb824 */ /* 0x100fe200078e0aee */
[----:B------:R-:W-:Y:S01]  /*15f0*/  ISETP.GT.U32.AND P3, PT, R238, R15, PT ;  /* 0x0000000fee00720c */ /* 0x000fe20003f64070 */
[----:B------:R-:W-:Y:S01]  /*1600*/  @!P5 IMAD.MOV R21, RZ, RZ, -R21 ;  /* 0x000000ffff15d224 */ /* 0x000fe200078e0a15 */
[----:B------:R-:W-:Y:S01]  /*1610*/  ISETP.GE.AND P5, PT, R18, RZ, PT ;  /* 0x000000ff1200720c */ /* 0x000fe20003fa6270 */
[----:B------:R-:W-:Y:S01]  /*1620*/  @!P1 IMAD.IADD R9, R9, 0x1, -R238 ;  /* 0x0000000109099824 */ /* 0x000fe200078e0aee */
[C---:B------:R-:W-:Y:S01]  /*1630*/  ISETP.GT.U32.AND P1, PT, R238.reuse, R13, PT ;  /* 0x0000000dee00720c */ /* 0x040fe20003f24070 */
[----:B------:R-:W-:Y:S01]  /*1640*/  IMAD.MOV R10, RZ, RZ, -R10 ;  /* 0x000000ffff0a7224 */ /* 0x000fe200078e0a0a */
[----:B------:R-:W-:Y:S01]  /*1650*/  STL [R1+0x24], R21 ;  /* 0x0000241501007387 */ /* 0x000fe20000100800 */
[----:B------:R-:W-:Y:S02]  /*1660*/  IABS R12, R16 ;  /* 0x00000010000c7213 */ /* 0x000fe40000000000 */
[----:B------:R-:W-:Y:S01]  /*1670*/  IMAD R17, R238, R10, R17 ;  /* 0x0000000aee117224 */ /* 0x000fe200078e0211 */
[----:B------:R2:W-:Y:S01]  /*1680*/  STL [R1+0x20], R2 ;  /* 0x0000200201007387 */ /* 0x0005e20000100800 */
[C---:B------:R-:W-:Y:S01]  /*1690*/  LOP3.LUT R18, R6.reuse, 0x16, RZ, 0xfc, !PT ;  /* 0x0000001606127812 */ /* 0x040fe200078efcff */
[----:B------:R-:W-:Y:S01]  /*16a0*/  IMAD.HI.U32 R8, R5, R12, RZ ;  /* 0x0000000c05087227 */ /* 0x000fe200078e00ff */
[C---:B-1----:R-:W-:Y:S01]  /*16b0*/  LOP3.LUT R22, R6.reuse, 0x1e, RZ, 0xfc, !PT ;  /* 0x0000001e06167812 */ /* 0x042fe200078efcff */
[----:B------:R1:W-:Y:S01]  /*16c0*/  STL [R1+0x1c], R0 ;  /* 0x00001c0001007387 */ /* 0x0003e20000100800 */
[----:B------:R-:W-:Y:S01]  /*16d0*/  IABS R14, R18 ;  /* 0x00000012000e7213 */ /* 0x000fe20000000000 */
[--C-:B------:R-:W-:Y:S01]  /*16e0*/  @!P3 IMAD.IADD R15, R15, 0x1, -R238.reuse ;  /* 0x000000010f0fb824 */ /* 0x100fe200078e0aee */
[----:B------:R-:W-:Y:S01]  /*16f0*/  IABS R248, R22 ;  /* 0x0000001600f87213 */ /* 0x000fe20000000000 */
[----:B------:R-:W-:Y:S01]  /*1700*/  @!P1 IMAD.IADD R13, R13, 0x1, -R238 ;  /* 0x000000010d0d9824 */ /* 0x000fe200078e0aee */
[----:B------:R-:W-:Y:S01]  /*1710*/  LOP3.LUT R59, R6, 0x78, RZ, 0xfc, !PT ;  /* 0x00000078063b7812 */ /* 0x000fe200078efcff */
[----:B--2---:R-:W-:Y:S01]  /*1720*/  IMAD.MOV.U32 R2, RZ, RZ, R9 ;  /* 0x000000ffff027224 */ /* 0x004fe200078e0009 */
[C---:B------:R-:W-:Y:S01]  /*1730*/  ISETP.GT.U32.AND P3, PT, R238.reuse, R15, PT ;  /* 0x0000000fee00720c */ /* 0x040fe20003f64070 */
[----:B------:R-:W-:Y:S01]  /*1740*/  IMAD.MOV R9, RZ, RZ, -R8 ;  /* 0x000000ffff097224 */ /* 0x000fe200078e0a08 */
[C---:B------:R-:W-:Y:S01]  /*1750*/  ISETP.GT.U32.AND P1, PT, R238.reuse, R13, PT ;  /* 0x0000000dee00720c */ /* 0x040fe20003f24070 */
[----:B------:R-:W-:Y:S01]  /*1760*/  @!P6 IMAD.MOV R2, RZ, RZ, -R2 ;  /* 0x000000ffff02e224 */ /* 0x000fe200078e0a02 */
[----:B------:R-:W-:Y:S01]  /*1770*/  ISETP.GT.U32.AND P6, PT, R238, R17, PT ;  /* 0x00000011ee00720c */ /* 0x000fe20003fc4070 */
[----:B-1----:R-:W-:Y:S01]  /*1780*/  IMAD.MOV.U32 R0, RZ, RZ, R11 ;  /* 0x000000ffff007224 */ /* 0x002fe200078e000b */
[----:B------:R-:W-:Y:S01]  /*1790*/  LOP3.LUT R60, R6, 0x7a, RZ, 0xfc, !PT ;  /* 0x0000007a063c7812 */ /* 0x000fe200078efcff */
[----:B------:R-:W-:Y:S01]  /*17a0*/  IMAD R9, R238, R9, R12 ;  /* 0x00000009ee097224 */ /* 0x000fe200078e020c */
[----:B------:R-:W-:Y:S01]  /*17b0*/  STL [R1+0x18], R2 ;  /* 0x0000180201007387 */ /* 0x000fe20000100800 */
[----:B------:R-:W-:Y:S01]  /*17c0*/  @!P5 IMAD.MOV R0, RZ, RZ, -R0 ;  /* 0x000000ffff00d224 */ /* 0x000fe200078e0a00 */
[----:B------:R-:W-:Y:S01]  /*17d0*/  ISETP.GE.AND P5, PT, R16, RZ, PT ;  /* 0x000000ff1000720c */ /* 0x000fe20003fa6270 */
[----:B------:R-:W-:Y:S01]  /*17e0*/  IMAD.HI.U32 R10, R5, R14, RZ ;  /* 0x0000000e050a7227 */ /* 0x000fe200078e00ff */
[----:B------:R-:W-:-:S02]  /*17f0*/  LOP3.LUT R16, R6, 0x18, RZ, 0xfc, !PT ;  /* 0x0000001806107812 */ /* 0x000fc400078efcff */
[----:B------:R1:W-:Y:S01]  /*1800*/  STL [R1+0x14], R0 ;  /* 0x0000140001007387 */ /* 0x0003e20000100800 */
[--C-:B------:R-:W-:Y:S01]  /*1810*/  @!P3 IMAD.IADD R15, R15, 0x1, -R238.reuse ;  /* 0x000000010f0fb824 */ /* 0x100fe200078e0aee */
[----:B------:R-:W-:Y:S01]  /*1820*/  IABS R251, R16 ;  /* 0x0000001000fb7213 */ /* 0x000fe20000000000 */
[--C-:B------:R-:W-:Y:S01]  /*1830*/  @!P6 IMAD.IADD R17, R17, 0x1, -R238.reuse ;  /* 0x000000011111e824 */ /* 0x100fe200078e0aee */
[----:B------:R-:W-:Y:S01]  /*1840*/  ISETP.GT.U32.AND P3, PT, R238, R9, PT ;  /* 0x00000009ee00720c */ /* 0x000fe20003f64070 */
[----:B------:R-:W-:Y:S01]  /*1850*/  @!P1 IMAD.IADD R13, R13, 0x1, -R238 ;  /* 0x000000010d0d9824 */ /* 0x000fe200078e0aee */
[----:B------:R-:W-:Y:S01]  /*1860*/  ISETP.GE.AND P1, PT, R18, RZ, PT ;  /* 0x000000ff1200720c */ /* 0x000fe20003f26270 */
[----:B------:R-:W-:Y:S01]  /*1870*/  IMAD.HI.U32 R8, R5, R251, RZ ;  /* 0x000000fb05087227 */ /* 0x000fe200078e00ff */
[----:B------:R-:W-:Y:S02]  /*1880*/  ISETP.GT.U32.AND P6, PT, R238, R17, PT ;  /* 0x00000011ee00720c */ /* 0x000fe40003fc4070 */
[C---:B------:R-:W-:Y:S01]  /*1890*/  LOP3.LUT R18, R6.reuse, 0x1a, RZ, 0xfc, !PT ;  /* 0x0000001a06127812 */ /* 0x040fe200078efcff */
[----:B------:R-:W-:Y:S01]  /*18a0*/  IMAD.MOV R11, RZ, RZ, -R10 ;  /* 0x000000ffff0b7224 */ /* 0x000fe200078e0a0a */
[----:B------:R-:W-:Y:S01]  /*18b0*/  LOP3.LUT R61, R6, 0x7c, RZ, 0xfc, !PT ;  /* 0x0000007c063d7812 */ /* 0x000fe200078efcff */
[----:B------:R-:W-:Y:S01]  /*18c0*/  IMAD.MOV R12, RZ, RZ, -R8 ;  /* 0x000000ffff0c7224 */ /* 0x000fe200078e0a08 */
[----:B------:R-:W-:Y:S01]  /*18d0*/  IABS R250, R18 ;  /* 0x0000001200fa7213 */ /* 0x000fe20000000000 */
[C---:B------:R-:W-:Y:S01]  /*18e0*/  IMAD R11, R238.reuse, R11, R14 ;  /* 0x0000000bee0b7224 */ /* 0x040fe200078e020e */
[----:B------:R-:W-:Y:S01]  /*18f0*/  IABS R14, R23 ;  /* 0x00000017000e7213 */ /* 0x000fe20000000000 */
[----:B------:R-:W-:Y:S01]  /*1900*/  IMAD R251, R238, R12, R251 ;  /* 0x0000000ceefb7224 */ /* 0x000fe200078e02fb */
[C---:B------:R-:W-:Y:S01]  /*1910*/  LOP3.LUT R62, R6.reuse, 0x80, RZ, 0xfc, !PT ;  /* 0x00000080063e7812 */ /* 0x040fe200078efcff */
[--C-:B------:R-:W-:Y:S01]  /*1920*/  @!P3 IMAD.IADD R9, R9, 0x1, -R238.reuse ;  /* 0x000000010909b824 */ /* 0x100fe200078e0aee */
[----:B------:R-:W-:Y:S01]  /*1930*/  LOP3.LUT R64, R6, 0x82, RZ, 0xfc, !PT ;  /* 0x0000008206407812 */ /* 0x000fe200078efcff */
[----:B------:R-:W-:Y:S01]  /*1940*/  @!P6 IMAD.IADD R17, R17, 0x1, -R238 ;  /* 0x000000011111e824 */ /* 0x000fe200078e0aee */
[C---:B------:R-:W-:Y:S01]  /*1950*/  ISETP.GT.U32.AND P6, PT, R238.reuse, R11, PT ;  /* 0x0000000bee00720c */ /* 0x040fe20003fc4070 */
[----:B------:R-:W-:Y:S01]  /*1960*/  IMAD.HI.U32 R8, R5, R250, RZ ;  /* 0x000000fa05087227 */ /* 0x000fe200078e00ff */
[----:B------:R-:W-:-:S02]  /*1970*/  ISETP.GT.U32.AND P3, PT, R238, R251, PT ;  /* 0x000000fbee00720c */ /* 0x000fc40003f64070 */
[C---:B------:R-:W-:Y:S01]  /*1980*/  LOP3.LUT R65, R6.reuse, 0x84, RZ, 0xfc, !PT ;  /* 0x0000008406417812 */ /* 0x040fe200078efcff */
[----:B------:R-:W-:Y:S01]  /*1990*/  IMAD.HI.U32 R10, R5, R249, RZ ;  /* 0x000000f9050a7227 */ /* 0x000fe200078e00ff */
[C---:B------:R-:W-:Y:S02]  /*19a0*/  LOP3.LUT R66, R6.reuse, 0x86, RZ, 0xfc, !PT ;  /* 0x0000008606427812 */ /* 0x040fe400078efcff */
[C---:B------:R-:W-:Y:S01]  /*19b0*/  LOP3.LUT R69, R6.reuse, 0x8a, RZ, 0xfc, !PT ;  /* 0x0000008a06457812 */ /* 0x040fe200078efcff */
[----:B------:R-:W-:Y:S01]  /*19c0*/  IMAD.MOV R19, RZ, RZ, -R8 ;  /* 0x000000ffff137224 */ /* 0x000fe200078e0a08 */
[C---:B------:R-:W-:Y:S01]  /*19d0*/  LOP3.LUT R67, R6.reuse, 0x88, RZ, 0xfc, !PT ;  /* 0x0000008806437812 */ /* 0x040fe200078efcff */
[----:B------:R-:W-:Y:S01]  /*19e0*/  IMAD.MOV R10, RZ, RZ, -R10 ;  /* 0x000000ffff0a7224 */ /* 0x000fe200078e0a0a */
[----:B------:R-:W-:Y:S01]  /*19f0*/  LOP3.LUT R70, R6, 0x8c, RZ, 0xfc, !PT ;  /* 0x0000008c06467812 */ /* 0x000fe200078efcff */
[C---:B------:R-:W-:Y:S01]  /*1a00*/  IMAD R250, R238.reuse, R19, R250 ;  /* 0x00000013eefa7224 */ /* 0x040fe200078e02fa */
[----:B------:R-:W-:Y:S01]  /*1a10*/  IABS R63, R67 ;  /* 0x00000043003f7213 */ /* 0x000fe20000000000 */
[----:B------:R-:W-:Y:S01]  /*1a20*/  IMAD R249, R238, R10, R249 ;  /* 0x0000000aeef97224 */ /* 0x000fe200078e02f9 */
[----:B------:R-:W-:Y:S01]  /*1a30*/  LOP3.LUT R71, R6, 0x8e, RZ, 0xfc, !PT ;  /* 0x0000008e06477812 */ /* 0x000fe200078efcff */
[--C-:B------:R-:W-:Y:S01]  /*1a40*/  @!P6 IMAD.IADD R11, R11, 0x1, -R238.reuse ;  /* 0x000000010b0be824 */ /* 0x100fe200078e0aee */
[C---:B------:R-:W-:Y:S01]  /*1a50*/  ISETP.GT.U32.AND P6, PT, R238.reuse, R250, PT ;  /* 0x000000faee00720c */ /* 0x040fe20003fc4070 */
[----:B------:R-:W-:Y:S01]  /*1a60*/  @!P3 IMAD.IADD R251, R251, 0x1, -R238 ;  /* 0x00000001fbfbb824 */ /* 0x000fe200078e0aee */
[----:B------:R-:W-:Y:S01]  /*1a70*/  ISETP.GT.U32.AND P3, PT, R238, R9, PT ;  /* 0x00000009ee00720c */ /* 0x000fe20003f64070 */
[----:B------:R-:W-:Y:S01]  /*1a80*/  IMAD.MOV.U32 R3, RZ, RZ, R17 ;  /* 0x000000ffff037224 */ /* 0x000fe200078e0011 */
[C---:B------:R-:W-:Y:S01]  /*1a90*/  LOP3.LUT R72, R6.reuse, 0x90, RZ, 0xfc, !PT ;  /* 0x0000009006487812 */ /* 0x040fe200078efcff */
[----:B------:R-:W-:Y:S01]  /*1aa0*/  IMAD.HI.U32 R12, R5, R248, RZ ;  /* 0x000000f8050c7227 */ /* 0x000fe200078e00ff */
[----:B------:R-:W-:-:S02]  /*1ab0*/  LOP3.LUT R73, R6, 0x92, RZ, 0xfc, !PT ;  /* 0x0000009206497812 */ /* 0x000fc400078efcff */
[----:B------:R-:W-:Y:S01]  /*1ac0*/  LOP3.LUT R74, R6, 0x94, RZ, 0xfc, !PT ;  /* 0x00000094064a7812 */ /* 0x000fe200078efcff */
[----:B------:R-:W-:Y:S01]  /*1ad0*/  @!P2 IMAD.MOV R3, RZ, RZ, -R3 ;  /* 0x000000ffff03a224 */ /* 0x000fe200078e0a03 */
[----:B------:R-:W-:Y:S01]  /*1ae0*/  ISETP.GT.U32.AND P2, PT, R238, R249, PT ;  /* 0x000000f9ee00720c */ /* 0x000fe20003f44070 */
[----:B------:R-:W-:Y:S01]  /*1af0*/  IMAD.HI.U32 R8, R5, R14, RZ ;  /* 0x0000000e05087227 */ /* 0x000fe200078e00ff */
[----:B------:R-:W-:Y:S02]  /*1b00*/  IABS R68, R73 ;  /* 0x0000004900447213 */ /* 0x000fe40000000000 */
[C---:B------:R-:W-:Y:S01]  /*1b10*/  LOP3.LUT R75, R6.reuse, 0x96, RZ, 0xfc, !PT ;  /* 0x00000096064b7812 */ /* 0x040fe200078efcff */
[----:B------:R-:W-:Y:S01]  /*1b20*/  IMAD.MOV R19, RZ, RZ, -R12 ;  /* 0x000000ffff137224 */ /* 0x000fe200078e0a0c */
[C---:B------:R-:W-:Y:S01]  /*1b30*/  LOP3.LUT R76, R6.reuse, 0x9a, RZ, 0xfc, !PT ;  /* 0x0000009a064c7812 */ /* 0x040fe200078efcff */
[----:B------:R-:W-:Y:S01]  /*1b40*/  IMAD.MOV R21, RZ, RZ, -R8 ;  /* 0x000000ffff157224 */ /* 0x000fe200078e0a08 */
[C---:B------:R-:W-:Y:S01]  /*1b50*/  LOP3.LUT R77, R6.reuse, 0xa0, RZ, 0xfc, !PT ;  /* 0x000000a0064d7812 */ /* 0x040fe200078efcff */
[----:B-1----:R-:W-:Y:S01]  /*1b60*/  IMAD.MOV.U32 R0, RZ, RZ, R13 ;  /* 0x000000ffff007224 */ /* 0x002fe200078e000d */
[----:B------:R-:W-:Y:S01]  /*1b70*/  LOP3.LUT R78, R6, 0xa2, RZ, 0xfc, !PT ;  /* 0x000000a2064e7812 */ /* 0x000fe200078efcff */
[----:B------:R-:W-:Y:S01]  /*1b80*/  IMAD R248, R238, R19, R248 ;  /* 0x00000013eef87224 */ /* 0x000fe200078e02f8 */
[----:B------:R-:W-:Y:S01]  /*1b90*/  LOP3.LUT R19, R6, 0x22, RZ, 0xfc, !PT ;  /* 0x0000002206137812 */ /* 0x000fe200078efcff */
[----:B------:R-:W-:Y:S01]  /*1ba0*/  IMAD R8, R238, R21, R14 ;  /* 0x00000015ee087224 */ /* 0x000fe200078e020e */
[----:B------:R-:W-:Y:S01]  /*1bb0*/  LOP3.LUT R21, R6, 0x24, RZ, 0xfc, !PT ;  /* 0x0000002406157812 */ /* 0x000fe200078efcff */
[--C-:B------:R-:W-:Y:S01]  /*1bc0*/  @!P6 IMAD.IADD R250, R250, 0x1, -R238.reuse ;  /* 0x00000001fafae824 */ /* 0x100fe200078e0aee */
[C---:B------:R-:W-:Y:S01]  /*1bd0*/  ISETP.GT.U32.AND P6, PT, R238.reuse, R251, PT ;  /* 0x000000fbee00720c */ /* 0x040fe20003fc4070 */
[----:B------:R-:W-:Y:S01]  /*1be0*/  @!P3 IMAD.IADD R9, R9, 0x1, -R238 ;  /* 0x000000010909b824 */ /* 0x000fe200078e0aee */
[----:B------:R-:W-:Y:S01]  /*1bf0*/  IABS R13, R19 ;  /* 0x00000013000d7213 */ /* 0x000fe20000000000 */
[----:B------:R-:W-:Y:S01]  /*1c00*/  @!P0 IMAD.MOV R0, RZ, RZ, -R0 ;  /* 0x000000ffff008224 */ /* 0x000fe200078e0a00 */
[C---:B------:R-:W-:Y:S01]  /*1c10*/  ISETP.GT.U32.AND P0, PT, R238.reuse, R11, PT ;  /* 0x0000000bee00720c */ /* 0x040fe20003f04070 */
[----:B------:R-:W-:Y:S01]  /*1c20*/  IMAD.MOV.U32 R2, RZ, RZ, R15 ;  /* 0x000000ffff027224 */ /* 0x000fe200078e000f */
[----:B------:R-:W-:Y:S01]  /*1c30*/  IABS R14, R21 ;  /* 0x00000015000e7213 */ /* 0x000fe20000000000 */
[----:B------:R-:W-:Y:S01]  /*1c40*/  @!P2 IMAD.IADD R249, R249, 0x1, -R238 ;  /* 0x00000001f9f9a824 */ /* 0x000fe200078e0aee */
[----:B------:R-:W-:Y:S01]  /*1c50*/  ISETP.GT.U32.AND P3, PT, R238, R248, PT ;  /* 0x000000f8ee00720c */ /* 0x000fe20003f64070 */
[----:B------:R-:W-:Y:S01]  /*1c60*/  IMAD.MOV.U32 R4, RZ, RZ, R9 ;  /* 0x000000ffff047224 */ /* 0x000fe200078e0009 */
[----:B------:R-:W-:Y:S01]  /*1c70*/  ISETP.GE.AND P2, PT, R20, RZ, PT ;  /* 0x000000ff1400720c */ /* 0x000fe20003f46270 */
[----:B------:R-:W-:Y:S01]  /*1c80*/  @!P4 IMAD.MOV R2, RZ, RZ, -R2 ;  /* 0x000000ffff02c224 */ /* 0x000fe200078e0a02 */
[C---:B------:R-:W-:Y:S01]  /*1c90*/  ISETP.GT.U32.AND P4, PT, R238.reuse, R250, PT ;  /* 0x000000faee00720c */ /* 0x040fe20003f84070 */
[----:B------:R-:W-:Y:S01]  /*1ca0*/  @!P5 IMAD.MOV R4, RZ, RZ, -R4 ;  /* 0x000000ffff04d224 */ /* 0x000fe200078e0a04 */
[----:B------:R-:W-:Y:S01]  /*1cb0*/  ISETP.GT.U32.AND P5, PT, R238, R249, PT ;  /* 0x000000f9ee00720c */ /* 0x000fe20003fa4070 */
[C---:B------:R-:W-:Y:S01]  /*1cc0*/  IMAD.HI.U32 R10, R5.reuse, R13, RZ ;  /* 0x0000000d050a7227 */ /* 0x040fe200078e00ff */
[C---:B------:R-:W-:Y:S01]  /*1cd0*/  LOP3.LUT R83, R6.reuse, 0xa6, RZ, 0xfc, !PT ;  /* 0x000000a606537812 */ /* 0x040fe200078efcff */
[----:B------:R1:W-:Y:S01]  /*1ce0*/  STL [R1+0x3c60], R0 ;  /* 0x003c600001007387 */ /* 0x0003e20000100800 */
[C---:B------:R-:W-:Y:S01]  /*1cf0*/  LOP3.LUT R86, R6.reuse, 0xaa, RZ, 0xfc, !PT ;  /* 0x000000aa06567812 */ /* 0x040fe200078efcff */
[----:B------:R-:W-:Y:S01]  /*1d00*/  IMAD.HI.U32 R12, R5, R14, RZ ;  /* 0x0000000e050c7227 */ /* 0x000fe200078e00ff */
[----:B------:R-:W-:Y:S01]  /*1d10*/  IABS R80, R83 ;  /* 0x0000005300507213 */ /* 0x000fe20000000000 */
[----:B------:R-:W-:Y:S01]  /*1d20*/  STL [R1+0x3c64], R2 ;  /* 0x003c640201007387 */ /* 0x000fe20000100800 */
[----:B------:R-:W-:Y:S01]  /*1d30*/  IABS R82, R86 ;  /* 0x0000005600527213 */ /* 0x000fe20000000000 */
[----:B------:R-:W-:Y:S01]  /*1d40*/  IMAD.MOV R10, RZ, RZ, -R10 ;  /* 0x000000ffff0a7224 */ /* 0x000fe200078e0a0a */
[----:B------:R-:W-:Y:S01]  /*1d50*/  LOP3.LUT R85, R6, 0xa8, RZ, 0xfc, !PT ;  /* 0x000000a806557812 */ /* 0x000fe200078efcff */
[----:B------:R-:W-:Y:S01]  /*1d60*/  @!P6 IMAD.IADD R251, R251, 0x1, -R238 ;  /* 0x00000001fbfbe824 */ /* 0x000fe200078e0aee */
[----:B------:R-:W-:Y:S01]  /*1d70*/  ISETP.GT.U32.AND P6, PT, R238, R8, PT ;  /* 0x00000008ee00720c */ /* 0x000fe20003fc4070 */
[----:B------:R-:W-:Y:S01]  /*1d80*/  IMAD.MOV R15, RZ, RZ, -R12 ;  /* 0x000000ffff0f7224 */ /* 0x000fe200078e0a0c */
[----:B------:R-:W-:Y:S01]  /*1d90*/  IABS R81, R85 ;  /* 0x0000005500517213 */ /* 0x000fe20000000000 */
[----:B------:R-:W-:Y:S01]  /*1da0*/  @!P0 IMAD.IADD R11, R11, 0x1, -R238 ;  /* 0x000000010b0b8824 */ /* 0x000fe200078e0aee */
[----:B------:R-:W-:Y:S01]  /*1db0*/  ISETP.GE.AND P0, PT, R16, RZ, PT ;  /* 0x000000ff1000720c */ /* 0x000fe20003f06270 */
[----:B------:R-:W-:Y:S01]  /*1dc0*/  IMAD R13, R238, R10, R13 ;  /* 0x0000000aee0d7224 */ /* 0x000fe200078e020d */
[----:B------:R-:W-:Y:S01]  /*1dd0*/  LOP3.LUT R16, R6, 0x28, RZ, 0xfc, !PT ;  /* 0x0000002806107812 */ /* 0x000fe200078efcff */
[----:B------:R-:W-:Y:S01]  /*1de0*/  IMAD R10, R238, R15, R14 ;  /* 0x0000000fee0a7224 */ /* 0x000fe200078e020e */
[----:B------:R-:W-:Y:S01]  /*1df0*/  LOP3.LUT R15, R6, 0x26, RZ, 0xfc, !PT ;  /* 0x00000026060f7812 */ /* 0x000fe200078efcff */
[--C-:B------:R-:W-:Y:S01]  /*1e00*/  @!P4 IMAD.IADD R250, R250, 0x1, -R238.reuse ;  /* 0x00000001fafac824 */ /* 0x100fe200078e0aee */
[----:B------:R-:W-:Y:S01]  /*1e10*/  ISETP.GE.AND P4, PT, R18, RZ, PT ;  /* 0x000000ff1200720c */ /* 0x000fe20003f86270 */
[--C-:B------:R-:W-:Y:S01]  /*1e20*/  @!P5 IMAD.IADD R249, R249, 0x1, -R238.reuse ;  /* 0x00000001f9f9d824 */ /* 0x100fe200078e0aee */
[----:B------:R-:W-:Y:S01]  /*1e30*/  ISETP.GT.U32.AND P5, PT, R238, R10, PT ;  /* 0x0000000aee00720c */ /* 0x000fe20003fa4070 */
[--C-:B------:R-:W-:Y:S01]  /*1e40*/  @!P6 IMAD.IADD R8, R8, 0x1, -R238.reuse ;  /* 0x000000010808e824 */ /* 0x100fe200078e0aee */
[----:B------:R-:W-:Y:S01]  /*1e50*/  IABS R12, R15 ;  /* 0x0000000f000c7213 */ /* 0x000fe20000000000 */
[----:B------:R-:W-:Y:S01]  /*1e60*/  @!P3 IMAD.IADD R248, R248, 0x1, -R238 ;  /* 0x00000001f8f8b824 */ /* 0x000fe200078e0aee */
[----:B------:R-:W-:Y:S01]  /*1e70*/  IABS R14, R16 ;  /* 0x00000010000e7213 */ /* 0x000fe20000000000 */
[----:B------:R-:W-:Y:S01]  /*1e80*/  @!P0 IMAD.MOV R251, RZ, RZ, -R251 ;  /* 0x000000fffffb8224 */ /* 0x000fe200078e0afb */
[C---:B------:R-:W-:Y:S01]  /*1e90*/  ISETP.GT.U32.AND P0, PT, R238.reuse, R13, PT ;  /* 0x0000000dee00720c */ /* 0x040fe20003f04070 */
[----:B------:R-:W-:Y:S01]  /*1ea0*/  IMAD.HI.U32 R9, R5, R12, RZ ;  /* 0x0000000c05097227 */ /* 0x000fe200078e00ff */
[----:B------:R-:W-:Y:S01]  /*1eb0*/  ISETP.GT.U32.AND P6, PT, R238, R8, PT ;  /* 0x00000008ee00720c */ /* 0x000fe20003fc4070 */
[----:B------:R-:W-:Y:S01]  /*1ec0*/  STL [R1+0x3c68], R3 ;  /* 0x003c680301007387 */ /* 0x000fe20000100800 */
[----:B------:R-:W-:Y:S01]  /*1ed0*/  ISETP.GE.AND P3, PT, R22, RZ, PT ;  /* 0x000000ff1600720c */ /* 0x000fe20003f66270 */
[----:B------:R-:W-:Y:S01]  /*1ee0*/  @!P4 IMAD.MOV R250, RZ, RZ, -R250 ;  /* 0x000000fffffac224 */ /* 0x000fe200078e0afa */
[----:B------:R-:W-:Y:S01]  /*1ef0*/  ISETP.GE.AND P4, PT, R23, RZ, PT ;  /* 0x000000ff1700720c */ /* 0x000fe20003f86270 */
[--C-:B------:R-:W-:Y:S01]  /*1f00*/  @!P5 IMAD.IADD R10, R10, 0x1, -R238.reuse ;  /* 0x000000010a0ad824 */ /* 0x100fe200078e0aee */
[----:B------:R-:W-:Y:S01]  /*1f10*/  IABS R22, R25 ;  /* 0x0000001900167213 */ /* 0x000fe20000000000 */
[----:B------:R-:W-:Y:S01]  /*1f20*/  IMAD.MOV.U32 R252, RZ, RZ, R11 ;  /* 0x000000fffffc7224 */ /* 0x000fe200078e000b */
[----:B------:R-:W-:Y:S01]  /*1f30*/  LOP3.LUT R23, R6, 0x32, RZ, 0xfc, !PT ;  /* 0x0000003206177812 */ /* 0x000fe200078efcff */
[----:B------:R-:W-:Y:S01]  /*1f40*/  IMAD.HI.U32 R11, R5, R14, RZ ;  /* 0x0000000e050b7227 */ /* 0x000fe200078e00ff */
[----:B------:R-:W-:Y:S01]  /*1f50*/  ISETP.GT.U32.AND P5, PT, R238, R10, PT ;  /* 0x0000000aee00720c */ /* 0x000fe20003fa4070 */
[----:B------:R2:W-:Y:S01]  /*1f60*/  STL [R1+0x3c6c], R4 ;  /* 0x003c6c0401007387 */ /* 0x0005e20000100800 */
[----:B------:R-:W-:Y:S01]  /*1f70*/  IABS R20, R23 ;  /* 0x0000001700147213 */ /* 0x000fe20000000000 */
[----:B------:R-:W-:Y:S01]  /*1f80*/  IMAD.MOV R9, RZ, RZ, -R9 ;  /* 0x000000ffff097224 */ /* 0x000fe200078e0a09 */
[----:B------:R-:W-:Y:S01]  /*1f90*/  LOP3.LUT R87, R6, 0xac, RZ, 0xfc, !PT ;  /* 0x000000ac06577812 */ /* 0x000fe200078efcff */
[----:B------:R-:W-:Y:S01]  /*1fa0*/  @!P0 IMAD.IADD R13, R13, 0x1, -R238 ;  /* 0x000000010d0d8824 */ /* 0x000fe200078e0aee */
[----:B------:R-:W-:Y:S01]  /*1fb0*/  ISETP.GE.AND P0, PT, R15, RZ, PT ;  /* 0x000000ff0f00720c */ /* 0x000fe20003f06270 */
[----:B------:R-:W-:Y:S01]  /*1fc0*/  @!P1 IMAD.MOV R252, RZ, RZ, -R252 ;  /* 0x000000fffffc9224 */ /* 0x000fe200078e0afc */
[----:B------:R-:W-:Y:S01]  /*1fd0*/  ISETP.GT.U32.AND P1, PT, R238, R248, PT ;  /* 0x000000f8ee00720c */ /* 0x000fe20003f24070 */
[----:B------:R-:W-:Y:S01]  /*1fe0*/  IMAD.MOV R15, RZ, RZ, -R11 ;  /* 0x000000ffff0f7224 */ /* 0x000fe200078e0a0b */
[----:B------:R-:W-:Y:S01]  /*1ff0*/  LOP3.LUT R88, R6, 0xae, RZ, 0xfc, !PT ;  /* 0x000000ae06587812 */ /* 0x000fe200078efcff */
[----:B------:R-:W-:Y:S01]  /*2000*/  @!P6 IMAD.IADD R8, R8, 0x1, -R238 ;  /* 0x000000010808e824 */ /* 0x000fe200078e0aee */
[----:B------:R-:W-:Y:S01]  /*2010*/  ISETP.GE.AND P6, PT, R21, RZ, PT ;  /* 0x000000ff1500720c */ /* 0x000fe20003fc6270 */
[----:B------:R-:W-:Y:S01]  /*2020*/  IMAD R11, R238, R9, R12 ;  /* 0x00000009ee0b7224 */ /* 0x000fe200078e020c */
[----:B------:R-:W-:Y:S01]  /*2030*/  LOP3.LUT R9, R6, 0x2a, RZ, 0xfc, !PT ;  /* 0x0000002a06097812 */ /* 0x000fe200078efcff */
[----:B------:R-:W-:Y:S01]  /*2040*/  @!P2 IMAD.MOV R249, RZ, RZ, -R249 ;  /* 0x000000fffff9a224 */ /* 0x000fe200078e0af9 */
[C---:B------:R-:W-:Y:S01]  /*2050*/  ISETP.GT.U32.AND P2, PT, R238.reuse, R13, PT ;  /* 0x0000000dee00720c */ /* 0x040fe20003f44070 */
[----:B------:R-:W-:Y:S01]  /*2060*/  IMAD R12, R238, R15, R14 ;  /* 0x0000000fee0c7224 */ /* 0x000fe200078e020e */
[----:B------:R-:W-:Y:S01]  /*2070*/  LOP3.LUT R14, R6, 0x2c, RZ, 0xfc, !PT ;  /* 0x0000002c060e7812 */ /* 0x000fe200078efcff */
[----:B------:R-:W-:Y:S01]  /*2080*/  @!P4 IMAD.MOV R8, RZ, RZ, -R8 ;  /* 0x000000ffff08c224 */ /* 0x000fe200078e0a08 */
[----:B------:R-:W-:Y:S01]  /*2090*/  ISETP.GT.U32.AND P4, PT, R238, R11, PT ;  /* 0x0000000bee00720c */ /* 0x000fe20003f84070 */
[--C-:B------:R-:W-:Y:S01]  /*20a0*/  @!P5 IMAD.IADD R10, R10, 0x1, -R238.reuse ;  /* 0x000000010a0ad824 */ /* 0x100fe200078e0aee */
[----:B------:R-:W-:Y:S01]  /*20b0*/  ISETP.GT.U32.AND P5, PT, R238, R12, PT ;  /* 0x0000000cee00720c */ /* 0x000fe20003fa4070 */
[----:B------:R-:W-:Y:S01]  /*20c0*/  @!P1 IMAD.IADD R248, R248, 0x1, -R238 ;  /* 0x00000001f8f89824 */ /* 0x000fe200078e0aee */
[----:B------:R-:W-:Y:S01]  /*20d0*/  ISETP.GE.AND P1, PT, R19, RZ, PT ;  /* 0x000000ff1300720c */ /* 0x000fe20003f26270 */
[----:B------:R-:W-:Y:S01]  /*20e0*/  @!P6 IMAD.MOV R10, RZ, RZ, -R10 ;  /* 0x000000ffff0ae224 */ /* 0x000fe200078e0a0a */
[----:B------:R-:W-:Y:S01]  /*20f0*/  LOP3.LUT R19, R6, 0x2e, RZ, 0xfc, !PT ;  /* 0x0000002e06137812 */ /* 0x000fe200078efcff */
[----:B------:R-:W-:Y:S01]  /*2100*/  @!P3 IMAD.MOV R248, RZ, RZ, -R248 ;  /* 0x000000fffff8b224 */ /* 0x000fe200078e0af8 */
[----:B------:R-:W-:Y:S01]  /*2110*/  ISETP.GE.AND P3, PT, R16, RZ, PT ;  /* 0x000000ff1000720c */ /* 0x000fe20003f66270 */
[--C-:B------:R-:W-:Y:S01]  /*2120*/  @!P2 IMAD.IADD R13, R13, 0x1, -R238.reuse ;  /* 0x000000010d0da824 */ /* 0x100fe200078e0aee */
[----:B------:R-:W-:Y:S01]  /*2130*/  ISETP.GE.AND P2, PT, R9, RZ, PT ;  /* 0x000000ff0900720c */ /* 0x000fe20003f46270 */
[----:B------:R-:W-:Y:S01]  /*2140*/  STL [R1+0x3c78], R252 ;  /* 0x003c78fc01007387 */ /* 0x000fe20000100800 */
[----:B------:R-:W-:Y:S01]  /*2150*/  IABS R16, R9 ;  /* 0x0000000900107213 */ /* 0x000fe20000000000 */
[--C-:B------:R-:W-:Y:S01]  /*2160*/  @!P4 IMAD.IADD R11, R11, 0x1, -R238.reuse ;  /* 0x000000010b0bc824 */ /* 0x100fe200078e0aee */
[----:B------:R-:W-:Y:S01]  /*2170*/  IABS R17, R14 ;  /* 0x0000000e00117213 */ /* 0x000fe20000000000 */
[----:B------:R-:W-:Y:S01]  /*2180*/  IMAD.MOV.U32 R9, RZ, RZ, R13 ;  /* 0x000000ffff097224 */ /* 0x000fe200078e000d */
[----:B------:R-:W-:Y:S01]  /*2190*/  IABS R18, R19 ;  /* 0x0000001300127213 */ /* 0x000fe20000000000 */
[----:B------:R-:W-:Y:S01]  /*21a0*/  @!P5 IMAD.IADD R12, R12, 0x1, -R238 ;  /* 0x000000010c0cd824 */ /* 0x000fe200078e0aee */
[----:B------:R-:W-:Y:S01]  /*21b0*/  ISETP.GT.U32.AND P4, PT, R238, R11, PT ;  /* 0x0000000bee00720c */ /* 0x000fe20003f84070 */
[----:B------:R-:W-:Y:S01]  /*21c0*/  @!P1 IMAD.MOV R9, RZ, RZ, -R9 ;  /* 0x000000ffff099224 */ /* 0x000fe200078e0a09 */
[----:B------:R-:W-:Y:S01]  /*21d0*/  ISETP.GE.AND P1, PT, R14, RZ, PT ;  /* 0x000000ff0e00720c */ /* 0x000fe20003f26270 */
[----:B------:R-:W-:Y:S01]  /*21e0*/  IMAD.HI.U32 R13, R5, R16, RZ ;  /* 0x00000010050d7227 */ /* 0x000fe200078e00ff */
[----:B------:R-:W-:Y:S01]  /*21f0*/  ISETP.GT.U32.AND P5, PT, R238, R12, PT ;  /* 0x0000000cee00720c */ /* 0x000fe20003fa4070 */
[----:B------:R3:W-:Y:S01]  /*2200*/  STL [R1+0x3c7c], R251 ;  /* 0x003c7cfb01007387 */ /* 0x0007e20000100800 */
[----:B------:R-:W-:Y:S01]  /*2210*/  ISETP.GE.AND P6, PT, R19, RZ, PT ;  /* 0x000000ff1300720c */ /* 0x000fe20003fc6270 */
[C---:B------:R-:W-:Y:S01]  /*2220*/  IMAD.HI.U32 R14, R5.reuse, R17, RZ ;  /* 0x00000011050e7227 */ /* 0x040fe200078e00ff */
[C---:B------:R-:W-:Y:S01]  /*2230*/  LOP3.LUT R19, R6.reuse, 0x30, RZ, 0xfc, !PT ;  /* 0x0000003006137812 */ /* 0x040fe200078efcff */
[----:B------:R-:W-:Y:S01]  /*2240*/  STL [R1+0x3c80], R250 ;  /* 0x003c80fa01007387 */ /* 0x000fe20000100800 */
[----:B------:R-:W-:Y:S01]  /*2250*/  IABS R21, R24 ;  /* 0x0000001800157213 */ /* 0x000fe20000000000 */
[----:B------:R-:W-:Y:S01]  /*2260*/  IMAD.HI.U32 R15, R5, R18, RZ ;  /* 0x00000012050f7227 */ /* 0x000fe200078e00ff */
[C---:B------:R-:W-:Y:S01]  /*2270*/  LOP3.LUT R90, R6.reuse, 0xb2, RZ, 0xfc, !PT ;  /* 0x000000b2065a7812 */ /* 0x040fe200078efcff */
[----:B------:R4:W-:Y:S01]  /*2280*/  STL [R1+0x3c84], R249 ;  /* 0x003c84f901007387 */ /* 0x0009e20000100800 */
[C---:B------:R-:W-:Y:S01]  /*2290*/  LOP3.LUT R89, R6.reuse, 0xb0, RZ, 0xfc, !PT ;  /* 0x000000b006597812 */ /* 0x040fe200078efcff */
[----:B------:R-:W-:Y:S01]  /*22a0*/  IMAD.MOV R13, RZ, RZ, -R13 ;  /* 0x000000ffff0d7224 */ /* 0x000fe200078e0a0d */
[----:B------:R-:W-:Y:S01]  /*22b0*/  IABS R84, R90 ;  /* 0x0000005a00547213 */ /* 0x000fe20000000000 */
[----:B------:R-:W-:Y:S01]  /*22c0*/  IMAD.MOV R14, RZ, RZ, -R14 ;  /* 0x000000ffff0e7224 */ /* 0x000fe200078e0a0e */
[C---:B------:R-:W-:Y:S01]  /*22d0*/  LOP3.LUT R91, R6.reuse, 0xb4, RZ, 0xfc, !PT ;  /* 0x000000b4065b7812 */ /* 0x040fe200078efcff */
[----:B------:R-:W-:Y:S01]  /*22e0*/  IMAD.MOV R15, RZ, RZ, -R15 ;  /* 0x000000ffff0f7224 */ /* 0x000fe200078e0a0f */
[----:B------:R-:W-:Y:S01]  /*22f0*/  LOP3.LUT R92, R6, 0xb6, RZ, 0xfc, !PT ;  /* 0x000000b6065c7812 */ /* 0x000fe200078efcff */
[----:B------:R-:W-:Y:S01]  /*2300*/  IMAD R13, R238, R13, R16 ;  /* 0x0000000dee0d7224 */ /* 0x000fe200078e0210 */
[----:B------:R-:W-:Y:S01]  /*2310*/  LOP3.LUT R95, R6, 0xc2, RZ, 0xfc, !PT ;  /* 0x000000c2065f7812 */ /* 0x000fe200078efcff */
[C---:B------:R-:W-:Y:S01]  /*2320*/  IMAD R14, R238.reuse, R14, R17 ;  /* 0x0000000eee0e7224 */ /* 0x040fe200078e0211 */
[----:B------:R-:W-:Y:S01]  /*2330*/  IABS R17, R19 ;  /* 0x0000001300117213 */ /* 0x000fe20000000000 */
[----:B------:R-:W-:Y:S01]  /*2340*/  @!P4 IMAD.IADD R11, R11, 0x1, -R238 ;  /* 0x000000010b0bc824 */ /* 0x000fe200078e0aee */
[C---:B------:R-:W-:Y:S01]  /*2350*/  ISETP.GT.U32.AND P4, PT, R238.reuse, R13, PT ;  /* 0x0000000dee00720c */ /* 0x040fe20003f84070 */
[----:B------:R-:W-:Y:S01]  /*2360*/  IMAD R15, R238, R15, R18 ;  /* 0x0000000fee0f7224 */ /* 0x000fe200078e0212 */
[----:B------:R-:W-:Y:S01]  /*2370*/  LOP3.LUT R98, R6, 0xc6, RZ, 0xfc, !PT ;  /* 0x000000c606627812 */ /* 0x000fe200078efcff */
[--C-:B------:R-:W-:Y:S01]  /*2380*/  @!P5 IMAD.IADD R12, R12, 0x1, -R238.reuse ;  /* 0x000000010c0cd824 */ /* 0x100fe200078e0aee */
        /* <DEDUP_REMOVED lines=11> */
[--C-:B------:R-:W-:Y:S01]  /*2440*/  @!P4 IMAD.IADD R13, R13, 0x1, -R238.reuse ;  /* 0x000000010d0dc824 */ /* 0x100fe200078e0aee */
[----:B------:R-:W-:Y:S01]  /*2450*/  LOP3.LUT R101, R6, 0xcc, RZ, 0xfc, !PT ;  /* 0x000000cc06657812 */ /* 0x000fe200078efcff */
[--C-:B------:R-:W-:Y:S01]  /*2460*/  @!P5 IMAD.IADD R14, R14, 0x1, -R238.reuse ;  /* 0x000000010e0ed824 */ /* 0x100fe200078e0aee */
[----:B------:R-:W-:Y:S01]  /*2470*/  LOP3.LUT R100, R6, 0xca, RZ, 0xfc, !PT ;  /* 0x000000ca06647812 */ /* 0x000fe200078efcff */
[----:B------:R-:W-:Y:S01]  /*2480*/  @!P0 IMAD.IADD R15, R15, 0x1, -R238 ;  /* 0x000000010f0f8824 */ /* 0x000fe200078e0aee */
[C---:B------:R-:W-:Y:S01]  /*2490*/  ISETP.GT.U32.AND P4, PT, R238.reuse, R13, PT ;  /* 0x0000000dee00720c */ /* 0x040fe20003f84070 */
[----:B------:R-:W-:Y:S01]  /*24a0*/  @!P3 IMAD.MOV R12, RZ, RZ, -R12 ;  /* 0x000000ffff0cb224 */ /* 0x000fe200078e0a0c */
[C---:B------:R-:W-:Y:S01]  /*24b0*/  ISETP.GT.U32.AND P5, PT, R238.reuse, R14, PT ;  /* 0x0000000eee00720c */ /* 0x040fe20003fa4070 */
[----:B------:R-:W-:Y:S01]  /*24c0*/  IMAD.MOV R16, RZ, RZ, -R16 ;  /* 0x000000ffff107224 */ /* 0x000fe200078e0a10 */
[----:B------:R-:W-:Y:S01]  /*24d0*/  ISETP.GT.U32.AND P0, PT, R238, R15, PT ;  /* 0x0000000fee00720c */ /* 0x000fe20003f04070 */
[----:B------:R-:W-:Y:S01]  /*24e0*/  IMAD.MOV R18, RZ, RZ, -R18 ;  /* 0x000000ffff127224 */ /* 0x000fe200078e0a12 */
[----:B------:R-:W-:Y:S01]  /*24f0*/  ISETP.GE.AND P3, PT, R19, RZ, PT ;  /* 0x000000ff1300720c */ /* 0x000fe20003f66270 */
[----:B------:R-:W-:Y:S01]  /*2500*/  IMAD.HI.U32 R19, R5, R22, RZ ;  /* 0x0000001605137227 */ /* 0x000fe200078e00ff */
[----:B------:R-:W-:Y:S01]  /*2510*/  IABS R96, R100 ;  /* 0x0000006400607213 */ /* 0x000fe20000000000 */
[----:B------:R4:W-:Y:S01]  /*2520*/  STL [R1+0x3c90], R9 ;  /* 0x003c900901007387 */ /* 0x0009e20000100800 */
[----:B------:R-:W-:Y:S01]  /*2530*/  LOP3.LUT R102, R6, 0xce, RZ, 0xfc, !PT ;  /* 0x000000ce06667812 */ /* 0x000fe200078efcff */
[----:B------:R-:W-:Y:S01]  /*2540*/  IMAD R16, R238, R16, R17 ;  /* 0x00000010ee107224 */ /* 0x000fe200078e0211 */
[C---:B------:R-:W-:Y:S01]  /*2550*/  LOP3.LUT R103, R6.reuse, 0xd0, RZ, 0xfc, !PT ;  /* 0x000000d006677812 */ /* 0x040fe200078efcff */
[----:B------:R-:W-:Y:S01]  /*2560*/  IMAD.MOV R19, RZ, RZ, -R19 ;  /* 0x000000ffff137224 */ /* 0x000fe200078e0a13 */
[----:B------:R-:W-:Y:S01]  /*2570*/  LOP3.LUT R104, R6, 0xd2, RZ, 0xfc, !PT ;  /* 0x000000d206687812 */ /* 0x000fe200078efcff */
[----:B------:R-:W-:Y:S01]  /*2580*/  IMAD R18, R238, R18, R21 ;  /* 0x00000012ee127224 */ /* 0x000fe200078e0215 */
[----:B------:R-:W-:Y:S01]  /*2590*/  LOP3.LUT R105, R6, 0xd4, RZ, 0xfc, !PT ;  /* 0x000000d406697812 */ /* 0x000fe200078efcff */
[--C-:B------:R-:W-:Y:S01]  /*25a0*/  @!P4 IMAD.IADD R13, R13, 0x1, -R238.reuse ;  /* 0x000000010d0dc824 */ /* 0x100fe200078e0aee */
[----:B------:R-:W-:Y:S01]  /*25b0*/  ISETP.GT.U32.AND P4, PT, R238, R16, PT ;  /* 0x00000010ee00720c */ /* 0x000fe20003f84070 */
[----:B------:R-:W-:Y:S01]  /*25c0*/  @!P5 IMAD.IADD R14, R14, 0x1, -R238 ;  /* 0x000000010e0ed824 */ /* 0x000fe200078e0aee */
[----:B------:R-:W-:Y:S01]  /*25d0*/  ISETP.GE.AND P5, PT, R23, RZ, PT ;  /* 0x000000ff1700720c */ /* 0x000fe20003fa6270 */
[----:B------:R-:W-:Y:S01]  /*25e0*/  IMAD R19, R238, R19, R22 ;  /* 0x00000013ee137224 */ /* 0x000fe200078e0216 */
[----:B------:R-:W-:Y:S01]  /*25f0*/  LOP3.LUT R23, R6, 0x38, RZ, 0xfc, !PT ;  /* 0x0000003806177812 */ /* 0x000fe200078efcff */
[----:B------:R-:W-:Y:S01]  /*2600*/  @!P0 IMAD.IADD R15, R15, 0x1, -R238 ;  /* 0x000000010f0f8824 */ /* 0x000fe200078e0aee */
[----:B------:R-:W-:Y:S01]  /*2610*/  ISETP.GT.U32.AND P0, PT, R238, R18, PT ;  /* 0x00000012ee00720c */ /* 0x000fe20003f04070 */
[----:B------:R-:W-:Y:S01]  /*2620*/  IMAD.HI.U32 R17, R5, R20, RZ ;  /* 0x0000001405117227 */ /* 0x000fe200078e00ff */
[----:B------:R-:W-:-:S02]  /*2630*/  IABS R21, R23 ;  /* 0x0000001700157213 */ /* 0x000fc40000000000 */
[----:B------:R-:W-:Y:S01]  /*2640*/  LOP3.LUT R106, R6, 0xd6, RZ, 0xfc, !PT ;  /* 0x000000d6066a7812 */ /* 0x000fe200078efcff */
[----:B------:R-:W-:Y:S01]  /*2650*/  @!P6 IMAD.MOV R15, RZ, RZ, -R15 ;  /* 0x000000ffff0fe224 */ /* 0x000fe200078e0a0f */
[----:B------:R-:W-:Y:S01]  /*2660*/  ISETP.GT.U32.AND P6, PT, R238, R19, PT ;  /* 0x00000013ee00720c */ /* 0x000fe20003fc4070 */
[----:B------:R-:W-:Y:S01]  /*2670*/  IMAD.MOV R17, RZ, RZ, -R17 ;  /* 0x000000ffff117224 */ /* 0x000fe200078e0a11 */
[----:B------:R-:W-:Y:S01]  /*2680*/  LOP3.LUT R107, R6, 0xd8, RZ, 0xfc, !PT ;  /* 0x000000d8066b7812 */ /* 0x000fe200078efcff */
[----:B------:R-:W-:Y:S01]  /*2690*/  @!P1 IMAD.MOV R14, RZ, RZ, -R14 ;  /* 0x000000ffff0e9224 */ /* 0x000fe200078e0a0e */
[----:B------:R-:W-:Y:S01]  /*26a0*/  ISETP.GE.AND P1, PT, R24, RZ, PT ;  /* 0x000000ff1800720c */ /* 0x000fe20003f26270 */
[----:B------:R-:W-:Y:S01]  /*26b0*/  IMAD R17, R238, R17, R20 ;  /* 0x00000011ee117224 */ /* 0x000fe200078e0214 */
[C---:B------:R-:W-:Y:S01]  /*26c0*/  LOP3.LUT R24, R6.reuse, 0x3a, RZ, 0xfc, !PT ;  /* 0x0000003a06187812 */ /* 0x040fe200078efcff */
[----:B------:R-:W-:Y:S01]  /*26d0*/  IMAD.HI.U32 R20, R5, R21, RZ ;  /* 0x0000001505147227 */ /* 0x000fe200078e00ff */
[----:B------:R-:W-:-:S02]  /*26e0*/  LOP3.LUT R108, R6, 0xdc, RZ, 0xfc, !PT ;  /* 0x000000dc066c7812 */ /* 0x000fc400078efcff */
[----:B------:R-:W-:Y:S01]  /*26f0*/  IABS R22, R24 ;  /* 0x0000001800167213 */ /* 0x000fe20000000000 */
[--C-:B------:R-:W-:Y:S01]  /*2700*/  @!P4 IMAD.IADD R16, R16, 0x1, -R238.reuse ;  /* 0x000000011010c824 */ /* 0x100fe200078e0aee */
[----:B------:R-:W-:Y:S01]  /*2710*/  LOP3.LUT R109, R6, 0xe0, RZ, 0xfc, !PT ;  /* 0x000000e0066d7812 */ /* 0x000fe200078efcff */
[----:B------:R-:W-:Y:S01]  /*2720*/  @!P0 IMAD.IADD R18, R18, 0x1, -R238 ;  /* 0x0000000112128824 */ /* 0x000fe200078e0aee */
[----:B------:R-:W-:Y:S01]  /*2730*/  LOP3.LUT R112, R6, 0xe6, RZ, 0xfc, !PT ;  /* 0x000000e606707812 */ /* 0x000fe200078efcff */
[----:B------:R-:W-:Y:S01]  /*2740*/  IMAD.MOV R20, RZ, RZ, -R20 ;  /* 0x000000ffff147224 */ /* 0x000fe200078e0a14 */
[C---:B------:R-:W-:Y:S01]  /*2750*/  ISETP.GT.U32.AND P4, PT, R238.reuse, R16, PT ;  /* 0x00000010ee00720c */ /* 0x040fe20003f84070 */
[----:B------:R-:W-:Y:S01]  /*2760*/  @!P6 IMAD.IADD R19, R19, 0x1, -R238 ;  /* 0x000000011313e824 */ /* 0x000fe200078e0aee */
[C---:B------:R-:W-:Y:S01]  /*2770*/  ISETP.GT.U32.AND P6, PT, R238.reuse, R18, PT ;  /* 0x00000012ee00720c */ /* 0x040fe20003fc4070 */
[----:B------:R-:W-:Y:S01]  /*2780*/  IMAD R20, R238, R20, R21 ;  /* 0x00000014ee147224 */ /* 0x000fe200078e0215 */
[----:B------:R-:W-:Y:S01]  /*2790*/  IABS R110, R112 ;  /* 0x00000070006e7213 */ /* 0x000fe20000000000 */
[----:B------:R-:W-:Y:S01]  /*27a0*/  IMAD.HI.U32 R21, R5, R22, RZ ;  /* 0x0000001605157227 */ /* 0x000fe200078e00ff */
[----:B------:R-:W-:-:S02]  /*27b0*/  LOP3.LUT R111, R6, 0xe2, RZ, 0xfc, !PT ;  /* 0x000000e2066f7812 */ /* 0x000fc400078efcff */
[C---:B------:R-:W-:Y:S01]  /*27c0*/  LOP3.LUT R117, R6.reuse, 0xee, RZ, 0xfc, !PT ;  /* 0x000000ee06757812 */ /* 0x040fe200078efcff */
[----:B------:R-:W-:Y:S01]  /*27d0*/  IMAD.MOV R21, RZ, RZ, -R21 ;  /* 0x000000ffff157224 */ /* 0x000fe200078e0a15 */
[----:B------:R-:W-:Y:S01]  /*27e0*/  LOP3.LUT R115, R6, 0xea, RZ, 0xfc, !PT ;  /* 0x000000ea06737812 */ /* 0x000fe200078efcff */
[----:B------:R-:W-:Y:S01]  /*27f0*/  @!P2 IMAD.MOV R13, RZ, RZ, -R13 ;  /* 0x000000ffff0da224 */ /* 0x000fe200078e0a0d */
[C---:B------:R-:W-:Y:S01]  /*2800*/  ISETP.GT.U32.AND P2, PT, R238.reuse, R17, PT ;  /* 0x00000011ee00720c */ /* 0x040fe20003f44070 */
[----:B------:R-:W-:Y:S01]  /*2810*/  IMAD R21, R238, R21, R22 ;  /* 0x00000015ee157224 */ /* 0x000fe200078e0216 */
[----:B------:R-:W-:Y:S01]  /*2820*/  IABS R114, R117 ;  /* 0x0000007500727213 */ /* 0x000fe20000000000 */
[--C-:B------:R-:W-:Y:S01]  /*2830*/  @!P4 IMAD.IADD R16, R16, 0x1, -R238.reuse ;  /* 0x000000011010c824 */ /* 0x100fe200078e0aee */
[----:B------:R-:W-:Y:S01]  /*2840*/  ISETP.GE.AND P4, PT, R25, RZ, PT ;  /* 0x000000ff1900720c */ /* 0x000fe20003f86270 */
[----:B------:R-:W-:Y:S01]  /*2850*/  @!P6 IMAD.IADD R18, R18, 0x1, -R238 ;  /* 0x000000011212e824 */ /* 0x000fe200078e0aee */
[C---:B------:R-:W-:Y:S01]  /*2860*/  ISETP.GT.U32.AND P6, PT, R238.reuse, R21, PT ;  /* 0x00000015ee00720c */ /* 0x040fe20003fc4070 */
[----:B------:R-:W-:Y:S01]  /*2870*/  @!P3 IMAD.MOV R16, RZ, RZ, -R16 ;  /* 0x000000ffff10b224 */ /* 0x000fe200078e0a10 */
[----:B------:R-:W-:Y:S01]  /*2880*/  ISETP.GT.U32.AND P3, PT, R238, R19, PT ;  /* 0x00000013ee00720c */ /* 0x000fe20003f64070 */
[----:B------:R-:W-:Y:S01]  /*2890*/  @!P1 IMAD.MOV R18, RZ, RZ, -R18 ;  /* 0x000000ffff129224 */ /* 0x000fe200078e0a12 */
[----:B------:R-:W-:-:S02]  /*28a0*/  IABS R25, R28 ;  /* 0x0000001c00197213 */ /* 0x000fc40000000000 */
[----:B------:R-:W-:Y:S01]  /*28b0*/  LOP3.LUT R116, R6, 0xec, RZ, 0xfc, !PT ;  /* 0x000000ec06747812 */ /* 0x000fe200078efcff */
[--C-:B------:R-:W-:Y:S01]  /*28c0*/  @!P2 IMAD.IADD R17, R17, 0x1, -R238.reuse ;  /* 0x000000011111a824 */ /* 0x100fe200078e0aee */
[----:B------:R-:W-:Y:S01]  /*28d0*/  ISETP.GE.AND P2, PT, R23, RZ, PT ;  /* 0x000000ff1700720c */ /* 0x000fe20003f46270 */
[----:B------:R-:W-:Y:S01]  /*28e0*/  IMAD.HI.U32 R22, R5, R25, RZ ;  /* 0x0000001905167227 */ /* 0x000fe200078e00ff */
[----:B------:R-:W-:Y:S02]  /*28f0*/  IABS R113, R116 ;  /* 0x0000007400717213 */ /* 0x000fe40000000000 */
[----:B------:R-:W-:Y:S01]  /*2900*/  ISETP.GT.U32.AND P0, PT, R238, R17, PT ;  /* 0x00000011ee00720c */ /* 0x000fe20003f04070 */
[----:B------:R-:W-:Y:S01]  /*2910*/  @!P6 IMAD.IADD R21, R21, 0x1, -R238 ;  /* 0x000000011515e824 */ /* 0x000fe200078e0aee */
[C---:B------:R-:W-:Y:S01]  /*2920*/  LOP3.LUT R118, R6.reuse, 0xf0, RZ, 0xfc, !PT ;  /* 0x000000f006767812 */ /* 0x040fe200078efcff */
[----:B------:R-:W-:Y:S01]  /*2930*/  IMAD.HI.U32 R23, R5, R26, RZ ;  /* 0x0000001a05177227 */ /* 0x000fe200078e00ff */
[----:B------:R-:W-:-:S02]  /*2940*/  LOP3.LUT R119, R6, 0xf2, RZ, 0xfc, !PT ;  /* 0x000000f206777812 */ /* 0x000fc400078efcff */
[----:B------:R-:W-:Y:S01]  /*2950*/  ISETP.GT.U32.AND P6, PT, R238, R21, PT ;  /* 0x00000015ee00720c */ /* 0x000fe20003fc4070 */
[----:B------:R-:W-:Y:S01]  /*2960*/  IMAD.MOV R22, RZ, RZ, -R22 ;  /* 0x000000ffff167224 */ /* 0x000fe200078e0a16 */
[----:B------:R-:W-:Y:S01]  /*2970*/  LOP3.LUT R120, R6, 0xf4, RZ, 0xfc, !PT ;  /* 0x000000f406787812 */ /* 0x000fe200078efcff */
[----:B------:R-:W-:Y:S01]  /*2980*/  @!P3 IMAD.IADD R19, R19, 0x1, -R238 ;  /* 0x000000011313b824 */ /* 0x000fe200078e0aee */
[----:B------:R-:W-:Y:S01]  /*2990*/  ISETP.GE.AND P3, PT, R24, RZ, PT ;  /* 0x000000ff1800720c */ /* 0x000fe20003f66270 */
[----:B------:R-:W-:Y:S01]  /*29a0*/  IMAD.HI.U32 R24, R5, R27, RZ ;  /* 0x0000001b05187227 */ /* 0x000fe200078e00ff */
[C---:B------:R-:W-:Y:S02]  /*29b0*/  LOP3.LUT R122, R6.reuse, 0xfa, RZ, 0xfc, !PT ;  /* 0x000000fa067a7812 */ /* 0x040fe400078efcff */
[C---:B------:R-:W-:Y:S01]  /*29c0*/  LOP3.LUT R123, R6.reuse, 0xfc, RZ, 0xfc, !PT ;  /* 0x000000fc067b7812 */ /* 0x040fe200078efcff */
[----:B------:R-:W-:Y:S01]  /*29d0*/  IMAD.MOV R23, RZ, RZ, -R23 ;  /* 0x000000ffff177224 */ /* 0x000fe200078e0a17 */
[----:B------:R-:W-:Y:S01]  /*29e0*/  LOP3.LUT R129, R6, 0xfe, RZ, 0xfc, !PT ;  /* 0x000000fe06817812 */ /* 0x000fe200078efcff */
[----:B------:R-:W-:Y:S01]  /*29f0*/  IMAD R22, R238, R22, R25 ;  /* 0x00000016ee167224 */ /* 0x000fe200078e0219 */
[----:B------:R-:W-:Y:S01]  /*2a00*/  IABS R121, R123 ;  /* 0x0000007b00797213 */ /* 0x000fe20000000000 */
[----:B------:R-:W-:Y:S01]  /*2a10*/  IMAD.MOV R24, RZ, RZ, -R24 ;  /* 0x000000ffff187224 */ /* 0x000fe200078e0a18 */
[----:B------:R-:W-:Y:S01]  /*2a20*/  LOP3.LUT R130, R6, 0x100, RZ, 0xfc, !PT ;  /* 0x0000010006827812 */ /* 0x000fe200078efcff */
[C---:B------:R-:W-:Y:S01]  /*2a30*/  IMAD R23, R238.reuse, R23, R26 ;  /* 0x00000017ee177224 */ /* 0x040fe200078e021a */
[C---:B------:R-:W-:Y:S01]  /*2a40*/  ISETP.GT.U32.AND P1, PT, R238.reuse, R22, PT ;  /* 0x00000016ee00720c */ /* 0x040fe20003f24070 */
[--C-:B------:R-:W-:Y:S01]  /*2a50*/  @!P0 IMAD.IADD R17, R17, 0x1, -R238.reuse ;  /* 0x0000000111118824 */ /* 0x100fe200078e0aee */
[C---:B------:R-:W-:Y:S01]  /*2a60*/  ISETP.GT.U32.AND P0, PT, R238.reuse, R20, PT ;  /* 0x00000014ee00720c */ /* 0x040fe20003f04070 */
[C---:B------:R-:W-:Y:S01]  /*2a70*/  IMAD R24, R238.reuse, R24, R27 ;  /* 0x00000018ee187224 */ /* 0x040fe200078e021b */
[----:B------:R-:W-:Y:S01]  /*2a80*/  IABS R27, R31 ;  /* 0x0000001f001b7213 */ /* 0x000fe20000000000 */
[----:B------:R-:W-:Y:S01]  /*2a90*/  @!P4 IMAD.MOV R19, RZ, RZ, -R19 ;  /* 0x000000ffff13c224 */ /* 0x000fe200078e0a13 */
[C---:B------:R-:W-:Y:S01]  /*2aa0*/  ISETP.GT.U32.AND P4, PT, R238.reuse, R23, PT ;  /* 0x00000017ee00720c */ /* 0x040fe20003f84070 */
[----:B------:R-:W-:Y:S01]  /*2ab0*/  @!P6 IMAD.IADD R21, R21, 0x1, -R238 ;  /* 0x000000011515e824 */ /* 0x000fe200078e0aee */
[----:B------:R-:W-:Y:S01]  /*2ac0*/  ISETP.GT.U32.AND P6, PT, R238, R24, PT ;  /* 0x00000018ee00720c */ /* 0x000fe20003fc4070 */
[----:B------:R-:W-:Y:S01]  /*2ad0*/  IMAD.HI.U32 R25, R5, R27, RZ ;  /* 0x0000001b05197227 */ /* 0x000fe200078e00ff */
[----:B------:R-:W-:-:S02]  /*2ae0*/  IABS R124, R130 ;  /* 0x00000082007c7213 */ /* 0x000fc40000000000 */
[----:B------:R-:W-:Y:S01]  /*2af0*/  LOP3.LUT R131, R6, 0x102, RZ, 0xfc, !PT ;  /* 0x0000010206837812 */ /* 0x000fe200078efcff */
[--C-:B------:R-:W-:Y:S01]  /*2b00*/  @!P1 IMAD.IADD R22, R22, 0x1, -R238.reuse ;  /* 0x0000000116169824 */ /* 0x100fe200078e0aee */
[----:B------:R-:W-:Y:S01]  /*2b10*/  ISETP.GE.AND P1, PT, R30, RZ, PT ;  /* 0x000000ff1e00720c */ /* 0x000fe20003f26270 */
[--C-:B------:R-:W-:Y:S01]  /*2b20*/  @!P0 IMAD.IADD R20, R20, 0x1, -R238.reuse ;  /* 0x0000000114148824 */ /* 0x100fe200078e0aee */
[----:B------:R-:W-:Y:S01]  /*2b30*/  ISETP.GE.AND P0, PT, R28, RZ, PT ;  /* 0x000000ff1c00720c */ /* 0x000fe20003f06270 */
[----:B------:R-:W-:Y:S01]  /*2b40*/  @!P5 IMAD.MOV R17, RZ, RZ, -R17 ;  /* 0x000000ffff11d224 */ /* 0x000fe200078e0a11 */
[----:B------:R-:W-:Y:S01]  /*2b50*/  IABS R28, R33 ;  /* 0x00000021001c7213 */ /* 0x000fe20000000000 */
[--C-:B------:R-:W-:Y:S01]  /*2b60*/  @!P4 IMAD.IADD R23, R23, 0x1, -R238.reuse ;  /* 0x000000011717c824 */ /* 0x100fe200078e0aee */
[----:B------:R-:W-:Y:S01]  /*2b70*/  ISETP.GT.U32.AND P4, PT, R238, R22, PT ;  /* 0x00000016ee00720c */ /* 0x000fe20003f84070 */
[----:B------:R-:W-:Y:S01]  /*2b80*/  @!P6 IMAD.IADD R24, R24, 0x1, -R238 ;  /* 0x000000011818e824 */ /* 0x000fe200078e0aee */
[C---:B------:R-:W-:Y:S01]  /*2b90*/  ISETP.GT.U32.AND P5, PT, R238.reuse, R20, PT ;  /* 0x00000014ee00720c */ /* 0x040fe20003fa4070 */
[----:B------:R-:W-:Y:S01]  /*2ba0*/  IMAD.MOV R25, RZ, RZ, -R25 ;  /* 0x000000ffff197224 */ /* 0x000fe200078e0a19 */
[----:B------:R-:W-:Y:S01]  /*2bb0*/  ISETP.GT.U32.AND P6, PT, R238, R23, PT ;  /* 0x00000017ee00720c */ /* 0x000fe20003fc4070 */
[----:B------:R-:W-:Y:S01]  /*2bc0*/  IMAD.HI.U32 R26, R5, R28, RZ ;  /* 0x0000001c051a7227 */ /* 0x000fe200078e00ff */
[----:B------:R-:W-:-:S02]  /*2bd0*/  IABS R30, R35 ;  /* 0x00000023001e7213 */ /* 0x000fc40000000000 */
[----:B------:R-:W-:Y:S01]  /*2be0*/  IABS R126, R131 ;  /* 0x00000083007e7213 */ /* 0x000fe20000000000 */
[----:B------:R-:W-:Y:S01]  /*2bf0*/  IMAD R25, R238, R25, R27 ;  /* 0x00000019ee197224 */ /* 0x000fe200078e021b */
[C---:B------:R-:W-:Y:S01]  /*2c00*/  LOP3.LUT R132, R6.reuse, 0x104, RZ, 0xfc, !PT ;  /* 0x0000010406847812 */ /* 0x040fe200078efcff */
[----:B------:R-:W-:Y:S01]  /*2c10*/  IMAD.MOV R27, RZ, RZ, -R26 ;  /* 0x000000ffff1b7224 */ /* 0x000fe200078e0a1a */
[----:B------:R-:W-:Y:S01]  /*2c20*/  LOP3.LUT R133, R6, 0x106, RZ, 0xfc, !PT ;  /* 0x0000010606857812 */ /* 0x000fe200078efcff */
[----:B------:R-:W-:Y:S01]  /*2c30*/  @!P4 IMAD.IADD R22, R22, 0x1, -R238 ;  /* 0x000000011616c824 */ /* 0x000fe200078e0aee */
        /* <DEDUP_REMOVED lines=9> */
[----:B------:R-:W-:Y:S01]  /*2cd0*/  IMAD.HI.U32 R28, R5, R30, RZ ;  /* 0x0000001e051c7227 */ /* 0x000fe200078e00ff */
[----:B------:R-:W-:-:S02]  /*2ce0*/  IABS R29, R34 ;  /* 0x00000022001d7213 */ /* 0x000fc40000000000 */
[----:B------:R-:W-:Y:S01]  /*2cf0*/  IABS R128, R133 ;  /* 0x0000008500807213 */ /* 0x000fe20000000000 */
[--C-:B------:R-:W-:Y:S01]  /*2d00*/  @!P4 IMAD.IADD R25, R25, 0x1, -R238.reuse ;  /* 0x000000011919c824 */ /* 0x100fe200078e0aee */
[----:B------:R-:W-:Y:S01]  /*2d10*/  ISETP.GE.AND P4, PT, R33, RZ, PT ;  /* 0x000000ff2100720c */ /* 0x000fe20003f86270 */
[----:B------:R-:W-:Y:S01]  /*2d20*/  IMAD.HI.U32 R27, R5, R29, RZ ;  /* 0x0000001d051b7227 */ /* 0x000fe200078e00ff */
[C---:B------:R-:W-:Y:S02]  /*2d30*/  LOP3.LUT R33, R6.reuse, 0x4e, RZ, 0xfc, !PT ;  /* 0x0000004e06217812 */ /* 0x040fe400078efcff */
[----:B------:R-:W-:Y:S01]  /*2d40*/  LOP3.LUT R135, R6, 0x10a, RZ, 0xfc, !PT ;  /* 0x0000010a06877812 */ /* 0x000fe200078efcff */
[--C-:B------:R-:W-:Y:S01]  /*2d50*/  @!P6 IMAD.IADD R26, R26, 0x1, -R238.reuse ;  /* 0x000000011a1ae824 */ /* 0x100fe200078e0aee */
[----:B------:R-:W-:Y:S01]  /*2d60*/  ISETP.GT.U32.AND P6, PT, R238, R25, PT ;  /* 0x00000019ee00720c */ /* 0x000fe20003fc4070 */
[----:B------:R-:W-:Y:S01]  /*2d70*/  IMAD.MOV R27, RZ, RZ, -R27 ;  /* 0x000000ffff1b7224 */ /* 0x000fe200078e0a1b */
[----:B------:R-:W-:Y:S01]  /*2d80*/  LOP3.LUT R134, R6, 0x108, RZ, 0xfc, !PT ;  /* 0x0000010806867812 */ /* 0x000fe200078efcff */
[----:B------:R-:W-:Y:S01]  /*2d90*/  @!P2 IMAD.IADD R24, R24, 0x1, -R238 ;  /* 0x000000011818a824 */ /* 0x000fe200078e0aee */
[----:B------:R-:W-:Y:S01]  /*2da0*/  ISETP.GE.AND P2, PT, R31, RZ, PT ;  /* 0x000000ff1f00720c */ /* 0x000fe20003f46270 */
[----:B------:R-:W-:Y:S01]  /*2db0*/  IMAD R27, R238, R27, R29 ;  /* 0x0000001bee1b7224 */ /* 0x000fe200078e021d */
[C---:B------:R-:W-:Y:S01]  /*2dc0*/  LOP3.LUT R139, R6.reuse, 0x11a, RZ, 0xfc, !PT ;  /* 0x0000011a068b7812 */ /* 0x040fe200078efcff */
[----:B------:R-:W-:Y:S01]  /*2dd0*/  IMAD.MOV R31, RZ, RZ, -R28 ;  /* 0x000000ffff1f7224 */ /* 0x000fe200078e0a1c */
[----:B------:R-:W-:Y:S01]  /*2de0*/  LOP3.LUT R140, R6, 0x11c, RZ, 0xfc, !PT ;  /* 0x0000011c068c7812 */ /* 0x000fe200078efcff */
[----:B------:R-:W-:Y:S01]  /*2df0*/  @!P3 IMAD.MOV R21, RZ, RZ, -R21 ;  /* 0x000000ffff15b224 */ /* 0x000fe200078e0a15 */
[C---:B------:R-:W-:Y:S01]  /*2e00*/  ISETP.GT.U32.AND P3, PT, R238.reuse, R27, PT ;  /* 0x0000001bee00720c */ /* 0x040fe20003f64070 */
[----:B------:R-:W-:Y:S01]  /*2e10*/  IMAD R28, R238, R31, R30 ;  /* 0x0000001fee1c7224 */ /* 0x000fe200078e021e */
[----:B------:R-:W-:Y:S01]  /*2e20*/  LOP3.LUT R30, R6, 0x4c, RZ, 0xfc, !PT ;  /* 0x0000004c061e7812 */ /* 0x000fe200078efcff */
[----:B------:R-:W-:Y:S01]  /*2e30*/  @!P6 IMAD.IADD R25, R25, 0x1, -R238 ;  /* 0x000000011919e824 */ /* 0x000fe200078e0aee */
[----:B------:R-:W-:Y:S01]  /*2e40*/  IABS R136, R139 ;  /* 0x0000008b00887213 */ /* 0x000fe20000000000 */
[----:B------:R-:W-:Y:S01]  /*2e50*/  @!P0 IMAD.MOV R22, RZ, RZ, -R22 ;  /* 0x000000ffff168224 */ /* 0x000fe200078e0a16 */
[C---:B------:R-:W-:Y:S01]  /*2e60*/  ISETP.GT.U32.AND P6, PT, R238.reuse, R28, PT ;  /* 0x0000001cee00720c */ /* 0x040fe20003fc4070 */
[----:B------:R-:W-:Y:S01]  /*2e70*/  IMAD.HI.U32 R29, R5, R32, RZ ;  /* 0x00000020051d7227 */ /* 0x000fe200078e00ff */
[----:B------:R-:W-:-:S02]  /*2e80*/  ISETP.GT.U32.AND P0, PT, R238, R26, PT ;  /* 0x0000001aee00720c */ /* 0x000fc40003f04070 */
[----:B------:R-:W-:Y:S01]  /*2e90*/  IABS R31, R30 ;  /* 0x0000001e001f7213 */ /* 0x000fe20000000000 */
[----:B------:R-:W-:Y:S01]  /*2ea0*/  IMAD.MOV R29, RZ, RZ, -R29 ;  /* 0x000000ffff1d7224 */ /* 0x000fe200078e0a1d */
        /* <DEDUP_REMOVED lines=8> */
[----:B------:R-:W-:Y:S01]  /*2f30*/  @!P0 IMAD.IADD R26, R26, 0x1, -R238 ;  /* 0x000000011a1a8824 */ /* 0x000fe200078e0aee */
[----:B------:R-:W-:Y:S01]  /*2f40*/  ISETP.GE.AND P0, PT, R36, RZ, PT ;  /* 0x000000ff2400720c */ /* 0x000fe20003f06270 */
[----:B------:R-:W-:Y:S01]  /*2f50*/  IMAD R29, R238, R29, R32 ;  /* 0x0000001dee1d7224 */ /* 0x000fe200078e0220 */
[----:B------:R-:W-:Y:S01]  /*2f60*/  IABS R36, R41 ;  /* 0x0000002900247213 */ /* 0x000fe20000000000 */
[----:B------:R-:W-:Y:S01]  /*2f70*/  IMAD.MOV R30, RZ, RZ, -R30 ;  /* 0x000000ffff1e7224 */ /* 0x000fe200078e0a1e */
[----:B------:R-:W-:Y:S01]  /*2f80*/  LOP3.LUT R144, R6, 0x124, RZ, 0xfc, !PT ;  /* 0x0000012406907812 */ /* 0x000fe200078efcff */
[----:B------:R-:W-:Y:S01]  /*2f90*/  @!P4 IMAD.MOV R26, RZ, RZ, -R26 ;  /* 0x000000ffff1ac224 */ /* 0x000fe200078e0a1a */
[C---:B------:R-:W-:Y:S01]  /*2fa0*/  ISETP.GT.U32.AND P4, PT, R238.reuse, R29, PT ;  /* 0x0000001dee00720c */ /* 0x040fe20003f84070 */
[----:B------:R-:W-:Y:S01]  /*2fb0*/  IMAD R30, R238, R30, R31 ;  /* 0x0000001eee1e7224 */ /* 0x000fe200078e021f */
[----:B------:R-:W-:Y:S01]  /*2fc0*/  IABS R141, R144 ;  /* 0x00000090008d7213 */ /* 0x000fe20000000000 */
[----:B------:R-:W-:Y:S01]  /*2fd0*/  @!P5 IMAD.MOV R23, RZ, RZ, -R23 ;  /* 0x000000ffff17d224 */ /* 0x000fe200078e0a17 */
[----:B------:R-:W-:Y:S01]  /*2fe0*/  ISETP.GE.AND P5, PT, R34, RZ, PT ;  /* 0x000000ff2200720c */ /* 0x000fe20003fa6270 */
[----:B------:R-:W-:Y:S01]  /*2ff0*/  @!P6 IMAD.IADD R27, R27, 0x1, -R238 ;  /* 0x000000011b1be824 */ /* 0x000fe200078e0aee */
[C---:B------:R-:W-:Y:S01]  /*3000*/  ISETP.GT.U32.AND P6, PT, R238.reuse, R30, PT ;  /* 0x0000001eee00720c */ /* 0x040fe20003fc4070 */
[----:B------:R-:W-:Y:S01]  /*3010*/  @!P2 IMAD.MOV R25, RZ, RZ, -R25 ;  /* 0x000000ffff19a224 */ /* 0x000fe200078e0a19 */
[----:B------:R-:W-:Y:S01]  /*3020*/  ISETP.GT.U32.AND P2, PT, R238, R28, PT ;  /* 0x0000001cee00720c */ /* 0x000fe20003f44070 */
[----:B------:R-:W-:Y:S01]  /*3030*/  @!P1 IMAD.MOV R24, RZ, RZ, -R24 ;  /* 0x000000ffff189224 */ /* 0x000fe200078e0a18 */
[----:B------:R-:W-:-:S02]  /*3040*/  IABS R34, R33 ;  /* 0x0000002100227213 */ /* 0x000fc40000000000 */
[----:B------:R-:W-:Y:S01]  /*3050*/  ISETP.GE.AND P1, PT, R35, RZ, PT ;  /* 0x000000ff2300720c */ /* 0x000fe20003f26270 */
[--C-:B------:R-:W-:Y:S01]  /*3060*/  @!P4 IMAD.IADD R29, R29, 0x1, -R238.reuse ;  /* 0x000000011d1dc824 */ /* 0x100fe200078e0aee */
[----:B------:R-:W-:Y:S01]  /*3070*/  IABS R35, R37 ;  /* 0x0000002500237213 */ /* 0x000fe20000000000 */
[----:B------:R-:W-:Y:S01]  /*3080*/  IMAD.HI.U32 R31, R5, R34, RZ ;  /* 0x00000022051f7227 */ /* 0x000fe200078e00ff */
[----:B------:R-:W-:Y:S02]  /*3090*/  ISETP.GE.AND P4, PT, R37, RZ, PT ;  /* 0x000000ff2500720c */ /* 0x000fe40003f86270 */
[----:B------:R-:W-:Y:S01]  /*30a0*/  LOP3.LUT R145, R6, 0x126, RZ, 0xfc, !PT ;  /* 0x0000012606917812 */ /* 0x000fe200078efcff */
[----:B------:R-:W-:Y:S01]  /*30b0*/  @!P6 IMAD.IADD R30, R30, 0x1, -R238 ;  /* 0x000000011e1ee824 */ /* 0x000fe200078e0aee */
[----:B------:R-:W-:Y:S01]  /*30c0*/  LOP3.LUT R147, R6, 0x128, RZ, 0xfc, !PT ;  /* 0x0000012806937812 */ /* 0x000fe200078efcff */
[----:B------:R-:W-:Y:S01]  /*30d0*/  @!P5 IMAD.MOV R27, RZ, RZ, -R27 ;  /* 0x000000ffff1bd224 */ /* 0x000fe200078e0a1b */
[C---:B------:R-:W-:Y:S01]  /*30e0*/  ISETP.GT.U32.AND P5, PT, R238.reuse, R29, PT ;  /* 0x0000001dee00720c */ /* 0x040fe20003fa4070 */
[----:B------:R-:W-:Y:S01]  /*30f0*/  IMAD.HI.U32 R32, R5, R35, RZ ;  /* 0x0000002305207227 */ /* 0x000fe200078e00ff */
[----:B------:R-:W-:-:S02]  /*3100*/  ISETP.GT.U32.AND P6, PT, R238, R30, PT ;  /* 0x0000001eee00720c */ /* 0x000fc40003fc4070 */
[----:B------:R-:W-:Y:S01]  /*3110*/  IABS R142, R145 ;  /* 0x00000091008e7213 */ /* 0x000fe20000000000 */
        /* <DEDUP_REMOVED lines=13> */
[----:B------:R-:W-:Y:S01]  /*31f0*/  IMAD R32, R238, R32, R35 ;  /* 0x00000020ee207224 */ /* 0x000fe200078e0223 */
[----:B------:R-:W-:Y:S01]  /*3200*/  LOP3.LUT R153, R6, 0x138, RZ, 0xfc, !PT ;  /* 0x0000013806997812 */ /* 0x000fe200078efcff */
[----:B------:R-:W-:Y:S01]  /*3210*/  @!P1 IMAD.MOV R28, RZ, RZ, -R28 ;  /* 0x000000ffff1c9224 */ /* 0x000fe200078e0a1c */
[C---:B------:R-:W-:Y:S01]  /*3220*/  ISETP.GT.U32.AND P1, PT, R238.reuse, R31, PT ;  /* 0x0000001fee00720c */ /* 0x040fe20003f24070 */
[C---:B------:R-:W-:Y:S01]  /*3230*/  IMAD R33, R238.reuse, R33, R36 ;  /* 0x00000021ee217224 */ /* 0x040fe200078e0224 */
[----:B------:R-:W-:Y:S01]  /*3240*/  IABS R36, R42 ;  /* 0x0000002a00247213 */ /* 0x000fe20000000000 */
[--C-:B------:R-:W-:Y:S01]  /*3250*/  @!P5 IMAD.IADD R29, R29, 0x1, -R238.reuse ;  /* 0x000000011d1dd824 */ /* 0x100fe200078e0aee */
[----:B------:R-:W-:Y:S01]  /*3260*/  ISETP.GT.U32.AND P5, PT, R238, R32, PT ;  /* 0x00000020ee00720c */ /* 0x000fe20003fa4070 */
[----:B------:R-:W-:Y:S01]  /*3270*/  @!P6 IMAD.IADD R30, R30, 0x1, -R238 ;  /* 0x000000011e1ee824 */ /* 0x000fe200078e0aee */
[----:B------:R-:W-:Y:S01]  /*3280*/  ISETP.GT.U32.AND P6, PT, R238, R33, PT ;  /* 0x00000021ee00720c */ /* 0x000fe20003fc4070 */
[----:B------:R-:W-:Y:S01]  /*3290*/  IMAD.HI.U32 R34, R5, R36, RZ ;  /* 0x0000002405227227 */ /* 0x000fe200078e00ff */
[----:B------:R-:W-:-:S02]  /*32a0*/  LOP3.LUT R157, R6, 0x13c, RZ, 0xfc, !PT ;  /* 0x0000013c069d7812 */ /* 0x000fc400078efcff */
[C---:B------:R-:W-:Y:S01]  /*32b0*/  LOP3.LUT R156, R6.reuse, 0x13a, RZ, 0xfc, !PT ;  /* 0x0000013a069c7812 */ /* 0x040fe200078efcff */
[----:B------:R-:W-:Y:S01]  /*32c0*/  IMAD.HI.U32 R35, R5, R38, RZ ;  /* 0x0000002605237227 */ /* 0x000fe200078e00ff */
[C---:B------:R-:W-:Y:S02]  /*32d0*/  LOP3.LUT R159, R6.reuse, 0x140, RZ, 0xfc, !PT ;  /* 0x00000140069f7812 */ /* 0x040fe400078efcff */
[----:B------:R-:W-:Y:S01]  /*32e0*/  LOP3.LUT R158, R6, 0x13e, RZ, 0xfc, !PT ;  /* 0x0000013e069e7812 */ /* 0x000fe200078efcff */
[--C-:B------:R-:W-:Y:S01]  /*32f0*/  @!P1 IMAD.IADD R31, R31, 0x1, -R238.reuse ;  /* 0x000000011f1f9824 */ /* 0x100fe200078e0aee */
[----:B------:R-:W-:Y:S01]  /*3300*/  ISETP.GE.AND P1, PT, R41, RZ, PT ;  /* 0x000000ff2900720c */ /* 0x000fe20003f26270 */
[--C-:B------:R-:W-:Y:S01]  /*3310*/  @!P5 IMAD.IADD R32, R32, 0x1, -R238.reuse ;  /* 0x000000012020d824 */ /* 0x100fe200078e0aee */
[----:B------:R-:W-:Y:S01]  /*3320*/  LOP3.LUT R41, R6, 0x5c, RZ, 0xfc, !PT ;  /* 0x0000005c06297812 */ /* 0x000fe200078efcff */
[----:B------:R-:W-:Y:S01]  /*3330*/  @!P6 IMAD.IADD R33, R33, 0x1, -R238 ;  /* 0x000000012121e824 */ /* 0x000fe200078e0aee */
[C---:B------:R-:W-:Y:S01]  /*3340*/  ISETP.GT.U32.AND P5, PT, R238.reuse, R31, PT ;  /* 0x0000001fee00720c */ /* 0x040fe20003fa4070 */
[----:B------:R-:W-:Y:S01]  /*3350*/  IMAD.MOV R37, RZ, RZ, -R34 ;  /* 0x000000ffff257224 */ /* 0x000fe200078e0a22 */
[C---:B------:R-:W-:Y:S01]  /*3360*/  ISETP.GT.U32.AND P6, PT, R238.reuse, R32, PT ;  /* 0x00000020ee00720c */ /* 0x040fe20003fc4070 */
[----:B------:R-:W-:Y:S01]  /*3370*/  IMAD.MOV R35, RZ, RZ, -R35 ;  /* 0x000000ffff237224 */ /* 0x000fe200078e0a23 */
[----:B------:R-:W-:Y:S01]  /*3380*/  IABS R155, R159 ;  /* 0x0000009f009b7213 */ /* 0x000fe20000000000 */
[C---:B------:R-:W-:Y:S01]  /*3390*/  IMAD R34, R238.reuse, R37, R36 ;  /* 0x00000025ee227224 */ /* 0x040fe200078e0224 */
[----:B------:R-:W-:Y:S01]  /*33a0*/  IABS R154, R158 ;  /* 0x0000009e009a7213 */ /* 0x000fe20000000000 */
[----:B------:R-:W-:Y:S01]  /*33b0*/  IMAD R35, R238, R35, R38 ;  /* 0x00000023ee237224 */ /* 0x000fe200078e0226 */
[----:B------:R-:W-:Y:S01]  /*33c0*/  IABS R38, R41 ;  /* 0x0000002900267213 */ /* 0x000fe20000000000 */
[----:B------:R-:W-:Y:S01]  /*33d0*/  IMAD.HI.U32 R37, R5, R40, RZ ;  /* 0x0000002805257227 */ /* 0x000fe200078e00ff */
[----:B------:R-:W-:-:S02]  /*33e0*/  LOP3.LUT R160, R6, 0x14c, RZ, 0xfc, !PT ;  /* 0x0000014c06a07812 */ /* 0x000fc400078efcff */
[----:B------:R-:W-:Y:S01]  /*33f0*/  LOP3.LUT R167, R6, 0x150, RZ, 0xfc, !PT ;  /* 0x0000015006a77812 */ /* 0x000fe200078efcff */
[--C-:B------:R-:W-:Y:S01]  /*3400*/  @!P5 IMAD.IADD R31, R31, 0x1, -R238.reuse ;  /* 0x000000011f1fd824 */ /* 0x100fe200078e0aee */
[----:B------:R-:W-:Y:S01]  /*3410*/  ISETP.GT.U32.AND P5, PT, R238, R34, PT ;  /* 0x00000022ee00720c */ /* 0x000fe20003fa4070 */
[----:B------:R-:W-:Y:S01]  /*3420*/  @!P6 IMAD.IADD R32, R32, 0x1, -R238 ;  /* 0x000000012020e824 */ /* 0x000fe200078e0aee */
[----:B------:R-:W-:Y:S01]  /*3430*/  ISETP.GT.U32.AND P6, PT, R238, R35, PT ;  /* 0x00000023ee00720c */ /* 0x000fe20003fc4070 */
[----:B------:R-:W-:Y:S01]  /*3440*/  IMAD.MOV R37, RZ, RZ, -R37 ;  /* 0x000000ffff257224 */ /* 0x000fe200078e0a25 */
[----:B------:R-:W-:Y:S01]  /*3450*/  IABS R161, R160 ;  /* 0x000000a000a17213 */ /* 0x000fe20000000000 */
[----:B------:R-:W-:Y:S01]  /*3460*/  IMAD.HI.U32 R36, R5, R39, RZ ;  /* 0x0000002705247227 */ /* 0x000fe200078e00ff */
[----:B------:R-:W-:Y:S02]  /*3470*/  IABS R162, R167 ;  /* 0x000000a700a27213 */ /* 0x000fe40000000000 */
[----:B------:R-:W-:Y:S01]  /*3480*/  LOP3.LUT R166, R6, 0x14e, RZ, 0xfc, !PT ;  /* 0x0000014e06a67812 */ /* 0x000fe200078efcff */
[----:B------:R-:W-:Y:S01]  /*3490*/  IMAD R37, R238, R37, R40 ;  /* 0x00000025ee257224 */ /* 0x000fe200078e0228 */
[C---:B------:R-:W-:Y:S01]  /*34a0*/  LOP3.LUT R168, R6.reuse, 0x152, RZ, 0xfc, !PT ;  /* 0x0000015206a87812 */ /* 0x040fe200078efcff */
[----:B------:R-:W-:Y:S01]  /*34b0*/  IMAD.MOV R36, RZ, RZ, -R36 ;  /* 0x000000ffff247224 */ /* 0x000fe200078e0a24 */
[----:B------:R-:W-:Y:S01]  /*34c0*/  LOP3.LUT R169, R6, 0x154, RZ, 0xfc, !PT ;  /* 0x0000015406a97812 */ /* 0x000fe200078efcff */
[--C-:B------:R-:W-:Y:S01]  /*34d0*/  @!P5 IMAD.IADD R34, R34, 0x1, -R238.reuse ;  /* 0x000000012222d824 */ /* 0x100fe200078e0aee */
[----:B------:R-:W-:Y:S01]  /*34e0*/  IABS R164, R168 ;  /* 0x000000a800a47213 */ /* 0x000fe20000000000 */
[----:B------:R-:W-:Y:S01]  /*34f0*/  @!P6 IMAD.IADD R35, R35, 0x1, -R238 ;  /* 0x000000012323e824 */ /* 0x000fe200078e0aee */
[----:B------:R-:W-:Y:S01]  /*3500*/  IABS R165, R169 ;  /* 0x000000a900a57213 */ /* 0x000fe20000000000 */
[----:B------:R-:W-:Y:S01]  /*3510*/  @!P2 IMAD.MOV R31, RZ, RZ, -R31 ;  /* 0x000000ffff1fa224 */ /* 0x000fe200078e0a1f */
[C---:B------:R-:W-:Y:S01]  /*3520*/  ISETP.GT.U32.AND P2, PT, R238.reuse, R34, PT ;  /* 0x00000022ee00720c */ /* 0x040fe20003f44070 */
[----:B------:R-:W-:Y:S01]  /*3530*/  @!P4 IMAD.MOV R32, RZ, RZ, -R32 ;  /* 0x000000ffff20c224 */ /* 0x000fe200078e0a20 */
[C---:B------:R-:W-:Y:S01]  /*3540*/  ISETP.GT.U32.AND P4, PT, R238.reuse, R37, PT ;  /* 0x00000025ee00720c */ /* 0x040fe20003f84070 */
[C---:B------:R-:W-:Y:S01]  /*3550*/  IMAD R36, R238.reuse, R36, R39 ;  /* 0x00000024ee247224 */ /* 0x040fe200078e0227 */
[----:B------:R-:W-:Y:S01]  /*3560*/  ISETP.GT.U32.AND P6, PT, R238, R35, PT ;  /* 0x00000023ee00720c */ /* 0x000fe20003fc4070 */
[----:B------:R-:W-:Y:S01]  /*3570*/  IMAD.MOV.U32 R39, RZ, RZ, R38 ;  /* 0x000000ffff277224 */ /* 0x000fe200078e0026 */
[----:B------:R-:W-:Y:S01]  /*3580*/  LOP3.LUT R170, R6, 0x156, RZ, 0xfc, !PT ;  /* 0x0000015606aa7812 */ /* 0x000fe200078efcff */
[----:B------:R-:W-:Y:S01]  /*3590*/  @!P3 IMAD.MOV R30, RZ, RZ, -R30 ;  /* 0x000000ffff1eb224 */ /* 0x000fe200078e0a1e */
[----:B------:R-:W-:Y:S01]  /*35a0*/  ISETP.GE.AND P3, PT, R42, RZ, PT ;  /* 0x000000ff2a00720c */ /* 0x000fe20003f66270 */
[----:B------:R-:W-:Y:S01]  /*35b0*/  IMAD.HI.U32 R38, R5, R39, RZ ;  /* 0x0000002705267227 */ /* 0x000fe200078e00ff */
[----:B------:R-:W-:-:S02]  /*35c0*/  ISETP.GT.U32.AND P5, PT, R238, R36, PT ;  /* 0x00000024ee00720c */ /* 0x000fc40003fa4070 */
[C---:B------:R-:W-:Y:S01]  /*35d0*/  LOP3.LUT R42, R6.reuse, 0x5e, RZ, 0xfc, !PT ;  /* 0x0000005e062a7812 */ /* 0x040fe200078efcff */
[----:B------:R-:W-:Y:S01]  /*35e0*/  IMAD.MOV R38, RZ, RZ, -R38 ;  /* 0x000000ffff267224 */ /* 0x000fe200078e0a26 */
[----:B------:R-:W-:Y:S01]  /*35f0*/  LOP3.LUT R171, R6, 0x158, RZ, 0xfc, !PT ;  /* 0x0000015806ab7812 */ /* 0x000fe200078efcff */
[--C-:B------:R-:W-:Y:S01]  /*3600*/  @!P2 IMAD.IADD R34, R34, 0x1, -R238.reuse ;  /* 0x000000012222a824 */ /* 0x100fe200078e0aee */
[----:B------:R-:W-:Y:S01]  /*3610*/  IABS R40, R42 ;  /* 0x0000002a00287213 */ /* 0x000fe20000000000 */
[----:B------:R-:W-:Y:S01]  /*3620*/  IMAD R38, R238, R38, R39 ;  /* 0x00000026ee267224 */ /* 0x000fe200078e0227 */
[----:B------:R-:W-:Y:S01]  /*3630*/  ISETP.GE.AND P2, PT, R45, RZ, PT ;  /* 0x000000ff2d00720c */ /* 0x000fe20003f46270 */
[--C-:B------:R-:W-:Y:S01]  /*3640*/  @!P4 IMAD.IADD R37, R37, 0x1, -R238.reuse ;  /* 0x000000012525c824 */ /* 0x100fe200078e0aee */
[----:B------:R-:W-:Y:S01]  /*3650*/  LOP3.LUT R45, R6, 0x66, RZ, 0xfc, !PT ;  /* 0x00000066062d7812 */ /* 0x000fe200078efcff */
[----:B------:R-:W-:Y:S01]  /*3660*/  @!P6 IMAD.IADD R35, R35, 0x1, -R238 ;  /* 0x000000012323e824 */ /* 0x000fe200078e0aee */
[C---:B------:R-:W-:Y:S01]  /*3670*/  ISETP.GT.U32.AND P6, PT, R238.reuse, R38, PT ;  /* 0x00000026ee00720c */ /* 0x040fe20003fc4070 */
[----:B------:R-:W-:Y:S01]  /*3680*/  @!P3 IMAD.MOV R34, RZ, RZ, -R34 ;  /* 0x000000ffff22b224 */ /* 0x000fe200078e0a22 */
[----:B------:R-:W-:Y:S01]  /*3690*/  ISETP.GT.U32.AND P3, PT, R238, R37, PT ;  /* 0x00000025ee00720c */ /* 0x000fe20003f64070 */
[----:B------:R-:W-:Y:S01]  /*36a0*/  IMAD.HI.U32 R39, R5, R40, RZ ;  /* 0x0000002805277227 */ /* 0x000fe200078e00ff */
[----:B------:R-:W-:-:S02]  /*36b0*/  ISETP.GE.AND P4, PT, R41, RZ, PT ;  /* 0x000000ff2900720c */ /* 0x000fc40003f86270 */
[----:B------:R-:W-:Y:S01]  /*36c0*/  IABS R46, R45 ;  /* 0x0000002d002e7213 */ /* 0x000fe20000000000 */
[----:B------:R-:W-:Y:S01]  /*36d0*/  @!P0 IMAD.MOV R29, RZ, RZ, -R29 ;  /* 0x000000ffff1d8224 */ /* 0x000fe200078e0a1d */
[----:B------:R-:W-:Y:S01]  /*36e0*/  ISETP.GT.U32.AND P0, PT, R238, R33, PT ;  /* 0x00000021ee00720c */ /* 0x000fe20003f04070 */
[--C-:B------:R-:W-:Y:S01]  /*36f0*/  @!P5 IMAD.IADD R36, R36, 0x1, -R238.reuse ;  /* 0x000000012424d824 */ /* 0x100fe200078e0aee */
[C---:B------:R-:W-:Y:S01]  /*3700*/  LOP3.LUT R41, R6.reuse, 0x62, RZ, 0xfc, !PT ;  /* 0x0000006206297812 */ /* 0x040fe200078efcff */
[----:B------:R-:W-:Y:S01]  /*3710*/  IMAD.MOV R39, RZ, RZ, -R39 ;  /* 0x000000ffff277224 */ /* 0x000fe200078e0a27 */
[----:B------:R-:W-:Y:S01]  /*3720*/  LOP3.LUT R172, R6, 0x15a, RZ, 0xfc, !PT ;  /* 0x0000015a06ac7812 */ /* 0x000fe200078efcff */
[----:B------:R-:W-:Y:S01]  /*3730*/  @!P6 IMAD.IADD R38, R38, 0x1, -R238 ;  /* 0x000000012626e824 */ /* 0x000fe200078e0aee */
[C---:B------:R-:W-:Y:S01]  /*3740*/  ISETP.GT.U32.AND P5, PT, R238.reuse, R36, PT ;  /* 0x00000024ee00720c */ /* 0x040fe20003fa4070 */
[----:B------:R-:W-:Y:S01]  /*3750*/  IMAD R39, R238, R39, R40 ;  /* 0x00000027ee277224 */ /* 0x000fe200078e0228 */
[----:B------:R-:W-:Y:S01]  /*3760*/  LOP3.LUT R40, R6, 0x60, RZ, 0xfc, !PT ;  /* 0x0000006006287812 */ /* 0x000fe200078efcff */
[----:B------:R-:W-:Y:S01]  /*3770*/  @!P3 IMAD.IADD R37, R37, 0x1, -R238 ;  /* 0x000000012525b824 */ /* 0x000fe200078e0aee */
[----:B------:R-:W-:-:S02]  /*3780*/  ISETP.GT.U32.AND P6, PT, R238, R38, PT ;  /* 0x00000026ee00720c */ /* 0x000fc40003fc4070 */
[----:B------:R-:W-:Y:S01]  /*3790*/  ISETP.GT.U32.AND P3, PT, R238, R39, PT ;  /* 0x00000027ee00720c */ /* 0x000fe20003f64070 */
[--C-:B------:R-:W-:Y:S01]  /*37a0*/  @!P0 IMAD.IADD R33, R33, 0x1, -R238.reuse ;  /* 0x0000000121218824 */ /* 0x100fe200078e0aee */
[----:B------:R-:W-:Y:S01]  /*37b0*/  ISETP.GE.AND P0, PT, R43, RZ, PT ;  /* 0x000000ff2b00720c */ /* 0x000fe20003f06270 */
[----:B------:R-:W-:Y:S01]  /*37c0*/  @!P2 IMAD.MOV R37, RZ, RZ, -R37 ;  /* 0x000000ffff25a224 */ /* 0x000fe200078e0a25 */
[----:B------:R-:W-:Y:S01]  /*37d0*/  IABS R43, R40 ;  /* 0x00000028002b7213 */ /* 0x000fe20000000000 */
[----:B------:R-:W-:Y:S01]  /*37e0*/  @!P1 IMAD.MOV R33, RZ, RZ, -R33 ;  /* 0x000000ffff219224 */ /* 0x000fe200078e0a21 */
[----:B------:R-:W-:Y:S01]  /*37f0*/  ISETP.GE.AND P1, PT, R44, RZ, PT ;  /* 0x000000ff2c00720c */ /* 0x000fe20003f26270 */
[--C-:B------:R-:W-:Y:S01]  /*3800*/  @!P5 IMAD.IADD R36, R36, 0x1, -R238.reuse ;  /* 0x000000012424d824 */ /* 0x100fe200078e0aee */
[----:B------:R-:W-:Y:S02]  /*3810*/  ISETP.GE.AND P5, PT, R42, RZ, PT ;  /* 0x000000ff2a00720c */ /* 0x000fe40003fa6270 */
[----:B------:R-:W-:Y:S01]  /*3820*/  LOP3.LUT R42, R6, 0x64, RZ, 0xfc, !PT ;  /* 0x00000064062a7812 */ /* 0x000fe200078efcff */
[--C-:B------:R-:W-:Y:S01]  /*3830*/  @!P6 IMAD.IADD R38, R38, 0x1, -R238.reuse ;  /* 0x000000012626e824 */ /* 0x100fe200078e0aee */
[----:B------:R-:W-:Y:S01]  /*3840*/  ISETP.GE.AND P6, PT, R45, RZ, PT ;  /* 0x000000ff2d00720c */ /* 0x000fe20003fc6270 */
[----:B------:R-:W-:Y:S01]  /*3850*/  @!P3 IMAD.IADD R39, R39, 0x1, -R238 ;  /* 0x000000012727b824 */ /* 0x000fe200078e0aee */
[----:B------:R-:W-:Y:S01]  /*3860*/  ISETP.GE.AND P2, PT, R42, RZ, PT ;  /* 0x000000ff2a00720c */ /* 0x000fe20003f46270 */
[----:B------:R-:W-:Y:S01]  /*3870*/  @!P0 IMAD.MOV R35, RZ, RZ, -R35 ;  /* 0x000000ffff238224 */ /* 0x000fe200078e0a23 */
[----:B------:R-:W-:Y:S01]  /*3880*/  IABS R42, R42 ;  /* 0x0000002a002a7213 */ /* 0x000fe20000000000 */
[----:B------:R-:W-:Y:S01]  /*3890*/  @!P4 IMAD.MOV R38, RZ, RZ, -R38 ;  /* 0x000000ffff26c224 */ /* 0x000fe200078e0a26 */
[----:B------:R-:W-:Y:S01]  /*38a0*/  ISETP.GE.AND P0, PT, R40, RZ, PT ;  /* 0x000000ff2800720c */ /* 0x000fe20003f06270 */
[----:B------:R-:W-:Y:S01]  /*38b0*/  IMAD.HI.U32 R40, R5, R43, RZ ;  /* 0x0000002b05287227 */ /* 0x000fe200078e00ff */
[----:B------:R-:W-:-:S02]  /*38c0*/  ISETP.GT.U32.AND P3, PT, R238, R39, PT ;  /* 0x00000027ee00720c */ /* 0x000fc40003f64070 */
[----:B------:R-:W-:Y:S01]  /*38d0*/  IABS R44, R41 ;  /* 0x00000029002c7213 */ /* 0x000fe20000000000 */
[----:B------:R-:W-:Y:S01]  /*38e0*/  IMAD.MOV.U32 R45, RZ, RZ, R42 ;  /* 0x000000ffff2d7224 */ /* 0x000fe200078e002a */
[C---:B------:R-:W-:Y:S01]  /*38f0*/  LOP3.LUT R173, R6.reuse, 0x15c, RZ, 0xfc, !PT ;  /* 0x0000015c06ad7812 */ /* 0x040fe200078efcff */
[----:B------:R-:W-:Y:S01]  /*3900*/  IMAD.MOV R40, RZ, RZ, -R40 ;  /* 0x000000ffff287224 */ /* 0x000fe200078e0a28 */
[C---:B------:R-:W-:Y:S01]  /*3910*/  LOP3.LUT R174, R6.reuse, 0x15e, RZ, 0xfc, !PT ;  /* 0x0000015e06ae7812 */ /* 0x040fe200078efcff */
[----:B------:R-:W-:Y:S01]  /*3920*/  IMAD.HI.U32 R42, R5, R45, RZ ;  /* 0x0000002d052a7227 */ /* 0x000fe200078e00ff */
[C---:B------:R-:W-:Y:S02]  /*3930*/  LOP3.LUT R175, R6.reuse, 0x160, RZ, 0xfc, !PT ;  /* 0x0000016006af7812 */ /* 0x040fe400078efcff */
[----:B------:R-:W-:Y:S01]  /*3940*/  LOP3.LUT R176, R6, 0x162, RZ, 0xfc, !PT ;  /* 0x0000016206b07812 */ /* 0x000fe200078efcff */
[----:B------:R-:W-:Y:S01]  /*3950*/  IMAD R40, R238, R40, R43 ;  /* 0x00000028ee287224 */ /* 0x000fe200078e022b */
[C---:B------:R-:W-:Y:S01]  /*3960*/  LOP3.LUT R177, R6.reuse, 0x166, RZ, 0xfc, !PT ;  /* 0x0000016606b17812 */ /* 0x040fe200078efcff */
[----:B------:R-:W-:Y:S01]  /*3970*/  IMAD.MOV R42, RZ, RZ, -R42 ;  /* 0x000000ffff2a7224 */ /* 0x000fe200078e0a2a */
[----:B------:R-:W-:Y:S01]  /*3980*/  LOP3.LUT R179, R6, 0x168, RZ, 0xfc, !PT ;  /* 0x0000016806b37812 */ /* 0x000fe200078efcff */
[----:B------:R-:W-:Y:S01]  /*3990*/  @!P3 IMAD.IADD R39, R39, 0x1, -R238 ;  /* 0x000000012727b824 */ /* 0x000fe200078e0aee */
[C---:B------:R-:W-:Y:S01]  /*39a0*/  ISETP.GT.U32.AND P4, PT, R238.reuse, R40, PT ;  /* 0x00000028ee00720c */ /* 0x040fe20003f84070 */
[----:B------:R-:W-:Y:S01]  /*39b0*/  IMAD R42, R238, R42, R45 ;  /* 0x0000002aee2a7224 */ /* 0x000fe200078e022d */
[----:B------:R-:W-:Y:S01]  /*39c0*/  LOP3.LUT R180, R6, 0x16a, RZ, 0xfc, !PT ;  /* 0x0000016a06b47812 */ /* 0x000fe200078efcff */
[----:B------:R-:W-:Y:S01]  /*39d0*/  @!P1 IMAD.MOV R36, RZ, RZ, -R36 ;  /* 0x000000ffff249224 */ /* 0x000fe200078e0a24 */
[----:B------:R-:W-:Y:S01]  /*39e0*/  ISETP.GE.AND P1, PT, R41, RZ, PT ;  /* 0x000000ff2900720c */ /* 0x000fe20003f26270 */
[----:B------:R-:W-:Y:S01]  /*39f0*/  @!P5 IMAD.MOV R39, RZ, RZ, -R39 ;  /* 0x000000ffff27d224 */ /* 0x000fe200078e0a27 */
[----:B------:R-:W-:Y:S01]  /*3a00*/  ISETP.GT.U32.AND P5, PT, R238, R42, PT ;  /* 0x0000002aee00720c */ /* 0x000fe20003fa4070 */
[----:B------:R-:W-:Y:S01]  /*3a10*/  IMAD.HI.U32 R41, R5, R44, RZ ;  /* 0x0000002c05297227 */ /* 0x000fe200078e00ff */
[----:B------:R-:W-:-:S02]  /*3a20*/  LOP3.LUT R181, R6, 0x16c, RZ, 0xfc, !PT ;  /* 0x0000016c06b57812 */ /* 0x000fc400078efcff */
[C---:B------:R-:W-:Y:S01]  /*3a30*/  LOP3.LUT R184, R6.reuse, 0x170, RZ, 0xfc, !PT ;  /* 0x0000017006b87812 */ /* 0x040fe200078efcff */
[----:B------:R-:W-:Y:S01]  /*3a40*/  IMAD.MOV R41, RZ, RZ, -R41 ;  /* 0x000000ffff297224 */ /* 0x000fe200078e0a29 */
[----:B------:R-:W-:Y:S01]  /*3a50*/  LOP3.LUT R182, R6, 0x16e, RZ, 0xfc, !PT ;  /* 0x0000016e06b67812 */ /* 0x000fe200078efcff */
[----:B------:R-:W-:Y:S01]  /*3a60*/  @!P4 IMAD.IADD R40, R40, 0x1, -R238 ;  /* 0x000000012828c824 */ /* 0x000fe200078e0aee */
[----:B------:R-:W-:Y:S01]  /*3a70*/  LOP3.LUT R185, R6, 0x172, RZ, 0xfc, !PT ;  /* 0x0000017206b97812 */ /* 0x000fe200078efcff */
[C---:B------:R-:W-:Y:S01]  /*3a80*/  IMAD R41, R238.reuse, R41, R44 ;  /* 0x00000029ee297224 */ /* 0x040fe200078e022c */
[----:B------:R-:W-:Y:S01]  /*3a90*/  IABS R178, R182 ;  /* 0x000000b600b27213 */ /* 0x000fe20000000000 */
[C---:B------:R-:W-:Y:S01]  /*3aa0*/  IMAD.HI.U32 R43, R5.reuse, R46, RZ ;  /* 0x0000002e052b7227 */ /* 0x040fe200078e00ff */
[C---:B------:R-:W-:Y:S02]  /*3ab0*/  ISETP.GT.U32.AND P4, PT, R238.reuse, R40, PT ;  /* 0x00000028ee00720c */ /* 0x040fe40003f84070 */
[----:B------:R-:W-:Y:S01]  /*3ac0*/  ISETP.GT.U32.AND P3, PT, R238, R41, PT ;  /* 0x00000029ee00720c */ /* 0x000fe20003f64070 */
[----:B------:R-:W-:Y:S01]  /*3ad0*/  @!P5 IMAD.IADD R42, R42, 0x1, -R238 ;  /* 0x000000012a2ad824 */ /* 0x000fe200078e0aee */
[C---:B------:R-:W-:Y:S01]  /*3ae0*/  LOP3.LUT R187, R6.reuse, 0x176, RZ, 0xfc, !PT ;  /* 0x0000017606bb7812 */ /* 0x040fe200078efcff */
[----:B------:R-:W-:Y:S01]  /*3af0*/  IMAD.MOV R43, RZ, RZ, -R43 ;  /* 0x000000ffff2b7224 */ /* 0x000fe200078e0a2b */
[----:B------:R-:W-:Y:S01]  /*3b00*/  LOP3.LUT R186, R6, 0x174, RZ, 0xfc, !PT ;  /* 0x0000017406ba7812 */ /* 0x000fe200078efcff */
[----:B------:R-:W-:Y:S01]  /*3b10*/  IMAD.HI.U32 R45, R5, R48, RZ ;  /* 0x00000030052d7227 */ /* 0x000fe200078e00ff */
[----:B------:R-:W-:-:S02]  /*3b20*/  ISETP.GT.U32.AND P5, PT, R238, R42, PT ;  /* 0x0000002aee00720c */ /* 0x000fc40003fa4070 */
[----:B------:R-:W-:Y:S01]  /*3b30*/  LOP3.LUT R188, R6, 0x178, RZ, 0xfc, !PT ;  /* 0x0000017806bc7812 */ /* 0x000fe200078efcff */
[----:B------:R-:W-:Y:S01]  /*3b40*/  IMAD R43, R238, R43, R46 ;  /* 0x0000002bee2b7224 */ /* 0x000fe200078e022e */
[----:B------:R-:W-:Y:S01]  /*3b50*/  IABS R46, R51 ;  /* 0x00000033002e7213 */ /* 0x000fe20000000000 */
[----:B------:R-:W-:Y:S01]  /*3b60*/  IMAD.MOV R45, RZ, RZ, -R45 ;  /* 0x000000ffff2d7224 */ /* 0x000fe200078e0a2d */
[----:B------:R-:W-:Y:S01]  /*3b70*/  IABS R183, R188 ;  /* 0x000000bc00b77213 */ /* 0x000fe20000000000 */
[--C-:B------:R-:W-:Y:S01]  /*3b80*/  @!P3 IMAD.IADD R41, R41, 0x1, -R238.reuse ;  /* 0x000000012929b824 */ /* 0x100fe200078e0aee */
[----:B------:R-:W-:Y:S01]  /*3b90*/  LOP3.LUT R189, R6, 0x17a, RZ, 0xfc, !PT ;  /* 0x0000017a06bd7812 */ /* 0x000fe200078efcff */
[----:B------:R-:W-:Y:S01]  /*3ba0*/  @!P4 IMAD.IADD R40, R40, 0x1, -R238 ;  /* 0x000000012828c824 */ /* 0x000fe200078e0aee */
[C---:B------:R-:W-:Y:S01]  /*3bb0*/  ISETP.GT.U32.AND P4, PT, R238.reuse, R43, PT ;  /* 0x0000002bee00720c */ /* 0x040fe20003f84070 */
[C---:B------:R-:W-:Y:S01]  /*3bc0*/  IMAD R45, R238.reuse, R45, R48 ;  /* 0x0000002dee2d7224 */ /* 0x040fe200078e0230 */
[----:B------:R-:W-:Y:S01]  /*3bd0*/  ISETP.GT.U32.AND P3, PT, R238, R41, PT ;  /* 0x00000029ee00720c */ /* 0x000fe20003f64070 */
[----:B------:R-:W-:Y:S01]  /*3be0*/  @!P5 IMAD.IADD R42, R42, 0x1, -R238 ;  /* 0x000000012a2ad824 */ /* 0x000fe200078e0aee */
[----:B------:R-:W-:Y:S01]  /*3bf0*/  LOP3.LUT R190, R6, 0x17c, RZ, 0xfc, !PT ;  /* 0x0000017c06be7812 */ /* 0x000fe200078efcff */
[----:B------:R-:W-:Y:S01]  /*3c00*/  IMAD.HI.U32 R44, R5, R46, RZ ;  /* 0x0000002e052c7227 */ /* 0x000fe200078e00ff */
[----:B------:R-:W-:-:S02]  /*3c10*/  ISETP.GT.U32.AND P5, PT, R238, R45, PT ;  /* 0x0000002dee00720c */ /* 0x000fc40003fa4070 */
[C---:B------:R-:W-:Y:S01]  /*3c20*/  LOP3.LUT R191, R6.reuse, 0x180, RZ, 0xfc, !PT ;  /* 0x0000018006bf7812 */ /* 0x040fe200078efcff */
[----:B------:R-:W-:Y:S01]  /*3c30*/  IMAD.MOV R47, RZ, RZ, -R44 ;  /* 0x000000ffff2f7224 */ /* 0x000fe200078e0a2c */
[C---:B------:R-:W-:Y:S01]  /*3c40*/  LOP3.LUT R192, R6.reuse, 0x186, RZ, 0xfc, !PT ;  /* 0x0000018606c07812 */ /* 0x040fe200078efcff */
[----:B------:R-:W-:Y:S01]  /*3c50*/  IMAD.MOV.U32 R48, RZ, RZ, R49 ;  /* 0x000000ffff307224 */ /* 0x000fe200078e0031 */
[----:B------:R-:W-:Y:S01]  /*3c60*/  LOP3.LUT R193, R6, 0x188, RZ, 0xfc, !PT ;  /* 0x0000018806c17812 */ /* 0x000fe200078efcff */
[----:B------:R-:W-:Y:S01]  /*3c70*/  IMAD R44, R238, R47, R46 ;  /* 0x0000002fee2c7224 */ /* 0x000fe200078e022e */
[----:B------:R-:W-:Y:S01]  /*3c80*/  LOP3.LUT R198, R6, 0x18c, RZ, 0xfc, !PT ;  /* 0x0000018c06c67812 */ /* 0x000fe200078efcff */
[----:B------:R-:W-:Y:S01]  /*3c90*/  @!P4 IMAD.IADD R43, R43, 0x1, -R238 ;  /* 0x000000012b2bc824 */ /* 0x000fe200078e0aee */
[----:B------:R-:W-:Y:S01]  /*3ca0*/  ISETP.GE.AND P4, PT, R51, RZ, PT ;  /* 0x000000ff3300720c */ /* 0x000fe20003f86270 */
[----:B------:R-:W-:Y:S01]  /*3cb0*/  IMAD.HI.U32 R46, R5, R48, RZ ;  /* 0x00000030052e7227 */ /* 0x000fe200078e00ff */
[----:B------:R-:W-:-:S02]  /*3cc0*/  IABS R51, R55 ;  /* 0x0000003700337213 */ /* 0x000fc40000000000 */
[----:B------:R-:W-:Y:S01]  /*3cd0*/  IABS R194, R198 ;  /* 0x000000c600c27213 */ /* 0x000fe20000000000 */
[----:B------:R-:W-:Y:S01]  /*3ce0*/  @!P3 IMAD.IADD R41, R41, 0x1, -R238 ;  /* 0x000000012929b824 */ /* 0x000fe200078e0aee */
[C---:B------:R-:W-:Y:S01]  /*3cf0*/  ISETP.GT.U32.AND P3, PT, R238.reuse, R44, PT ;  /* 0x0000002cee00720c */ /* 0x040fe20003f64070 */
[----:B------:R-:W-:Y:S01]  /*3d00*/  @!P0 IMAD.MOV R40, RZ, RZ, -R40 ;  /* 0x000000ffff288224 */ /* 0x000fe200078e0a28 */
[----:B------:R-:W-:Y:S01]  /*3d10*/  ISETP.GT.U32.AND P0, PT, R238, R43, PT ;  /* 0x0000002bee00720c */ /* 0x000fe20003f04070 */
[----:B------:R-:W-:Y:S01]  /*3d20*/  @!P5 IMAD.IADD R45, R45, 0x1, -R238 ;  /* 0x000000012d2dd824 */ /* 0x000fe200078e0aee */
[C---:B------:R-:W-:Y:S01]  /*3d30*/  LOP3.LUT R200, R6.reuse, 0x18e, RZ, 0xfc, !PT ;  /* 0x0000018e06c87812 */ /* 0x040fe200078efcff */
[----:B------:R-:W-:Y:S01]  /*3d40*/  IMAD.MOV R49, RZ, RZ, -R46 ;  /* 0x000000ffff317224 */ /* 0x000fe200078e0a2e */
[----:B------:R-:W-:Y:S01]  /*3d50*/  LOP3.LUT R201, R6, 0x190, RZ, 0xfc, !PT ;  /* 0x0000019006c97812 */ /* 0x000fe200078efcff */
[----:B------:R-:W-:Y:S01]  /*3d60*/  IMAD.HI.U32 R47, R5, R50, RZ ;  /* 0x00000032052f7227 */ /* 0x000fe200078e00ff */
[----:B------:R-:W-:-:S02]  /*3d70*/  ISETP.GT.U32.AND P5, PT, R238, R45, PT ;  /* 0x0000002dee00720c */ /* 0x000fc40003fa4070 */
[----:B------:R-:W-:Y:S01]  /*3d80*/  IABS R196, R200 ;  /* 0x000000c800c47213 */ /* 0x000fe20000000000 */
[----:B------:R-:W-:Y:S01]  /*3d90*/  IMAD R46, R238, R49, R48 ;  /* 0x00000031ee2e7224 */ /* 0x000fe200078e0230 */
[----:B------:R-:W-:Y:S01]  /*3da0*/  IABS R197, R201 ;  /* 0x000000c900c57213 */ /* 0x000fe20000000000 */
[----:B------:R-:W-:Y:S01]  /*3db0*/  IMAD.HI.U32 R48, R5, R51, RZ ;  /* 0x0000003305307227 */ /* 0x000fe200078e00ff */
[C---:B------:R-:W-:Y:S02]  /*3dc0*/  LOP3.LUT R205, R6.reuse, 0x192, RZ, 0xfc, !PT ;  /* 0x0000019206cd7812 */ /* 0x040fe400078efcff */
[C---:B------:R-:W-:Y:S01]  /*3dd0*/  LOP3.LUT R204, R6.reuse, 0x194, RZ, 0xfc, !PT ;  /* 0x0000019406cc7812 */ /* 0x040fe200078efcff */
[----:B------:R-:W-:Y:S01]  /*3de0*/  IMAD.MOV R47, RZ, RZ, -R47 ;  /* 0x000000ffff2f7224 */ /* 0x000fe200078e0a2f */
[C---:B------:R-:W-:Y:S01]  /*3df0*/  LOP3.LUT R202, R6.reuse, 0x198, RZ, 0xfc, !PT ;  /* 0x0000019806ca7812 */ /* 0x040fe200078efcff */
[----:B------:R-:W-:Y:S01]  /*3e00*/  IMAD.MOV R48, RZ, RZ, -R48 ;  /* 0x000000ffff307224 */ /* 0x000fe200078e0a30 */
[----:B------:R-:W-:Y:S01]  /*3e10*/  LOP3.LUT R203, R6, 0x196, RZ, 0xfc, !PT ;  /* 0x0000019606cb7812 */ /* 0x000fe200078efcff */
[----:B------:R-:W-:Y:S01]  /*3e20*/  @!P3 IMAD.IADD R44, R44, 0x1, -R238 ;  /* 0x000000012c2cb824 */ /* 0x000fe200078e0aee */
[----:B------:R-:W-:Y:S01]  /*3e30*/  ISETP.GE.AND P3, PT, R52, RZ, PT ;  /* 0x000000ff3400720c */ /* 0x000fe20003f66270 */
[C---:B------:R-:W-:Y:S01]  /*3e40*/  IMAD R47, R238.reuse, R47, R50 ;  /* 0x0000002fee2f7224 */ /* 0x040fe200078e0232 */
[----:B------:R-:W-:Y:S01]  /*3e50*/  IABS R52, R57 ;  /* 0x0000003900347213 */ /* 0x000fe20000000000 */
[--C-:B------:R-:W-:Y:S01]  /*3e60*/  @!P0 IMAD.IADD R43, R43, 0x1, -R238.reuse ;  /* 0x000000012b2b8824 */ /* 0x100fe200078e0aee */
[C---:B------:R-:W-:Y:S01]  /*3e70*/  ISETP.GT.U32.AND P0, PT, R238.reuse, R46, PT ;  /* 0x0000002eee00720c */ /* 0x040fe20003f04070 */
[C---:B------:R-:W-:Y:S01]  /*3e80*/  IMAD R48, R238.reuse, R48, R51 ;  /* 0x00000030ee307224 */ /* 0x040fe200078e0233 */
[----:B------:R-:W-:Y:S01]  /*3e90*/  IABS R51, R56 ;  /* 0x0000003800337213 */ /* 0x000fe20000000000 */
[----:B------:R-:W-:Y:S01]  /*3ea0*/  @!P1 IMAD.MOV R41, RZ, RZ, -R41 ;  /* 0x000000ffff299224 */ /* 0x000fe200078e0a29 */
[C---:B------:R-:W-:Y:S01]  /*3eb0*/  ISETP.GT.U32.AND P1, PT, R238.reuse, R44, PT ;  /* 0x0000002cee00720c */ /* 0x040fe20003f24070 */
        /* <DEDUP_REMOVED lines=9> */
[----:B------:R-:W-:Y:S01]  /*3f50*/  IMAD.MOV R49, RZ, RZ, -R49 ;  /* 0x000000ffff317224 */ /* 0x000fe200078e0a31 */
[----:B------:R-:W-:Y:S01]  /*3f60*/  LOP3.LUT R207, R6, 0x19c, RZ, 0xfc, !PT ;  /* 0x0000019c06cf7812 */ /* 0x000fe200078efcff */
[--C-:B------:R-:W-:Y:S01]  /*3f70*/  @!P1 IMAD.IADD R44, R44, 0x1, -R238.reuse ;  /* 0x000000012c2c9824 */ /* 0x100fe200078e0aee */
[----:B------:R-:W-:Y:S01]  /*3f80*/  ISETP.GE.AND P1, PT, R54, RZ, PT ;  /* 0x000000ff3600720c */ /* 0x000fe20003f26270 */
[--C-:B------:R-:W-:Y:S01]  /*3f90*/  @!P6 IMAD.IADD R47, R47, 0x1, -R238.reuse ;  /* 0x000000012f2fe824 */ /* 0x100fe200078e0aee */
[----:B------:R-:W-:Y:S01]  /*3fa0*/  ISETP.GT.U32.AND P6, PT, R238, R46, PT ;  /* 0x0000002eee00720c */ /* 0x000fe20003fc4070 */
[----:B------:R-:W-:Y:S01]  /*3fb0*/  @!P5 IMAD.IADD R48, R48, 0x1, -R238 ;  /* 0x000000013030d824 */ /* 0x000fe200078e0aee */
[----:B------:R-:W-:Y:S01]  /*3fc0*/  IABS R54, R59 ;  /* 0x0000003b00367213 */ /* 0x000fe20000000000 */
[----:B------:R-:W-:Y:S01]  /*3fd0*/  @!P4 IMAD.MOV R44, RZ, RZ, -R44 ;  /* 0x000000ffff2cc224 */ /* 0x000fe200078e0a2c */
[C---:B------:R-:W-:Y:S01]  /*3fe0*/  ISETP.GT.U32.AND P5, PT, R238.reuse, R47, PT ;  /* 0x0000002fee00720c */ /* 0x040fe20003fa4070 */
[----:B------:R-:W-:Y:S01]  /*3ff0*/  IMAD.HI.U32 R50, R5, R52, RZ ;  /* 0x0000003405327227 */ /* 0x000fe200078e00ff */
[----:B------:R-:W-:-:S02]  /*4000*/  ISETP.GT.U32.AND P4, PT, R238, R48, PT ;  /* 0x00000030ee00720c */ /* 0x000fc40003f84070 */
[----:B------:R-:W-:Y:S01]  /*4010*/  LOP3.LUT R208, R6, 0x1a8, RZ, 0xfc, !PT ;  /* 0x000001a806d07812 */ /* 0x000fe200078efcff */
[----:B------:R-:W-:Y:S01]  /*4020*/  IMAD R49, R238, R49, R51 ;  /* 0x00000031ee317224 */ /* 0x000fe200078e0233 */
[C---:B------:R-:W-:Y:S01]  /*4030*/  LOP3.LUT R214, R6.reuse, 0x1ac, RZ, 0xfc, !PT ;  /* 0x000001ac06d67812 */ /* 0x040fe200078efcff */
[----:B------:R-:W-:Y:S01]  /*4040*/  IMAD.MOV R51, RZ, RZ, -R50 ;  /* 0x000000ffff337224 */ /* 0x000fe200078e0a32 */
[----:B------:R-:W-:Y:S01]  /*4050*/  LOP3.LUT R210, R6, 0x1aa, RZ, 0xfc, !PT ;  /* 0x000001aa06d27812 */ /* 0x000fe200078efcff */
[----:B------:R-:W-:Y:S01]  /*4060*/  @!P2 IMAD.MOV R42, RZ, RZ, -R42 ;  /* 0x000000ffff2aa224 */ /* 0x000fe200078e0a2a */
[----:B------:R-:W-:Y:S01]  /*4070*/  ISETP.GE.AND P2, PT, R53, RZ, PT ;  /* 0x000000ff3500720c */ /* 0x000fe20003f46270 */
[----:B------:R-:W-:Y:S01]  /*4080*/  @!P6 IMAD.IADD R46, R46, 0x1, -R238 ;  /* 0x000000012e2ee824 */ /* 0x000fe200078e0aee */
[----:B------:R-:W-:Y:S01]  /*4090*/  IABS R53, R58 ;  /* 0x0000003a00357213 */ /* 0x000fe20000000000 */
[C---:B------:R-:W-:Y:S01]  /*40a0*/  IMAD R50, R238.reuse, R51, R52 ;  /* 0x00000033ee327224 */ /* 0x040fe200078e0234 */
[----:B------:R-:W-:Y:S01]  /*40b0*/  ISETP.GT.U32.AND P6, PT, R238, R49, PT ;  /* 0x00000031ee00720c */ /* 0x000fe20003fc4070 */
[----:B------:R-:W-:Y:S01]  /*40c0*/  @!P4 IMAD.IADD R48, R48, 0x1, -R238 ;  /* 0x000000013030c824 */ /* 0x000fe200078e0aee */
[----:B------:R-:W-:Y:S01]  /*40d0*/  IABS R209, R210 ;  /* 0x000000d200d17213 */ /* 0x000fe20000000000 */
[----:B------:R-:W-:Y:S01]  /*40e0*/  IMAD.HI.U32 R51, R5, R53, RZ ;  /* 0x0000003505337227 */ /* 0x000fe200078e00ff */
[----:B------:R-:W-:-:S02]  /*40f0*/  ISETP.GT.U32.AND P4, PT, R238, R50, PT ;  /* 0x00000032ee00720c */ /* 0x000fc40003f84070 */
[C---:B------:R-:W-:Y:S01]  /*4100*/  LOP3.LUT R211, R6.reuse, 0x1ae, RZ, 0xfc, !PT ;  /* 0x000001ae06d37812 */ /* 0x040fe200078efcff */
[----:B------:R-:W-:Y:S01]  /*4110*/  IMAD.MOV R51, RZ, RZ, -R51 ;  /* 0x000000ffff337224 */ /* 0x000fe200078e0a33 */
[C---:B------:R-:W-:Y:S01]  /*4120*/  LOP3.LUT R215, R6.reuse, 0x1b2, RZ, 0xfc, !PT ;  /* 0x000001b206d77812 */ /* 0x040fe200078efcff */
[----:B------:R-:W-:Y:S01]  /*4130*/  IMAD.HI.U32 R52, R5, R54, RZ ;  /* 0x0000003605347227 */ /* 0x000fe200078e00ff */
[C---:B------:R-:W-:Y:S02]  /*4140*/  LOP3.LUT R212, R6.reuse, 0x1b0, RZ, 0xfc, !PT ;  /* 0x000001b006d47812 */ /* 0x040fe400078efcff */
[----:B------:R-:W-:Y:S01]  /*4150*/  LOP3.LUT R216, R6, 0x1b6, RZ, 0xfc, !PT ;  /* 0x000001b606d87812 */ /* 0x000fe200078efcff */
[----:B------:R-:W-:Y:S01]  /*4160*/  @!P6 IMAD.IADD R49, R49, 0x1, -R238 ;  /* 0x000000013131e824 */ /* 0x000fe200078e0aee */
[----:B------:R-:W-:Y:S01]  /*4170*/  ISETP.GE.AND P6, PT, R57, RZ, PT ;  /* 0x000000ff3900720c */ /* 0x000fe20003fc6270 */
[----:B------:R-:W-:Y:S01]  /*4180*/  IMAD R51, R238, R51, R53 ;  /* 0x00000033ee337224 */ /* 0x000fe200078e0235 */
[----:B------:R-:W-:Y:S01]  /*4190*/  IABS R53, R60 ;  /* 0x0000003c00357213 */ /* 0x000fe20000000000 */
[----:B------:R-:W-:Y:S01]  /*41a0*/  IMAD.MOV R55, RZ, RZ, -R52 ;  /* 0x000000ffff377224 */ /* 0x000fe200078e0a34 */
[----:B------:R-:W-:Y:S01]  /*41b0*/  IABS R213, R212 ;  /* 0x000000d400d57213 */ /* 0x000fe20000000000 */
[----:B------:R-:W-:Y:S01]  /*41c0*/  @!P4 IMAD.IADD R50, R50, 0x1, -R238 ;  /* 0x000000013232c824 */ /* 0x000fe200078e0aee */
[----:B------:R-:W-:Y:S01]  /*41d0*/  LOP3.LUT R217, R6, 0x1b8, RZ, 0xfc, !PT ;  /* 0x000001b806d97812 */ /* 0x000fe200078efcff */
[----:B------:R-:W-:Y:S01]  /*41e0*/  @!P3 IMAD.MOV R45, RZ, RZ, -R45 ;  /* 0x000000ffff2db224 */ /* 0x000fe200078e0a2d */
[C---:B------:R-:W-:Y:S01]  /*41f0*/  ISETP.GT.U32.AND P3, PT, R238.reuse, R49, PT ;  /* 0x00000031ee00720c */ /* 0x040fe20003f64070 */
[C---:B------:R-:W-:Y:S01]  /*4200*/  IMAD R52, R238.reuse, R55, R54 ;  /* 0x00000037ee347224 */ /* 0x040fe200078e0236 */
[----:B------:R-:W-:Y:S01]  /*4210*/  ISETP.GT.U32.AND P4, PT, R238, R50, PT ;  /* 0x00000032ee00720c */ /* 0x000fe20003f84070 */
[----:B------:R-:W-:Y:S01]  /*4220*/  IMAD.MOV.U32 R55, RZ, RZ, R53 ;  /* 0x000000ffff377224 */ /* 0x000fe200078e0035 */
[----:B------:R-:W-:Y:S01]  /*4230*/  IABS R219, R217 ;  /* 0x000000d900db7213 */ /* 0x000fe20000000000 */
[----:B------:R-:W-:Y:S01]  /*4240*/  @!P5 IMAD.IADD R47, R47, 0x1, -R238 ;  /* 0x000000012f2fd824 */ /* 0x000fe200078e0aee */
[----:B------:R-:W-:Y:S01]  /*4250*/  ISETP.GE.AND P5, PT, R56, RZ, PT ;  /* 0x000000ff3800720c */ /* 0x000fe20003fa6270 */
[----:B------:R-:W-:Y:S01]  /*4260*/  IMAD.HI.U32 R53, R5, R55, RZ ;  /* 0x0000003705357227 */ /* 0x000fe200078e00ff */
[----:B------:R-:W-:-:S02]  /*4270*/  IABS R56, R61 ;  /* 0x0000003d00387213 */ /* 0x000fc40000000000 */
[----:B------:R-:W-:Y:S01]  /*4280*/  LOP3.LUT R218, R6, 0x1ba, RZ, 0xfc, !PT ;  /* 0x000001ba06da7812 */ /* 0x000fe200078efcff */
[----:B------:R-:W-:Y:S01]  /*4290*/  @!P1 IMAD.MOV R47, RZ, RZ, -R47 ;  /* 0x000000ffff2f9224 */ /* 0x000fe200078e0a2f */
[----:B------:R-:W-:Y:S01]  /*42a0*/  ISETP.GT.U32.AND P1, PT, R238, R52, PT ;  /* 0x00000034ee00720c */ /* 0x000fe20003f24070 */
[----:B------:R-:W-:Y:S01]  /*42b0*/  IMAD.HI.U32 R54, R5, R56, RZ ;  /* 0x0000003805367227 */ /* 0x000fe200078e00ff */
[C---:B------:R-:W-:Y:S02]  /*42c0*/  LOP3.LUT R224, R6.reuse, 0x1ca, RZ, 0xfc, !PT ;  /* 0x000001ca06e07812 */ /* 0x040fe400078efcff */
[C---:B------:R-:W-:Y:S01]  /*42d0*/  LOP3.LUT R234, R6.reuse, 0x1d4, RZ, 0xfc, !PT ;  /* 0x000001d406ea7812 */ /* 0x040fe200078efcff */
[----:B------:R-:W-:Y:S01]  /*42e0*/  IMAD.MOV R53, RZ, RZ, -R53 ;  /* 0x000000ffff357224 */ /* 0x000fe200078e0a35 */
[----:B------:R-:W-:Y:S01]  /*42f0*/  LOP3.LUT R229, R6, 0x1ce, RZ, 0xfc, !PT ;  /* 0x000001ce06e57812 */ /* 0x000fe200078efcff */
[----:B------:R-:W-:Y:S01]  /*4300*/  @!P3 IMAD.IADD R49, R49, 0x1, -R238 ;  /* 0x000000013131b824 */ /* 0x000fe200078e0aee */
[----:B------:R-:W-:Y:S01]  /*4310*/  ISETP.GE.AND P3, PT, R59, RZ, PT ;  /* 0x000000ff3b00720c */ /* 0x000fe20003f66270 */
[----:B------:R-:W-:Y:S01]  /*4320*/  IMAD.MOV R57, RZ, RZ, -R54 ;  /* 0x000000ffff397224 */ /* 0x000fe200078e0a36 */
[----:B------:R-:W-:Y:S01]  /*4330*/  IABS R230, R234 ;  /* 0x000000ea00e67213 */ /* 0x000fe20000000000 */
[----:B------:R-:W-:Y:S01]  /*4340*/  IMAD R53, R238, R53, R55 ;  /* 0x00000035ee357224 */ /* 0x000fe200078e0237 */
[----:B------:R-:W-:Y:S01]  /*4350*/  LOP3.LUT R233, R6, 0x1d6, RZ, 0xfc, !PT ;  /* 0x000001d606e97812 */ /* 0x000fe200078efcff */
[----:B------:R-:W-:Y:S01]  /*4360*/  @!P4 IMAD.IADD R50, R50, 0x1, -R238 ;  /* 0x000000013232c824 */ /* 0x000fe200078e0aee */
[----:B------:R-:W-:Y:S01]  /*4370*/  ISETP.GE.AND P4, PT, R60, RZ, PT ;  /* 0x000000ff3c00720c */ /* 0x000fe20003f86270 */
[----:B------:R-:W-:Y:S01]  /*4380*/  IMAD R54, R238, R57, R56 ;  /* 0x00000039ee367224 */ /* 0x000fe200078e0238 */
[----:B------:R-:W-:Y:S01]  /*4390*/  LOP3.LUT R56, R6, 0x7e, RZ, 0xfc, !PT ;  /* 0x0000007e06387812 */ /* 0x000fe200078efcff */
[----:B------:R-:W-:Y:S01]  /*43a0*/  @!P5 IMAD.MOV R49, RZ, RZ, -R49 ;  /* 0x000000ffff31d224 */ /* 0x000fe200078e0a31 */
[----:B------:R-:W-:Y:S01]  /*43b0*/  ISETP.GT.U32.AND P5, PT, R238, R53, PT ;  /* 0x00000035ee00720c */ /* 0x000fe20003fa4070 */
[----:B------:R-:W-:Y:S01]  /*43c0*/  @!P1 IMAD.IADD R52, R52, 0x1, -R238 ;  /* 0x0000000134349824 */ /* 0x000fe200078e0aee */
[----:B------:R-:W-:Y:S01]  /*43d0*/  IABS R57, R56 ;  /* 0x0000003800397213 */ /* 0x000fe20000000000 */
[----:B------:R-:W-:Y:S01]  /*43e0*/  @!P6 IMAD.MOV R50, RZ, RZ, -R50 ;  /* 0x000000ffff32e224 */ /* 0x000fe200078e0a32 */
[C---:B------:R-:W-:Y:S01]  /*43f0*/  ISETP.GT.U32.AND P6, PT, R238.reuse, R54, PT ;  /* 0x00000036ee00720c */ /* 0x040fe20003fc4070 */
[----:B------:R-:W-:Y:S01]  /*4400*/  @!P2 IMAD.MOV R46, RZ, RZ, -R46 ;  /* 0x000000ffff2ea224 */ /* 0x000fe200078e0a2e */
[C---:B------:R-:W-:Y:S01]  /*4410*/  ISETP.GT.U32.AND P1, PT, R238.reuse, R52, PT ;  /* 0x00000034ee00720c */ /* 0x040fe20003f24070 */
[----:B------:R-:W-:Y:S01]  /*4420*/  @!P0 IMAD.MOV R48, RZ, RZ, -R48 ;  /* 0x000000ffff308224 */ /* 0x000fe200078e0a30 */
[----:B------:R-:W-:Y:S01]  /*4430*/  ISETP.GT.U32.AND P2, PT, R238, R51, PT ;  /* 0x00000033ee00720c */ /* 0x000fe20003f44070 */
[----:B------:R-:W-:Y:S01]  /*4440*/  IMAD.HI.U32 R55, R5, R57, RZ ;  /* 0x0000003905377227 */ /* 0x000fe200078e00ff */
[----:B------:R-:W-:-:S02]  /*4450*/  ISETP.GE.AND P0, PT, R58, RZ, PT ;  /* 0x000000ff3a00720c */ /* 0x000fc40003f06270 */
[----:B------:R-:W-:Y:S01]  /*4460*/  IABS R58, R62 ;  /* 0x0000003e003a7213 */ /* 0x000fe20000000000 */
[--C-:B------:R-:W-:Y:S01]  /*4470*/  @!P5 IMAD.IADD R53, R53, 0x1, -R238.reuse ;  /* 0x000000013535d824 */ /* 0x100fe200078e0aee */
[----:B------:R-:W-:Y:S01]  /*4480*/  IABS R60, R64 ;  /* 0x00000040003c7213 */ /* 0x000fe20000000000 */
[----:B------:R-:W-:Y:S01]  /*4490*/  IMAD.MOV R55, RZ, RZ, -R55 ;  /* 0x000000ffff377224 */ /* 0x000fe200078e0a37 */
[----:B------:R-:W-:Y:S01]  /*44a0*/  LOP3.LUT R232, R6, 0x1da, RZ, 0xfc, !PT ;  /* 0x000001da06e87812 */ /* 0x000fe200078efcff */
[--C-:B------:R-:W-:Y:S01]  /*44b0*/  @!P6 IMAD.IADD R54, R54, 0x1, -R238.reuse ;  /* 0x000000013636e824 */ /* 0x100fe200078e0aee */
[----:B------:R-:W-:Y:S01]  /*44c0*/  ISETP.GT.U32.AND P5, PT, R238, R53, PT ;  /* 0x00000035ee00720c */ /* 0x000fe20003fa4070 */
[----:B------:R-:W-:Y:S01]  /*44d0*/  @!P1 IMAD.IADD R52, R52, 0x1, -R238 ;  /* 0x0000000134349824 */ /* 0x000fe200078e0aee */
[----:B------:R-:W-:Y:S01]  /*44e0*/  ISETP.GE.AND P1, PT, R56, RZ, PT ;  /* 0x000000ff3800720c */ /* 0x000fe20003f26270 */
[----:B------:R-:W-:Y:S01]  /*44f0*/  IMAD.HI.U32 R56, R5, R58, RZ ;  /* 0x0000003a05387227 */ /* 0x000fe200078e00ff */
[----:B------:R-:W-:-:S02]  /*4500*/  ISETP.GT.U32.AND P6, PT, R238, R54, PT ;  /* 0x00000036ee00720c */ /* 0x000fc40003fc4070 */
[C---:B------:R-:W-:Y:S01]  /*4510*/  LOP3.LUT R231, R6.reuse, 0x1d8, RZ, 0xfc, !PT ;  /* 0x000001d806e77812 */ /* 0x040fe200078efcff */
[----:B------:R-:W-:Y:S01]  /*4520*/  @!P2 IMAD.IADD R51, R51, 0x1, -R238 ;  /* 0x000000013333a824 */ /* 0x000fe200078e0aee */
[C---:B------:R-:W-:Y:S01]  /*4530*/  LOP3.LUT R236, R6.reuse, 0x1e2, RZ, 0xfc, !PT ;  /* 0x000001e206ec7812 */ /* 0x040fe200078efcff */
[----:B------:R-:W-:Y:S01]  /*4540*/  IMAD.MOV R59, RZ, RZ, -R56 ;  /* 0x000000ffff3b7224 */ /* 0x000fe200078e0a38 */
[----:B------:R-:W-:Y:S01]  /*4550*/  LOP3.LUT R235, R6, 0x1e0, RZ, 0xfc, !PT ;  /* 0x000001e006eb7812 */ /* 0x000fe200078efcff */
[C---:B------:R-:W-:Y:S01]  /*4560*/  IMAD R55, R238.reuse, R55, R57 ;  /* 0x00000037ee377224 */ /* 0x040fe200078e0239 */
        /* <DEDUP_REMOVED lines=10> */
[----:B------:R-:W-:Y:S01]  /*4610*/  IMAD.MOV R57, RZ, RZ, -R57 ;  /* 0x000000ffff397224 */ /* 0x000fe200078e0a39 */
[----:B------:R-:W-:Y:S01]  /*4620*/  LOP3.LUT R247, R6, 0x1ea, RZ, 0xfc, !PT ;  /* 0x000001ea06f77812 */ /* 0x000fe200078efcff */
[----:B------:R-:W-:Y:S01]  /*4630*/  @!P2 IMAD.IADD R51, R51, 0x1, -R238 ;  /* 0x000000013333a824 */ /* 0x000fe200078e0aee */
[----:B------:R-:W-:Y:S01]  /*4640*/  ISETP.GE.AND P2, PT, R61, RZ, PT ;  /* 0x000000ff3d00720c */ /* 0x000fe20003f46270 */
[----:B------:R-:W-:Y:S01]  /*4650*/  IMAD R57, R238, R57, R60 ;  /* 0x00000039ee397224 */ /* 0x000fe200078e023c */
[----:B------:R-:W-:Y:S01]  /*4660*/  IABS R61, R65 ;  /* 0x00000041003d7213 */ /* 0x000fe20000000000 */
[--C-:B------:R-:W-:Y:S01]  /*4670*/  @!P5 IMAD.IADD R55, R55, 0x1, -R238.reuse ;  /* 0x000000013737d824 */ /* 0x100fe200078e0aee */
[----:B------:R-:W-:Y:S01]  /*4680*/  IABS R60, R69 ;  /* 0x00000045003c7213 */ /* 0x000fe20000000000 */
[----:B------:R-:W-:Y:S01]  /*4690*/  @!P0 IMAD.MOV R51, RZ, RZ, -R51 ;  /* 0x000000ffff338224 */ /* 0x000fe200078e0a33 */
[----:B------:R-:W-:Y:S01]  /*46a0*/  ISETP.GE.AND P0, PT, R62, RZ, PT ;  /* 0x000000ff3e00720c */ /* 0x000fe20003f06270 */
[----:B------:R-:W-:Y:S01]  /*46b0*/  @!P6 IMAD.IADD R56, R56, 0x1, -R238 ;  /* 0x000000013838e824 */ /* 0x000fe200078e0aee */
[----:B------:R-:W-:Y:S01]  /*46c0*/  IABS R62, R66 ;  /* 0x00000042003e7213 */ /* 0x000fe20000000000 */
[----:B------:R-:W-:Y:S01]  /*46d0*/  IMAD.HI.U32 R58, R5, R61, RZ ;  /* 0x0000003d053a7227 */ /* 0x000fe200078e00ff */
[----:B------:R-:W-:-:S02]  /*46e0*/  ISETP.GT.U32.AND P6, PT, R238, R55, PT ;  /* 0x00000037ee00720c */ /* 0x000fc40003fc4070 */
[----:B------:R-:W-:Y:S01]  /*46f0*/  ISETP.GT.U32.AND P5, PT, R238, R57, PT ;  /* 0x00000039ee00720c */ /* 0x000fe20003fa4070 */
[----:B------:R-:W-:Y:S01]  /*4700*/  IMAD.HI.U32 R59, R5, R62, RZ ;  /* 0x0000003e053b7227 */ /* 0x000fe200078e00ff */
[C---:B-1----:R-:W-:Y:S02]  /*4710*/  LOP3.LUT R0, R6.reuse, 0x1e8, RZ, 0xfc, !PT ;  /* 0x000001e806007812 */ /* 0x042fe400078efcff */
[C---:B--2---:R-:W-:Y:S01]  /*4720*/  LOP3.LUT R4, R6.reuse, 0x1ec, RZ, 0xfc, !PT ;  /* 0x000001ec06047812 */ /* 0x044fe200078efcff */
[----:B------:R-:W-:Y:S01]  /*4730*/  IMAD.MOV R58, RZ, RZ, -R58 ;  /* 0x000000ffff3a7224 */ /* 0x000fe200078e0a3a */
[----:B------:R-:W-:Y:S01]  /*4740*/  LOP3.LUT R7, R6, 0x1ee, RZ, 0xfc, !PT ;  /* 0x000001ee06077812 */ /* 0x000fe200078efcff */
[----:B------:R-:W-:Y:S01]  /*4750*/  IMAD.MOV R59, RZ, RZ, -R59 ;  /* 0x000000ffff3b7224 */ /* 0x000fe200078e0a3b */
[----:B------:R-:W-:Y:S01]  /*4760*/  IABS R240, R4 ;  /* 0x0000000400f07213 */ /* 0x000fe20000000000 */
[----:B------:R-:W-:Y:S01]  /*4770*/  IMAD R58, R238, R58, R61 ;  /* 0x0000003aee3a7224 */ /* 0x000fe200078e023d */
[----:B------:R-:W-:Y:S01]  /*4780*/  LOP3.LUT R3, R6, 0x1f0, RZ, 0xfc, !PT ;  /* 0x000001f006037812 */ /* 0x000fe200078efcff */
[----:B------:R-:W-:Y:S01]  /*4790*/  IMAD R59, R238, R59, R62 ;  /* 0x0000003bee3b7224 */ /* 0x000fe200078e023e */
[----:B------:R-:W-:Y:S01]  /*47a0*/  LOP3.LUT R2, R6, 0x1f2, RZ, 0xfc, !PT ;  /* 0x000001f206027812 */ /* 0x000fe200078efcff */
[----:B------:R-:W-:Y:S01]  /*47b0*/  @!P6 IMAD.IADD R55, R55, 0x1, -R238 ;  /* 0x000000013737e824 */ /* 0x000fe200078e0aee */
[----:B------:R-:W-:Y:S01]  /*47c0*/  ISETP.GT.U32.AND P6, PT, R238, R58, PT ;  /* 0x0000003aee00720c */ /* 0x000fe20003fc4070 */
[----:B------:R-:W-:Y:S01]  /*47d0*/  IMAD.MOV.U32 R62, RZ, RZ, R60 ;  /* 0x000000ffff3e7224 */ /* 0x000fe200078e003c */
[C---:B---3--:R-:W-:Y:S01]  /*47e0*/  LOP3.LUT R251, R6.reuse, 0x1fa, RZ, 0xfc, !PT ;  /* 0x000001fa06fb7812 */ /* 0x048fe200078efcff */
[----:B------:R-:W-:Y:S01]  /*47f0*/  IMAD.HI.U32 R60, R5, R63, RZ ;  /* 0x0000003f053c7227 */ /* 0x000fe200078e00ff */
[----:B----4-:R-:W-:-:S02]  /*4800*/  LOP3.LUT R249, R6, 0x1f6, RZ, 0xfc, !PT ;  /* 0x000001f606f97812 */ /* 0x010fc400078efcff */
[C---:B------:R-:W-:Y:S01]  /*4810*/  LOP3.LUT R250, R6.reuse, 0x1f8, RZ, 0xfc, !PT ;  /* 0x000001f806fa7812 */ /* 0x040fe200078efcff */
[----:B------:R-:W-:Y:S01]  /*4820*/  IMAD.MOV R60, RZ, RZ, -R60 ;  /* 0x000000ffff3c7224 */ /* 0x000fe200078e0a3c */
[----:B------:R-:W-:Y:S01]  /*4830*/  LOP3.LUT R252, R6, 0x1fc, RZ, 0xfc, !PT ;  /* 0x000001fc06fc7812 */ /* 0x000fe200078efcff */
[----:B------:R-:W-:Y:S01]  /*4840*/  @!P4 IMAD.MOV R53, RZ, RZ, -R53 ;  /* 0x000000ffff35c224 */ /* 0x000fe200078e0a35 */
[C---:B------:R-:W-:Y:S01]  /*4850*/  ISETP.GT.U32.AND P4, PT, R238.reuse, R56, PT ;  /* 0x00000038ee00720c */ /* 0x040fe20003f84070 */
[----:B------:R-:W-:Y:S01]  /*4860*/  IMAD R60, R238, R60, R63 ;  /* 0x0000003cee3c7224 */ /* 0x000fe200078e023f */
[----:B------:R-:W-:Y:S01]  /*4870*/  IABS R63, R70 ;  /* 0x00000046003f7213 */ /* 0x000fe20000000000 */
[----:B------:R-:W-:Y:S02]  /*4880*/  @!P6 IMAD.IADD R58, R58, 0x1, -R238 ;  /* 0x000000013a3ae824 */ /* 0x000fe400078e0aee */
[----:B------:R-:W-:Y:S01]  /*4890*/  IMAD.HI.U32 R61, R5, R62, RZ ;  /* 0x0000003e053d7227 */ /* 0x000fe200078e00ff */
[----:B------:R-:W-:-:S03]  /*48a0*/  ISETP.GT.U32.AND P6, PT, R238, R60, PT ;  /* 0x0000003cee00720c */ /* 0x000fc60003fc4070 */
[----:B------:R-:W-:Y:S02]  /*48b0*/  IMAD.MOV R61, RZ, RZ, -R61 ;  /* 0x000000ffff3d7224 */ /* 0x000fe400078e0a3d */
[----:B------:R-:W-:Y:S02]  /*48c0*/  @!P5 IMAD.IADD R57, R57, 0x1, -R238 ;  /* 0x000000013939d824 */ /* 0x000fe400078e0aee */
[----:B------:R-:W-:Y:S01]  /*48d0*/  @!P1 IMAD.MOV R55, RZ, RZ, -R55 ;  /* 0x000000ffff379224 */ /* 0x000fe200078e0a37 */
[C---:B------:R-:W-:Y:S01]  /*48e0*/  ISETP.GT.U32.AND P1, PT, R238.reuse, R59, PT ;  /* 0x0000003bee00720c */ /* 0x040fe20003f24070 */
[C---:B------:R-:W-:Y:S01]  /*48f0*/  IMAD R61, R238.reuse, R61, R62 ;  /* 0x0000003dee3d7224 */ /* 0x040fe200078e023e */
[----:B------:R-:W-:Y:S01]  /*4900*/  ISETP.GT.U32.AND P5, PT, R238, R57, PT ;  /* 0x00000039ee00720c */ /* 0x000fe20003fa4070 */
[----:B------:R-:W-:-:S04]  /*4910*/  IMAD.HI.U32 R62, R5, R63, RZ ;  /* 0x0000003f053e7227 */ /* 0x000fc800078e00ff */
[--C-:B------:R-:W-:Y:S02]  /*4920*/  @!P6 IMAD.IADD R60, R60, 0x1, -R238.reuse ;  /* 0x000000013c3ce824 */ /* 0x100fe400078e0aee */
[----:B------:R-:W-:Y:S01]  /*4930*/  @!P4 IMAD.IADD R56, R56, 0x1, -R238 ;  /* 0x000000013838c824 */ /* 0x000fe200078e0aee */
[----:B------:R-:W-:Y:S01]  /*4940*/  ISETP.GE.AND P4, PT, R66, RZ, PT ;  /* 0x000000ff4200720c */ /* 0x000fe20003f86270 */
[----:B------:R-:W-:Y:S01]  /*4950*/  IMAD.MOV R62, RZ, RZ, -R62 ;  /* 0x000000ffff3e7224 */ /* 0x000fe200078e0a3e */
[C---:B------:R-:W-:Y:S01]  /*4960*/  ISETP.GT.U32.AND P6, PT, R238.reuse, R60, PT ;  /* 0x0000003cee00720c */ /* 0x040fe20003fc4070 */
[----:B------:R-:W-:Y:S01]  /*4970*/  @!P0 IMAD.MOV R56, RZ, RZ, -R56 ;  /* 0x000000ffff388224 */ /* 0x000fe200078e0a38 */
[C---:B------:R-:W-:Y:S01]  /*4980*/  ISETP.GT.U32.AND P0, PT, R238.reuse, R58, PT ;  /* 0x0000003aee00720c */ /* 0x040fe20003f04070 */
[----:B------:R-:W-:Y:S01]  /*4990*/  IMAD R62, R238, R62, R63 ;  /* 0x0000003eee3e7224 */ /* 0x000fe200078e023f */
[----:B------:R-:W-:Y:S01]  /*49a0*/  IABS R66, R71 ;  /* 0x0000004700427213 */ /* 0x000fe20000000000 */
[----:B------:R-:W-:-:S02]  /*49b0*/  @!P1 IMAD.IADD R59, R59, 0x1, -R238 ;  /* 0x000000013b3b9824 */ /* 0x000fc400078e0aee */
[----:B------:R-:W-:Y:S01]  /*49c0*/  @!P5 IMAD.IADD R57, R57, 0x1, -R238 ;  /* 0x000000013939d824 */ /* 0x000fe200078e0aee */
[----:B------:R-:W-:Y:S01]  /*49d0*/  ISETP.GE.AND P5, PT, R67, RZ, PT ;  /* 0x000000ff4300720c */ /* 0x000fe20003fa6270 */
[----:B------:R-:W-:Y:S01]  /*49e0*/  @!P2 IMAD.MOV R54, RZ, RZ, -R54 ;  /* 0x000000ffff36a224 */ /* 0x000fe200078e0a36 */
[----:B------:R-:W-:Y:S01]  /*49f0*/  ISETP.GE.AND P2, PT, R65, RZ, PT ;  /* 0x000000ff4100720c */ /* 0x000fe20003f46270 */
[----:B------:R-:W-:Y:S01]  /*4a00*/  @!P3 IMAD.MOV R52, RZ, RZ, -R52 ;  /* 0x000000ffff34b224 */ /* 0x000fe200078e0a34 */
[----:B------:R-:W-:Y:S01]  /*4a10*/  ISETP.GT.U32.AND P1, PT, R238, R59, PT ;  /* 0x0000003bee00720c */ /* 0x000fe20003f24070 */
[--C-:B------:R-:W-:Y:S01]  /*4a20*/  @!P6 IMAD.IADD R60, R60, 0x1, -R238.reuse ;  /* 0x000000013c3ce824 */ /* 0x100fe200078e0aee */
[----:B------:R-:W-:Y:S01]  /*4a30*/  ISETP.GT.U32.AND P6, PT, R238, R62, PT ;  /* 0x0000003eee00720c */ /* 0x000fe20003fc4070 */
[C---:B------:R-:W-:Y:S01]  /*4a40*/  IMAD.HI.U32 R63, R5.reuse, R66, RZ ;  /* 0x00000042053f7227 */ /* 0x040fe200078e00ff */
[----:B------:R-:W-:Y:S02]  /*4a50*/  IABS R67, R72 ;  /* 0x0000004800437213 */ /* 0x000fe40000000000 */
[----:B------:R-:W-:Y:S01]  /*4a60*/  ISETP.GE.AND P3, PT, R64, RZ, PT ;  /* 0x000000ff4000720c */ /* 0x000fe20003f66270 */
[----:B------:R-:W-:Y:S01]  /*4a70*/  @!P0 IMAD.IADD R58, R58, 0x1, -R238 ;  /* 0x000000013a3a8824 */ /* 0x000fe200078e0aee */
[----:B------:R-:W-:Y:S01]  /*4a80*/  ISETP.GT.U32.AND P0, PT, R238, R61, PT ;  /* 0x0000003dee00720c */ /* 0x000fe20003f04070 */
[----:B------:R-:W-:-:S04]  /*4a90*/  IMAD.HI.U32 R64, R5, R67, RZ ;  /* 0x0000004305407227 */ /* 0x000fc800078e00ff */
[----:B------:R-:W-:Y:S02]  /*4aa0*/  IMAD.MOV R63, RZ, RZ, -R63 ;  /* 0x000000ffff3f7224 */ /* 0x000fe400078e0a3f */
[----:B------:R-:W-:-:S04]  /*4ab0*/  IMAD.HI.U32 R65, R5, R68, RZ ;  /* 0x0000004405417227 */ /* 0x000fc800078e00ff */
[----:B------:R-:W-:Y:S02]  /*4ac0*/  IMAD.MOV R64, RZ, RZ, -R64 ;  /* 0x000000ffff407224 */ /* 0x000fe400078e0a40 */
[----:B------:R-:W-:Y:S02]  /*4ad0*/  IMAD R63, R238, R63, R66 ;  /* 0x0000003fee3f7224 */ /* 0x000fe400078e0242 */
[----:B------:R-:W-:Y:S02]  /*4ae0*/  IMAD.MOV R65, RZ, RZ, -R65 ;  /* 0x000000ffff417224 */ /* 0x000fe400078e0a41 */
[--C-:B------:R-:W-:Y:S02]  /*4af0*/  @!P6 IMAD.IADD R62, R62, 0x1, -R238.reuse ;  /* 0x000000013e3ee824 */ /* 0x100fe400078e0aee */
[----:B------:R-:W-:Y:S01]  /*4b00*/  @!P1 IMAD.IADD R59, R59, 0x1, -R238 ;  /* 0x000000013b3b9824 */ /* 0x000fe200078e0aee */
[----:B------:R-:W-:Y:S01]  /*4b10*/  ISETP.GE.AND P1, PT, R69, RZ, PT ;  /* 0x000000ff4500720c */ /* 0x000fe20003f26270 */
[----:B------:R-:W-:-:S02]  /*4b20*/  IMAD R64, R238, R64, R67 ;  /* 0x00000040ee407224 */ /* 0x000fc400078e0243 */
[----:B------:R-:W-:Y:S01]  /*4b30*/  @!P2 IMAD.MOV R58, RZ, RZ, -R58 ;  /* 0x000000ffff3aa224 */ /* 0x000fe200078e0a3a */
[C---:B------:R-:W-:Y:S01]  /*4b40*/  ISETP.GT.U32.AND P2, PT, R238.reuse, R63, PT ;  /* 0x0000003fee00720c */ /* 0x040fe20003f44070 */
[C---:B------:R-:W-:Y:S01]  /*4b50*/  IMAD R65, R238.reuse, R65, R68 ;  /* 0x00000041ee417224 */ /* 0x040fe200078e0244 */
[----:B------:R-:W-:Y:S01]  /*4b60*/  IABS R68, R74 ;  /* 0x0000004a00447213 */ /* 0x000fe20000000000 */
[----:B------:R-:W-:Y:S01]  /*4b70*/  @!P3 IMAD.MOV R57, RZ, RZ, -R57 ;  /* 0x000000ffff39b224 */ /* 0x000fe200078e0a39 */
[----:B------:R-:W-:Y:S01]  /*4b80*/  ISETP.GT.U32.AND P3, PT, R238, R62, PT ;  /* 0x0000003eee00720c */ /* 0x000fe20003f64070 */
[----:B------:R-:W-:Y:S01]  /*4b90*/  @!P0 IMAD.IADD R61, R61, 0x1, -R238 ;  /* 0x000000013d3d8824 */ /* 0x000fe200078e0aee */
[----:B------:R-:W-:Y:S01]  /*4ba0*/  ISETP.GE.AND P0, PT, R70, RZ, PT ;  /* 0x000000ff4600720c */ /* 0x000fe20003f06270 */
[----:B------:R-:W-:Y:S01]  /*4bb0*/  @!P4 IMAD.MOV R59, RZ, RZ, -R59 ;  /* 0x000000ffff3bc224 */ /* 0x000fe200078e0a3b */
[C---:B------:R-:W-:Y:S01]  /*4bc0*/  ISETP.GT.U32.AND P4, PT, R238.reuse, R64, PT ;  /* 0x00000040ee00720c */ /* 0x040fe20003f84070 */
[----:B------:R-:W-:Y:S01]  /*4bd0*/  IMAD.HI.U32 R66, R5, R68, RZ ;  /* 0x0000004405427227 */ /* 0x000fe200078e00ff */
[----:B------:R-:W-:-:S02]  /*4be0*/  ISETP.GT.U32.AND P6, PT, R238, R61, PT ;  /* 0x0000003dee00720c */ /* 0x000fc40003fc4070 */
[----:B------:R-:W-:Y:S01]  /*4bf0*/  IABS R70, R75 ;  /* 0x0000004b00467213 */ /* 0x000fe20000000000 */
[----:B------:R-:W-:Y:S02]  /*4c00*/  IMAD.MOV R69, RZ, RZ, -R66 ;  /* 0x000000ffff457224 */ /* 0x000fe400078e0a42 */
[--C-:B------:R-:W-:Y:S01]  /*4c10*/  @!P2 IMAD.IADD R63, R63, 0x1, -R238.reuse ;  /* 0x000000013f3fa824 */ /* 0x100fe200078e0aee */
[----:B------:R-:W-:Y:S01]  /*4c20*/  ISETP.GE.AND P2, PT, R73, RZ, PT ;  /* 0x000000ff4900720c */ /* 0x000fe20003f46270 */
[----:B------:R-:W-:Y:S01]  /*4c30*/  @!P3 IMAD.IADD R62, R62, 0x1, -R238 ;  /* 0x000000013e3eb824 */ /* 0x000fe200078e0aee */
[----:B------:R-:W-:Y:S01]  /*4c40*/  ISETP.GE.AND P3, PT, R72, RZ, PT ;  /* 0x000000ff4800720c */ /* 0x000fe20003f66270 */
[----:B------:R-:W-:Y:S01]  /*4c50*/  IMAD R66, R238, R69, R68 ;  /* 0x00000045ee427224 */ /* 0x000fe200078e0244 */
[----:B------:R-:W-:Y:S01]  /*4c60*/  IABS R72, R76 ;  /* 0x0000004c00487213 */ /* 0x000fe20000000000 */
[----:B------:R-:W-:Y:S01]  /*4c70*/  @!P4 IMAD.IADD R64, R64, 0x1, -R238 ;  /* 0x000000014040c824 */ /* 0x000fe200078e0aee */
[C---:B------:R-:W-:Y:S01]  /*4c80*/  ISETP.GT.U32.AND P4, PT, R238.reuse, R63, PT ;  /* 0x0000003fee00720c */ /* 0x040fe20003f84070 */
[----:B------:R-:W-:Y:S01]  /*4c90*/  @!P0 IMAD.MOV R62, RZ, RZ, -R62 ;  /* 0x000000ffff3e8224 */ /* 0x000fe200078e0a3e */
[----:B------:R-:W-:Y:S01]  /*4ca0*/  ISETP.GT.U32.AND P0, PT, R238, R66, PT ;  /* 0x00000042ee00720c */ /* 0x000fe20003f04070 */
[----:B------:R-:W-:-:S04]  /*4cb0*/  IMAD.HI.U32 R67, R5, R70, RZ ;  /* 0x0000004605437227 */ /* 0x000fc800078e00ff */
[----:B------:R-:W-:Y:S01]  /*4cc0*/  @!P6 IMAD.IADD R61, R61, 0x1, -R238 ;  /* 0x000000013d3de824 */ /* 0x000fe200078e0aee */
[----:B------:R-:W-:Y:S01]  /*4cd0*/  ISETP.GT.U32.AND P6, PT, R238, R65, PT ;  /* 0x00000041ee00720c */ /* 0x000fe20003fc4070 */
[----:B------:R-:W-:Y:S01]  /*4ce0*/  @!P5 IMAD.MOV R60, RZ, RZ, -R60 ;  /* 0x000000ffff3cd224 */ /* 0x000fe200078e0a3c */
[----:B------:R-:W-:Y:S01]  /*4cf0*/  ISETP.GE.AND P5, PT, R71, RZ, PT ;  /* 0x000000ff4700720c */ /* 0x000fe20003fa6270 */
[----:B------:R-:W-:Y:S01]  /*4d00*/  IMAD.MOV R67, RZ, RZ, -R67 ;  /* 0x000000ffff437224 */ /* 0x000fe200078e0a43 */
[----:B------:R-:W-:Y:S01]  /*4d10*/  LOP3.LUT R71, R6, 0x98, RZ, 0xfc, !PT ;  /* 0x0000009806477812 */ /* 0x000fe200078efcff */
[----:B------:R-:W-:Y:S01]  /*4d20*/  @!P4 IMAD.IADD R63, R63, 0x1, -R238 ;  /* 0x000000013f3fc824 */ /* 0x000fe200078e0aee */
[----:B------:R-:W-:Y:S01]  /*4d30*/  ISETP.GE.AND P4, PT, R74, RZ, PT ;  /* 0x000000ff4a00720c */ /* 0x000fe20003f86270 */
[----:B------:R-:W-:Y:S01]  /*4d40*/  IMAD R67, R238, R67, R70 ;  /* 0x00000043ee437224 */ /* 0x000fe200078e0246 */
[----:B------:R-:W-:Y:S01]  /*4d50*/  IABS R70, R71 ;  /* 0x0000004700467213 */ /* 0x000fe20000000000 */
[----:B------:R-:W-:Y:S01]  /*4d60*/  @!P0 IMAD.IADD R66, R66, 0x1, -R238 ;  /* 0x0000000142428824 */ /* 0x000fe200078e0aee */
[----:B------:R-:W-:Y:S01]  /*4d70*/  LOP3.LUT R74, R6, 0x9c, RZ, 0xfc, !PT ;  /* 0x0000009c064a7812 */ /* 0x000fe200078efcff */
[----:B------:R-:W-:Y:S01]  /*4d80*/  @!P1 IMAD.MOV R61, RZ, RZ, -R61 ;  /* 0x000000ffff3d9224 */ /* 0x000fe200078e0a3d */
[----:B------:R-:W-:Y:S01]  /*4d90*/  ISETP.GE.AND P0, PT, R71, RZ, PT ;  /* 0x000000ff4700720c */ /* 0x000fe20003f06270 */
[----:B------:R-:W-:Y:S01]  /*4da0*/  IMAD.HI.U32 R68, R5, R70, RZ ;  /* 0x0000004605447227 */ /* 0x000fe200078e00ff */
[----:B------:R-:W-:-:S03]  /*4db0*/  IABS R73, R74 ;  /* 0x0000004a00497213 */ /* 0x000fc60000000000 */
[----:B------:R-:W-:Y:S01]  /*4dc0*/  @!P6 IMAD.IADD R65, R65, 0x1, -R238 ;  /* 0x000000014141e824 */ /* 0x000fe200078e0aee */
[C---:B------:R-:W-:Y:S01]  /*4dd0*/  ISETP.GT.U32.AND P6, PT, R238.reuse, R64, PT ;  /* 0x00000040ee00720c */ /* 0x040fe20003fc4070 */
[----:B------:R-:W-:Y:S01]  /*4de0*/  @!P5 IMAD.MOV R63, RZ, RZ, -R63 ;  /* 0x000000ffff3fd224 */ /* 0x000fe200078e0a3f */
[C---:B------:R-:W-:Y:S01]  /*4df0*/  ISETP.GT.U32.AND P5, PT, R238.reuse, R66, PT ;  /* 0x00000042ee00720c */ /* 0x040fe20003fa4070 */
[----:B------:R-:W-:Y:S01]  /*4e00*/  IMAD.MOV R71, RZ, RZ, -R68 ;  /* 0x000000ffff477224 */ /* 0x000fe200078e0a44 */
[----:B------:R-:W-:Y:S01]  /*4e10*/  ISETP.GT.U32.AND P1, PT, R238, R65, PT ;  /* 0x00000041ee00720c */ /* 0x000fe20003f24070 */
[----:B------:R-:W-:-:S04]  /*4e20*/  IMAD.HI.U32 R69, R5, R72, RZ ;  /* 0x0000004805457227 */ /* 0x000fc800078e00ff */
[----:B------:R-:W-:Y:S01]  /*4e30*/  IMAD R68, R238, R71, R70 ;  /* 0x00000047ee447224 */ /* 0x000fe200078e0246 */
[----:B------:R-:W-:Y:S01]  /*4e40*/  LOP3.LUT R71, R6, 0x9e, RZ, 0xfc, !PT ;  /* 0x0000009e06477812 */ /* 0x000fe200078efcff */
[----:B------:R-:W-:-:S04]  /*4e50*/  IMAD.HI.U32 R70, R5, R73, RZ ;  /* 0x0000004905467227 */ /* 0x000fc800078e00ff */
[----:B------:R-:W-:Y:S02]  /*4e60*/  IMAD.MOV R70, RZ, RZ, -R70 ;  /* 0x000000ffff467224 */ /* 0x000fe400078e0a46 */
[--C-:B------:R-:W-:Y:S01]  /*4e70*/  @!P6 IMAD.IADD R64, R64, 0x1, -R238.reuse ;  /* 0x000000014040e824 */ /* 0x100fe200078e0aee */
[----:B------:R-:W-:Y:S01]  /*4e80*/  ISETP.GT.U32.AND P6, PT, R238, R67, PT ;  /* 0x00000043ee00720c */ /* 0x000fe20003fc4070 */
[----:B------:R-:W-:Y:S02]  /*4e90*/  @!P5 IMAD.IADD R66, R66, 0x1, -R238 ;  /* 0x000000014242d824 */ /* 0x000fe400078e0aee */
[C---:B------:R-:W-:Y:S02]  /*4ea0*/  IMAD R70, R238.reuse, R70, R73 ;  /* 0x00000046ee467224 */ /* 0x040fe400078e0249 */
[----:B------:R-:W-:Y:S02]  /*4eb0*/  @!P4 IMAD.MOV R66, RZ, RZ, -R66 ;  /* 0x000000ffff42c224 */ /* 0x000fe400078e0a42 */
[----:B------:R-:W-:Y:S01]  /*4ec0*/  IMAD.MOV R69, RZ, RZ, -R69 ;  /* 0x000000ffff457224 */ /* 0x000fe200078e0a45 */
[C---:B------:R-:W-:Y:S01]  /*4ed0*/  ISETP.GT.U32.AND P4, PT, R238.reuse, R70, PT ;  /* 0x00000046ee00720c */ /* 0x040fe20003f84070 */
[----:B------:R-:W-:Y:S01]  /*4ee0*/  @!P3 IMAD.MOV R64, RZ, RZ, -R64 ;  /* 0x000000ffff40b224 */ /* 0x000fe200078e0a40 */
[C---:B------:R-:W-:Y:S01]  /*4ef0*/  ISETP.GT.U32.AND P3, PT, R238.reuse, R68, PT ;  /* 0x00000044ee00720c */ /* 0x040fe20003f64070 */
[----:B------:R-:W-:-:S02]  /*4f00*/  IMAD R69, R238, R69, R72 ;  /* 0x00000045ee457224 */ /* 0x000fc400078e0248 */
[--C-:B------:R-:W-:Y:S02]  /*4f10*/  @!P6 IMAD.IADD R67, R67, 0x1, -R238.reuse ;  /* 0x000000014343e824 */ /* 0x100fe400078e0aee */
[--C-:B------:R-:W-:Y:S01]  /*4f20*/  @!P1 IMAD.IADD R65, R65, 0x1, -R238.reuse ;  /* 0x0000000141419824 */ /* 0x100fe200078e0aee */
[----:B------:R-:W-:Y:S02]  /*4f30*/  ISETP.GE.AND P1, PT, R75, RZ, PT ;  /* 0x000000ff4b00720c */ /* 0x000fe40003f26270 */
[C---:B------:R-:W-:Y:S01]  /*4f40*/  ISETP.GT.U32.AND P6, PT, R238.reuse, R67, PT ;  /* 0x00000043ee00720c */ /* 0x040fe20003fc4070 */
[----:B------:R-:W-:Y:S01]  /*4f50*/  @!P2 IMAD.MOV R65, RZ, RZ, -R65 ;  /* 0x000000ffff41a224 */ /* 0x000fe200078e0a41 */
[----:B------:R-:W-:Y:S01]  /*4f60*/  ISETP.GT.U32.AND P5, PT, R238, R69, PT ;  /* 0x00000045ee00720c */ /* 0x000fe20003fa4070 */
[--C-:B------:R-:W-:Y:S01]  /*4f70*/  @!P4 IMAD.IADD R70, R70, 0x1, -R238.reuse ;  /* 0x000000014646c824 */ /* 0x100fe200078e0aee */
[----:B------:R-:W-:Y:S01]  /*4f80*/  IABS R75, R77 ;  /* 0x0000004d004b7213 */ /* 0x000fe20000000000 */
[----:B------:R-:W-:Y:S01]  /*4f90*/  @!P3 IMAD.IADD R68, R68, 0x1, -R238 ;  /* 0x000000014444b824 */ /* 0x000fe200078e0aee */
[----:B------:R-:W-:-:S02]  /*4fa0*/  ISETP.GE.AND P2, PT, R76, RZ, PT ;  /* 0x000000ff4c00720c */ /* 0x000fc40003f46270 */
[C---:B------:R-:W-:Y:S01]  /*4fb0*/  ISETP.GT.U32.AND P4, PT, R238.reuse, R70, PT ;  /* 0x00000046ee00720c */ /* 0x040fe20003f84070 */
[----:B------:R-:W-:Y:S01]  /*4fc0*/  IMAD.HI.U32 R72, R5, R75, RZ ;  /* 0x0000004b05487227 */ /* 0x000fe200078e00ff */
[----:B------:R-:W-:Y:S02]  /*4fd0*/  ISETP.GT.U32.AND P3, PT, R238, R68, PT ;  /* 0x00000044ee00720c */ /* 0x000fe40003f64070 */
[----:B------:R-:W-:Y:S01]  /*4fe0*/  IABS R76, R78 ;  /* 0x0000004e004c7213 */ /* 0x000fe20000000000 */
[----:B------:R-:W-:Y:S02]  /*4ff0*/  IMAD.MOV R72, RZ, RZ, -R72 ;  /* 0x000000ffff487224 */ /* 0x000fe400078e0a48 */
[--C-:B------:R-:W-:Y:S01]  /*5000*/  @!P6 IMAD.IADD R67, R67, 0x1, -R238.reuse ;  /* 0x000000014343e824 */ /* 0x100fe200078e0aee */
[----:B------:R-:W-:Y:S01]  /*5010*/  ISETP.GE.AND P6, PT, R74, RZ, PT ;  /* 0x000000ff4a00720c */ /* 0x000fe20003fc6270 */
[----:B------:R-:W-:Y:S01]  /*5020*/  @!P5 IMAD.IADD R69, R69, 0x1, -R238 ;  /* 0x000000014545d824 */ /* 0x000fe200078e0aee */
[----:B------:R-:W-:Y:S01]  /*5030*/  IABS R74, R71 ;  /* 0x00000047004a7213 */ /* 0x000fe20000000000 */
[----:B------:R-:W-:-:S02]  /*5040*/  IMAD R72, R238, R72, R75 ;  /* 0x00000048ee487224 */ /* 0x000fc400078e024b */
[----:B------:R-:W-:Y:S01]  /*5050*/  @!P1 IMAD.MOV R67, RZ, RZ, -R67 ;  /* 0x000000ffff439224 */ /* 0x000fe200078e0a43 */
[----:B------:R-:W-:Y:S01]  /*5060*/  ISETP.GT.U32.AND P5, PT, R238, R69, PT ;  /* 0x00000045ee00720c */ /* 0x000fe20003fa4070 */
[----:B------:R-:W-:Y:S01]  /*5070*/  @!P4 IMAD.IADD R70, R70, 0x1, -R238 ;  /* 0x000000014646c824 */ /* 0x000fe200078e0aee */
[----:B------:R-:W-:Y:S01]  /*5080*/  ISETP.GE.AND P1, PT, R71, RZ, PT ;  /* 0x000000ff4700720c */ /* 0x000fe20003f26270 */
[----:B------:R-:W-:Y:S01]  /*5090*/  IMAD.HI.U32 R71, R5, R74, RZ ;  /* 0x0000004a05477227 */ /* 0x000fe200078e00ff */
[----:B------:R-:W-:-:S03]  /*50a0*/  ISETP.GT.U32.AND P4, PT, R238, R72, PT ;  /* 0x00000048ee00720c */ /* 0x000fc60003f84070 */
[----:B------:R-:W-:-:S04]  /*50b0*/  IMAD.HI.U32 R73, R5, R76, RZ ;  /* 0x0000004c05497227 */ /* 0x000fc800078e00ff */
[----:B------:R-:W-:Y:S02]  /*50c0*/  IMAD.MOV R71, RZ, RZ, -R71 ;  /* 0x000000ffff477224 */ /* 0x000fe400078e0a47 */
[----:B------:R-:W-:Y:S01]  /*50d0*/  @!P3 IMAD.IADD R68, R68, 0x1, -R238 ;  /* 0x000000014444b824 */ /* 0x000fe200078e0aee */
[----:B------:R-:W-:Y:S01]  /*50e0*/  ISETP.GE.AND P3, PT, R77, RZ, PT ;  /* 0x000000ff4d00720c */ /* 0x000fe20003f66270 */
[----:B------:R-:W-:Y:S02]  /*50f0*/  IMAD.MOV R73, RZ, RZ, -R73 ;  /* 0x000000ffff497224 */ /* 0x000fe400078e0a49 */
[----:B------:R-:W-:Y:S01]  /*5100*/  IMAD R71, R238, R71, R74 ;  /* 0x00000047ee477224 */ /* 0x000fe200078e024a */
[----:B------:R-:W-:Y:S01]  /*5110*/  LOP3.LUT R74, R6, 0xa4, RZ, 0xfc, !PT ;  /* 0x000000a4064a7812 */ /* 0x000fe200078efcff */
[----:B------:R-:W-:Y:S01]  /*5120*/  @!P5 IMAD.IADD R69, R69, 0x1, -R238 ;  /* 0x000000014545d824 */ /* 0x000fe200078e0aee */
[----:B------:R-:W-:Y:S01]  /*5130*/  ISETP.GE.AND P5, PT, R78, RZ, PT ;  /* 0x000000ff4e00720c */ /* 0x000fe20003fa6270 */
[C---:B------:R-:W-:Y:S01]  /*5140*/  IMAD R73, R238.reuse, R73, R76 ;  /* 0x00000049ee497224 */ /* 0x040fe200078e024c */
[----:B------:R-:W-:Y:S01]  /*5150*/  IABS R78, R74 ;  /* 0x0000004a004e7213 */ /* 0x000fe20000000000 */
[----:B------:R-:W-:Y:S01]  /*5160*/  @!P0 IMAD.MOV R68, RZ, RZ, -R68 ;  /* 0x000000ffff448224 */ /* 0x000fe200078e0a44 */
[----:B------:R-:W-:Y:S01]  /*5170*/  ISETP.GT.U32.AND P0, PT, R238, R71, PT ;  /* 0x00000047ee00720c */ /* 0x000fe20003f04070 */
[----:B------:R-:W-:-:S02]  /*5180*/  @!P4 IMAD.IADD R72, R72, 0x1, -R238 ;  /* 0x000000014848c824 */ /* 0x000fc400078e0aee */
[----:B------:R-:W-:Y:S01]  /*5190*/  @!P2 IMAD.MOV R69, RZ, RZ, -R69 ;  /* 0x000000ffff45a224 */ /* 0x000fe200078e0a45 */
[----:B------:R-:W-:Y:S01]  /*51a0*/  ISETP.GE.AND P2, PT, R74, RZ, PT ;  /* 0x000000ff4a00720c */ /* 0x000fe20003f46270 */
[----:B------:R-:W-:Y:S01]  /*51b0*/  @!P6 IMAD.MOV R70, RZ, RZ, -R70 ;  /* 0x000000ffff46e224 */ /* 0x000fe200078e0a46 */
[C---:B------:R-:W-:Y:S01]  /*51c0*/  ISETP.GT.U32.AND P4, PT, R238.reuse, R72, PT ;  /* 0x00000048ee00720c */ /* 0x040fe20003f84070 */
[----:B------:R-:W-:Y:S01]  /*51d0*/  IMAD.HI.U32 R74, R5, R78, RZ ;  /* 0x0000004e054a7227 */ /* 0x000fe200078e00ff */
[----:B------:R-:W-:-:S03]  /*51e0*/  ISETP.GT.U32.AND P6, PT, R238, R73, PT ;  /* 0x00000049ee00720c */ /* 0x000fc60003fc4070 */
[----:B------:R-:W-:-:S04]  /*51f0*/  IMAD.HI.U32 R75, R5, R80, RZ ;  /* 0x00000050054b7227 */ /* 0x000fc800078e00ff */
[----:B------:R-:W-:Y:S02]  /*5200*/  IMAD.MOV R79, RZ, RZ, -R74 ;  /* 0x000000ffff4f7224 */ /* 0x000fe400078e0a4a */
[----:B------:R-:W-:Y:S02]  /*5210*/  IMAD.MOV R75, RZ, RZ, -R75 ;  /* 0x000000ffff4b7224 */ /* 0x000fe400078e0a4b */
[----:B------:R-:W-:Y:S02]  /*5220*/  @!P0 IMAD.IADD R71, R71, 0x1, -R238 ;  /* 0x0000000147478824 */ /* 0x000fe400078e0aee */
[C---:B------:R-:W-:Y:S02]  /*5230*/  IMAD R74, R238.reuse, R79, R78 ;  /* 0x0000004fee4a7224 */ /* 0x040fe400078e024e */
[C---:B------:R-:W-:Y:S01]  /*5240*/  IMAD R75, R238.reuse, R75, R80 ;  /* 0x0000004bee4b7224 */ /* 0x040fe200078e0250 */
[----:B------:R-:W-:Y:S01]  /*5250*/  ISETP.GT.U32.AND P0, PT, R238, R71, PT ;  /* 0x00000047ee00720c */ /* 0x000fe20003f04070 */
[--C-:B------:R-:W-:Y:S01]  /*5260*/  @!P4 IMAD.IADD R72, R72, 0x1, -R238.reuse ;  /* 0x000000014848c824 */ /* 0x100fe200078e0aee */
[C---:B------:R-:W-:Y:S01]  /*5270*/  ISETP.GT.U32.AND P4, PT, R238.reuse, R74, PT ;  /* 0x0000004aee00720c */ /* 0x040fe20003f84070 */
[----:B------:R-:W-:Y:S01]  /*5280*/  @!P6 IMAD.IADD R73, R73, 0x1, -R238 ;  /* 0x000000014949e824 */ /* 0x000fe200078e0aee */
[----:B------:R-:W-:Y:S01]  /*5290*/  ISETP.GT.U32.AND P6, PT, R238, R75, PT ;  /* 0x0000004bee00720c */ /* 0x000fe20003fc4070 */
[----:B------:R-:W-:Y:S01]  /*52a0*/  IMAD.HI.U32 R77, R5, R82, RZ ;  /* 0x00000052054d7227 */ /* 0x000fe200078e00ff */
[----:B------:R-:W-:-:S03]  /*52b0*/  IABS R80, R87 ;  /* 0x0000005700507213 */ /* 0x000fc60000000000 */
[----:B------:R-:W-:Y:S02]  /*52c0*/  IMAD.MOV R77, RZ, RZ, -R77 ;  /* 0x000000ffff4d7224 */ /* 0x000fe400078e0a4d */
[----:B------:R-:W-:-:S04]  /*52d0*/  IMAD.HI.U32 R76, R5, R81, RZ ;  /* 0x00000051054c7227 */ /* 0x000fc800078e00ff */
[----:B------:R-:W-:Y:S01]  /*52e0*/  @!P0 IMAD.IADD R71, R71, 0x1, -R238 ;  /* 0x0000000147478824 */ /* 0x000fe200078e0aee */
[----:B------:R-:W-:Y:S01]  /*52f0*/  ISETP.GE.AND P0, PT, R83, RZ, PT ;  /* 0x000000ff5300720c */ /* 0x000fe20003f06270 */
[----:B------:R-:W-:Y:S01]  /*5300*/  IMAD R77, R238, R77, R82 ;  /* 0x0000004dee4d7224 */ /* 0x000fe200078e0252 */
[----:B------:R-:W-:Y:S01]  /*5310*/  IABS R82, R88 ;  /* 0x0000005800527213 */ /* 0x000fe20000000000 */
[--C-:B------:R-:W-:Y:S01]  /*5320*/  @!P4 IMAD.IADD R74, R74, 0x1, -R238.reuse ;  /* 0x000000014a4ac824 */ /* 0x100fe200078e0aee */
[C---:B------:R-:W-:Y:S01]  /*5330*/  ISETP.GT.U32.AND P4, PT, R238.reuse, R73, PT ;  /* 0x00000049ee00720c */ /* 0x040fe20003f84070 */
[----:B------:R-:W-:Y:S01]  /*5340*/  @!P6 IMAD.IADD R75, R75, 0x1, -R238 ;  /* 0x000000014b4be824 */ /* 0x000fe200078e0aee */
[----:B------:R-:W-:Y:S01]  /*5350*/  IABS R83, R89 ;  /* 0x0000005900537213 */ /* 0x000fe20000000000 */
[----:B------:R-:W-:Y:S01]  /*5360*/  @!P1 IMAD.MOV R71, RZ, RZ, -R71 ;  /* 0x000000ffff479224 */ /* 0x000fe200078e0a47 */
[C---:B------:R-:W-:Y:S01]  /*5370*/  ISETP.GT.U32.AND P1, PT, R238.reuse, R74, PT ;  /* 0x0000004aee00720c */ /* 0x040fe20003f24070 */
[----:B------:R-:W-:Y:S01]  /*5380*/  IMAD.MOV R76, RZ, RZ, -R76 ;  /* 0x000000ffff4c7224 */ /* 0x000fe200078e0a4c */
[----:B------:R-:W-:Y:S01]  /*5390*/  ISETP.GT.U32.AND P6, PT, R238, R75, PT ;  /* 0x0000004bee00720c */ /* 0x000fe20003fc4070 */
[----:B------:R-:W-:-:S04]  /*53a0*/  IMAD.HI.U32 R78, R5, R80, RZ ;  /* 0x00000050054e7227 */ /* 0x000fc800078e00ff */
[----:B------:R-:W-:-:S04]  /*53b0*/  IMAD.HI.U32 R79, R5, R82, RZ ;  /* 0x00000052054f7227 */ /* 0x000fc800078e00ff */
[C---:B------:R-:W-:Y:S02]  /*53c0*/  IMAD R76, R238.reuse, R76, R81 ;  /* 0x0000004cee4c7224 */ /* 0x040fe400078e0251 */
[----:B------:R-:W-:Y:S02]  /*53d0*/  IMAD.MOV R81, RZ, RZ, -R78 ;  /* 0x000000ffff517224 */ /* 0x000fe400078e0a4e */
[----:B------:R-:W-:Y:S02]  /*53e0*/  IMAD.MOV R79, RZ, RZ, -R79 ;  /* 0x000000ffff4f7224 */ /* 0x000fe400078e0a4f */
[----:B------:R-:W-:Y:S01]  /*53f0*/  @!P3 IMAD.MOV R72, RZ, RZ, -R72 ;  /* 0x000000ffff48b224 */ /* 0x000fe200078e0a48 */
[C---:B------:R-:W-:Y:S01]  /*5400*/  ISETP.GT.U32.AND P3, PT, R238.reuse, R76, PT ;  /* 0x0000004cee00720c */ /* 0x040fe20003f64070 */
[----:B------:R-:W-:Y:S01]  /*5410*/  @!P4 IMAD.IADD R73, R73, 0x1, -R238 ;  /* 0x000000014949c824 */ /* 0x000fe200078e0aee */
[C---:B------:R-:W-:Y:S01]  /*5420*/  ISETP.GT.U32.AND P4, PT, R238.reuse, R77, PT ;  /* 0x0000004dee00720c */ /* 0x040fe20003f84070 */
[----:B------:R-:W-:-:S02]  /*5430*/  IMAD R78, R238, R81, R80 ;  /* 0x00000051ee4e7224 */ /* 0x000fc400078e0250 */
[----:B------:R-:W-:Y:S02]  /*5440*/  IMAD R79, R238, R79, R82 ;  /* 0x0000004fee4f7224 */ /* 0x000fe400078e0252 */
[--C-:B------:R-:W-:Y:S01]  /*5450*/  @!P1 IMAD.IADD R74, R74, 0x1, -R238.reuse ;  /* 0x000000014a4a9824 */ /* 0x100fe200078e0aee */
[C---:B------:R-:W-:Y:S01]  /*5460*/  ISETP.GT.U32.AND P1, PT, R238.reuse, R78, PT ;  /* 0x0000004eee00720c */ /* 0x040fe20003f24070 */
[----:B------:R-:W-:Y:S01]  /*5470*/  @!P6 IMAD.IADD R75, R75, 0x1, -R238 ;  /* 0x000000014b4be824 */ /* 0x000fe200078e0aee */
[----:B------:R-:W-:Y:S01]  /*5480*/  ISETP.GT.U32.AND P6, PT, R238, R79, PT ;  /* 0x0000004fee00720c */ /* 0x000fe20003fc4070 */
[----:B------:R-:W-:-:S04]  /*5490*/  IMAD.HI.U32 R81, R5, R84, RZ ;  /* 0x0000005405517227 */ /* 0x000fc800078e00ff */
[--C-:B------:R-:W-:Y:S01]  /*54a0*/  @!P3 IMAD.IADD R76, R76, 0x1, -R238.reuse ;  /* 0x000000014c4cb824 */ /* 0x100fe200078e0aee */
[----:B------:R-:W-:Y:S01]  /*54b0*/  ISETP.GE.AND P3, PT, R85, RZ, PT ;  /* 0x000000ff5500720c */ /* 0x000fe20003f66270 */
[--C-:B------:R-:W-:Y:S01]  /*54c0*/  @!P4 IMAD.IADD R77, R77, 0x1, -R238.reuse ;  /* 0x000000014d4dc824 */ /* 0x100fe200078e0aee */
[----:B------:R-:W-:Y:S01]  /*54d0*/  ISETP.GE.AND P4, PT, R86, RZ, PT ;  /* 0x000000ff5600720c */ /* 0x000fe20003f86270 */
[----:B------:R-:W-:Y:S01]  /*54e0*/  @!P5 IMAD.MOV R73, RZ, RZ, -R73 ;  /* 0x000000ffff49d224 */ /* 0x000fe200078e0a49 */
[----:B------:R-:W-:Y:S01]  /*54f0*/  IABS R86, R92 ;  /* 0x0000005c00567213 */ /* 0x000fe20000000000 */
[--C-:B------:R-:W-:Y:S01]  /*5500*/  @!P1 IMAD.IADD R78, R78, 0x1, -R238.reuse ;  /* 0x000000014e4e9824 */ /* 0x100fe200078e0aee */
[C---:B------:R-:W-:Y:S01]  /*5510*/  ISETP.GT.U32.AND P1, PT, R238.reuse, R76, PT ;  /* 0x0000004cee00720c */ /* 0x040fe20003f24070 */
[----:B------:R-:W-:Y:S01]  /*5520*/  @!P6 IMAD.IADD R79, R79, 0x1, -R238 ;  /* 0x000000014f4fe824 */ /* 0x000fe200078e0aee */
[C---:B------:R-:W-:Y:S01]  /*5530*/  ISETP.GT.U32.AND P6, PT, R238.reuse, R77, PT ;  /* 0x0000004dee00720c */ /* 0x040fe20003fc4070 */
[----:B------:R-:W-:Y:S01]  /*5540*/  IMAD.MOV R81, RZ, RZ, -R81 ;  /* 0x000000ffff517224 */ /* 0x000fe200078e0a51 */
[----:B------:R-:W-:Y:S01]  /*5550*/  ISETP.GT.U32.AND P5, PT, R238, R78, PT ;  /* 0x0000004eee00720c */ /* 0x000fe20003fa4070 */
[----:B------:R-:W-:-:S04]  /*5560*/  IMAD.HI.U32 R80, R5, R83, RZ ;  /* 0x0000005305507227 */ /* 0x000fc800078e00ff */
[C---:B------:R-:W-:Y:S01]  /*5570*/  IMAD R81, R238.reuse, R81, R84 ;  /* 0x00000051ee517224 */ /* 0x040fe200078e0254 */
[----:B------:R-:W-:Y:S01]  /*5580*/  IABS R84, R91 ;  /* 0x0000005b00547213 */ /* 0x000fe20000000000 */
[----:B------:R-:W-:Y:S01]  /*5590*/  @!P2 IMAD.MOV R74, RZ, RZ, -R74 ;  /* 0x000000ffff4aa224 */ /* 0x000fe200078e0a4a */
[----:B------:R-:W-:Y:S01]  /*55a0*/  ISETP.GT.U32.AND P2, PT, R238, R79, PT ;  /* 0x0000004fee00720c */ /* 0x000fe20003f44070 */
[--C-:B------:R-:W-:Y:S01]  /*55b0*/  @!P1 IMAD.IADD R76, R76, 0x1, -R238.reuse ;  /* 0x000000014c4c9824 */ /* 0x100fe200078e0aee */
[----:B------:R-:W-:Y:S01]  /*55c0*/  ISETP.GE.AND P1, PT, R87, RZ, PT ;  /* 0x000000ff5700720c */ /* 0x000fe20003f26270 */
[----:B------:R-:W-:Y:S01]  /*55d0*/  @!P6 IMAD.IADD R77, R77, 0x1, -R238 ;  /* 0x000000014d4de824 */ /* 0x000fe200078e0aee */
[----:B------:R-:W-:Y:S01]  /*55e0*/  ISETP.GT.U32.AND P6, PT, R238, R81, PT ;  /* 0x00000051ee00720c */ /* 0x000fe20003fc4070 */
[----:B------:R-:W-:Y:S02]  /*55f0*/  IMAD.MOV R80, RZ, RZ, -R80 ;  /* 0x000000ffff507224 */ /* 0x000fe400078e0a50 */
[----:B------:R-:W-:-:S04]  /*5600*/  IMAD.HI.U32 R82, R5, R84, RZ ;  /* 0x0000005405527227 */ /* 0x000fc800078e00ff */
[----:B------:R-:W-:Y:S01]  /*5610*/  @!P5 IMAD.IADD R78, R78, 0x1, -R238 ;  /* 0x000000014e4ed824 */ /* 0x000fe200078e0aee */
[----:B------:R-:W-:Y:S01]  /*5620*/  ISETP.GE.AND P5, PT, R88, RZ, PT ;  /* 0x000000ff5800720c */ /* 0x000fe20003fa6270 */
[----:B------:R-:W-:Y:S02]  /*5630*/  IMAD R80, R238, R80, R83 ;  /* 0x00000050ee507224 */ /* 0x000fe400078e0253 */
[----:B------:R-:W-:-:S04]  /*5640*/  IMAD.HI.U32 R83, R5, R86, RZ ;  /* 0x0000005605537227 */ /* 0x000fc800078e00ff */
[----:B------:R-:W-:Y:S02]  /*5650*/  IMAD.MOV R85, RZ, RZ, -R82 ;  /* 0x000000ffff557224 */ /* 0x000fe400078e0a52 */
[----:B------:R-:W-:Y:S02]  /*5660*/  IMAD.MOV R83, RZ, RZ, -R83 ;  /* 0x000000ffff537224 */ /* 0x000fe400078e0a53 */
[----:B------:R-:W-:Y:S01]  /*5670*/  IMAD R82, R238, R85, R84 ;  /* 0x00000055ee527224 */ /* 0x000fe200078e0254 */
[----:B------:R-:W-:Y:S01]  /*5680*/  LOP3.LUT R84, R6, 0xb8, RZ, 0xfc, !PT ;  /* 0x000000b806547812 */ /* 0x000fe200078efcff */
[----:B------:R-:W-:Y:S01]  /*5690*/  @!P0 IMAD.MOV R75, RZ, RZ, -R75 ;  /* 0x000000ffff4b8224 */ /* 0x000fe200078e0a4b */
[----:B------:R-:W-:Y:S01]  /*56a0*/  ISETP.GT.U32.AND P0, PT, R238, R80, PT ;  /* 0x00000050ee00720c */ /* 0x000fe20003f04070 */
[--C-:B------:R-:W-:Y:S01]  /*56b0*/  @!P2 IMAD.IADD R79, R79, 0x1, -R238.reuse ;  /* 0x000000014f4fa824 */ /* 0x100fe200078e0aee */
[----:B------:R-:W-:Y:S01]  /*56c0*/  LOP3.LUT R85, R6, 0xba, RZ, 0xfc, !PT ;  /* 0x000000ba06557812 */ /* 0x000fe200078efcff */
[----:B------:R-:W-:Y:S01]  /*56d0*/  @!P6 IMAD.IADD R81, R81, 0x1, -R238 ;  /* 0x000000015151e824 */ /* 0x000fe200078e0aee */
[----:B------:R-:W-:Y:S01]  /*56e0*/  ISETP.GE.AND P2, PT, R89, RZ, PT ;  /* 0x000000ff5900720c */ /* 0x000fe20003f46270 */
[C---:B------:R-:W-:Y:S01]  /*56f0*/  IMAD R83, R238.reuse, R83, R86 ;  /* 0x00000053ee537224 */ /* 0x040fe200078e0256 */
[----:B------:R-:W-:Y:S01]  /*5700*/  IABS R86, R84 ;  /* 0x0000005400567213 */ /* 0x000fe20000000000 */
[----:B------:R-:W-:Y:S01]  /*5710*/  @!P1 IMAD.MOV R78, RZ, RZ, -R78 ;  /* 0x000000ffff4e9224 */ /* 0x000fe200078e0a4e */
[C---:B------:R-:W-:Y:S01]  /*5720*/  ISETP.GT.U32.AND P1, PT, R238.reuse, R82, PT ;  /* 0x00000052ee00720c */ /* 0x040fe20003f24070 */
[----:B------:R-:W-:Y:S01]  /*5730*/  @!P4 IMAD.MOV R77, RZ, RZ, -R77 ;  /* 0x000000ffff4dc224 */ /* 0x000fe200078e0a4d */
[C---:B------:R-:W-:Y:S01]  /*5740*/  ISETP.GT.U32.AND P4, PT, R238.reuse, R81, PT ;  /* 0x00000051ee00720c */ /* 0x040fe20003f84070 */
[----:B------:R-:W-:Y:S01]  /*5750*/  @!P5 IMAD.MOV R79, RZ, RZ, -R79 ;  /* 0x000000ffff4fd224 */ /* 0x000fe200078e0a4f */
[----:B------:R-:W-:Y:S01]  /*5760*/  ISETP.GT.U32.AND P5, PT, R238, R83, PT ;  /* 0x00000053ee00720c */ /* 0x000fe20003fa4070 */
[----:B------:R-:W-:Y:S01]  /*5770*/  @!P0 IMAD.IADD R80, R80, 0x1, -R238 ;  /* 0x0000000150508824 */ /* 0x000fe200078e0aee */
[----:B------:R-:W-:Y:S01]  /*5780*/  IABS R88, R85 ;  /* 0x0000005500587213 */ /* 0x000fe20000000000 */
[----:B------:R-:W-:Y:S01]  /*5790*/  @!P3 IMAD.MOV R76, RZ, RZ, -R76 ;  /* 0x000000ffff4cb224 */ /* 0x000fe200078e0a4c */
[----:B------:R-:W-:-:S02]  /*57a0*/  ISETP.GE.AND P0, PT, R90, RZ, PT ;  /* 0x000000ff5a00720c */ /* 0x000fc40003f06270 */
[----:B------:R-:W-:Y:S02]  /*57b0*/  ISETP.GT.U32.AND P3, PT, R238, R80, PT ;  /* 0x00000050ee00720c */ /* 0x000fe40003f64070 */
[----:B------:R-:W-:Y:S01]  /*57c0*/  ISETP.GE.AND P6, PT, R91, RZ, PT ;  /* 0x000000ff5b00720c */ /* 0x000fe20003fc6270 */
[--C-:B------:R-:W-:Y:S01]  /*57d0*/  @!P1 IMAD.IADD R82, R82, 0x1, -R238.reuse ;  /* 0x0000000152529824 */ /* 0x100fe200078e0aee */
[----:B------:R-:W-:Y:S01]  /*57e0*/  ISETP.GE.AND P1, PT, R85, RZ, PT ;  /* 0x000000ff5500720c */ /* 0x000fe20003f26270 */
[--C-:B------:R-:W-:Y:S01]  /*57f0*/  @!P4 IMAD.IADD R81, R81, 0x1, -R238.reuse ;  /* 0x000000015151c824 */ /* 0x100fe200078e0aee */
[----:B------:R-:W-:Y:S01]  /*5800*/  ISETP.GE.AND P4, PT, R84, RZ, PT ;  /* 0x000000ff5400720c */ /* 0x000fe20003f86270 */
[----:B------:R-:W-:Y:S01]  /*5810*/  @!P5 IMAD.IADD R83, R83, 0x1, -R238 ;  /* 0x000000015353d824 */ /* 0x000fe200078e0aee */
[----:B------:R-:W-:Y:S01]  /*5820*/  ISETP.GT.U32.AND P5, PT, R238, R82, PT ;  /* 0x00000052ee00720c */ /* 0x000fe20003fa4070 */
[----:B------:R-:W-:Y:S01]  /*5830*/  IMAD.HI.U32 R84, R5, R86, RZ ;  /* 0x0000005605547227 */ /* 0x000fe200078e00ff */
[----:B------:R-:W-:-:S02]  /*5840*/  LOP3.LUT R89, R6, 0xbc, RZ, 0xfc, !PT ;  /* 0x000000bc06597812 */ /* 0x000fc400078efcff */
[----:B------:R-:W-:Y:S01]  /*5850*/  LOP3.LUT R91, R6, 0xc0, RZ, 0xfc, !PT ;  /* 0x000000c0065b7812 */ /* 0x000fe200078efcff */
[----:B------:R-:W-:Y:S02]  /*5860*/  IMAD.MOV R87, RZ, RZ, -R84 ;  /* 0x000000ffff577224 */ /* 0x000fe400078e0a54 */
[----:B------:R-:W-:-:S04]  /*5870*/  IMAD.HI.U32 R85, R5, R88, RZ ;  /* 0x0000005805557227 */ /* 0x000fc800078e00ff */
[----:B------:R-:W-:Y:S01]  /*5880*/  IMAD R84, R238, R87, R86 ;  /* 0x00000057ee547224 */ /* 0x000fe200078e0256 */
[----:B------:R-:W-:Y:S01]  /*5890*/  LOP3.LUT R86, R6, 0xbe, RZ, 0xfc, !PT ;  /* 0x000000be06567812 */ /* 0x000fe200078efcff */
[--C-:B------:R-:W-:Y:S01]  /*58a0*/  @!P3 IMAD.IADD R80, R80, 0x1, -R238.reuse ;  /* 0x000000015050b824 */ /* 0x100fe200078e0aee */
[----:B------:R-:W-:Y:S01]  /*58b0*/  ISETP.GE.AND P3, PT, R92, RZ, PT ;  /* 0x000000ff5c00720c */ /* 0x000fe20003f66270 */
[----:B------:R-:W-:Y:S01]  /*58c0*/  @!P5 IMAD.IADD R82, R82, 0x1, -R238 ;  /* 0x000000015252d824 */ /* 0x000fe200078e0aee */
[C---:B------:R-:W-:Y:S01]  /*58d0*/  ISETP.GT.U32.AND P5, PT, R238.reuse, R84, PT ;  /* 0x00000054ee00720c */ /* 0x040fe20003fa4070 */
[----:B------:R-:W-:Y:S01]  /*58e0*/  IMAD.MOV R85, RZ, RZ, -R85 ;  /* 0x000000ffff557224 */ /* 0x000fe200078e0a55 */
[----:B------:R-:W-:Y:S01]  /*58f0*/  IABS R90, R86 ;  /* 0x00000056005a7213 */ /* 0x000fe20000000000 */
[----:B------:R-:W-:Y:S01]  /*5900*/  @!P2 IMAD.MOV R80, RZ, RZ, -R80 ;  /* 0x000000ffff50a224 */ /* 0x000fe200078e0a50 */
[C---:B------:R-:W-:Y:S01]  /*5910*/  ISETP.GT.U32.AND P2, PT, R238.reuse, R83, PT ;  /* 0x00000053ee00720c */ /* 0x040fe20003f44070 */
[C---:B------:R-:W-:Y:S01]  /*5920*/  IMAD R85, R238.reuse, R85, R88 ;  /* 0x00000055ee557224 */ /* 0x040fe200078e0258 */
[----:B------:R-:W-:Y:S01]  /*5930*/  IABS R92, R95 ;  /* 0x0000005f005c7213 */ /* 0x000fe20000000000 */
[----:B------:R-:W-:Y:S01]  /*5940*/  @!P0 IMAD.MOV R81, RZ, RZ, -R81 ;  /* 0x000000ffff518224 */ /* 0x000fe200078e0a51 */
[----:B------:R-:W-:Y:S01]  /*5950*/  ISETP.GE.AND P0, PT, R89, RZ, PT ;  /* 0x000000ff5900720c */ /* 0x000fe20003f06270 */
[----:B------:R-:W-:Y:S01]  /*5960*/  @!P6 IMAD.MOV R82, RZ, RZ, -R82 ;  /* 0x000000ffff52e224 */ /* 0x000fe200078e0a52 */
[----:B------:R-:W-:Y:S01]  /*5970*/  IABS R89, R89 ;  /* 0x0000005900597213 */ /* 0x000fe20000000000 */
[----:B------:R-:W-:Y:S01]  /*5980*/  IMAD.HI.U32 R87, R5, R90, RZ ;  /* 0x0000005a05577227 */ /* 0x000fe200078e00ff */
[----:B------:R-:W-:-:S03]  /*5990*/  ISETP.GT.U32.AND P6, PT, R238, R85, PT ;  /* 0x00000055ee00720c */ /* 0x000fc60003fc4070 */
[--C-:B------:R-:W-:Y:S02]  /*59a0*/  @!P5 IMAD.IADD R84, R84, 0x1, -R238.reuse ;  /* 0x000000015454d824 */ /* 0x100fe400078e0aee */
[----:B------:R-:W-:Y:S02]  /*59b0*/  IMAD.MOV.U32 R88, RZ, RZ, R89 ;  /* 0x000000ffff587224 */ /* 0x000fe400078e0059 */
[----:B------:R-:W-:Y:S01]  /*59c0*/  @!P2 IMAD.IADD R83, R83, 0x1, -R238 ;  /* 0x000000015353a824 */ /* 0x000fe200078e0aee */
[----:B------:R-:W-:Y:S01]  /*59d0*/  ISETP.GE.AND P2, PT, R86, RZ, PT ;  /* 0x000000ff5600720c */ /* 0x000fe20003f46270 */
[----:B------:R-:W-:Y:S01]  /*59e0*/  IMAD.HI.U32 R86, R5, R88, RZ ;  /* 0x0000005805567227 */ /* 0x000fe200078e00ff */
[----:B------:R-:W-:-:S03]  /*59f0*/  ISETP.GT.U32.AND P5, PT, R238, R84, PT ;  /* 0x00000054ee00720c */ /* 0x000fc60003fa4070 */
[----:B------:R-:W-:Y:S01]  /*5a00*/  @!P3 IMAD.MOV R83, RZ, RZ, -R83 ;  /* 0x000000ffff53b224 */ /* 0x000fe200078e0a53 */
[----:B------:R-:W-:Y:S01]  /*5a10*/  ISETP.GE.AND P3, PT, R91, RZ, PT ;  /* 0x000000ff5b00720c */ /* 0x000fe20003f66270 */
[----:B------:R-:W-:Y:S01]  /*5a20*/  IMAD.MOV R89, RZ, RZ, -R86 ;  /* 0x000000ffff597224 */ /* 0x000fe200078e0a56 */
[----:B------:R-:W-:Y:S01]  /*5a30*/  IABS R91, R91 ;  /* 0x0000005b005b7213 */ /* 0x000fe20000000000 */
[----:B------:R-:W-:Y:S02]  /*5a40*/  @!P6 IMAD.IADD R85, R85, 0x1, -R238 ;  /* 0x000000015555e824 */ /* 0x000fe400078e0aee */
[C---:B------:R-:W-:Y:S02]  /*5a50*/  IMAD R86, R238.reuse, R89, R88 ;  /* 0x00000059ee567224 */ /* 0x040fe400078e0258 */
[----:B------:R-:W-:Y:S01]  /*5a60*/  IMAD.HI.U32 R88, R5, R91, RZ ;  /* 0x0000005b05587227 */ /* 0x000fe200078e00ff */
[----:B------:R-:W-:-:S03]  /*5a70*/  ISETP.GT.U32.AND P6, PT, R238, R85, PT ;  /* 0x00000055ee00720c */ /* 0x000fc60003fc4070 */
[----:B------:R-:W-:Y:S01]  /*5a80*/  @!P5 IMAD.IADD R84, R84, 0x1, -R238 ;  /* 0x000000015454d824 */ /* 0x000fe200078e0aee */
[----:B------:R-:W-:Y:S01]  /*5a90*/  ISETP.GT.U32.AND P5, PT, R238, R86, PT ;  /* 0x00000056ee00720c */ /* 0x000fe20003fa4070 */
[----:B------:R-:W-:-:S04]  /*5aa0*/  IMAD.HI.U32 R89, R5, R92, RZ ;  /* 0x0000005c05597227 */ /* 0x000fc800078e00ff */
[----:B------:R-:W-:Y:S02]  /*5ab0*/  IMAD.MOV R88, RZ, RZ, -R88 ;  /* 0x000000ffff587224 */ /* 0x000fe400078e0a58 */
[----:B------:R-:W-:Y:S02]  /*5ac0*/  IMAD.MOV R89, RZ, RZ, -R89 ;  /* 0x000000ffff597224 */ /* 0x000fe400078e0a59 */
[C---:B------:R-:W-:Y:S02]  /*5ad0*/  IMAD R88, R238.reuse, R88, R91 ;  /* 0x00000058ee587224 */ /* 0x040fe400078e025b */
[C---:B------:R-:W-:Y:S01]  /*5ae0*/  IMAD R89, R238.reuse, R89, R92 ;  /* 0x00000059ee597224 */ /* 0x040fe200078e025c */
[----:B------:R-:W-:Y:S01]  /*5af0*/  IABS R92, R98 ;  /* 0x00000062005c7213 */ /* 0x000fe20000000000 */
[--C-:B------:R-:W-:Y:S01]  /*5b00*/  @!P6 IMAD.IADD R85, R85, 0x1, -R238.reuse ;  /* 0x000000015555e824 */ /* 0x100fe200078e0aee */
[----:B------:R-:W-:Y:S01]  /*5b10*/  ISETP.GT.U32.AND P6, PT, R238, R88, PT ;  /* 0x00000058ee00720c */ /* 0x000fe20003fc4070 */
[----:B------:R-:W-:Y:S01]  /*5b20*/  @!P5 IMAD.IADD R86, R86, 0x1, -R238 ;  /* 0x000000015656d824 */ /* 0x000fe200078e0aee */
[----:B------:R-:W-:Y:S01]  /*5b30*/  ISETP.GT.U32.AND P5, PT, R238, R89, PT ;  /* 0x00000059ee00720c */ /* 0x000fe20003fa4070 */
[----:B------:R-:W-:-:S02]  /*5b40*/  IMAD.MOV R87, RZ, RZ, -R87 ;  /* 0x000000ffff577224 */ /* 0x000fc400078e0a57 */
[----:B------:R-:W-:Y:S02]  /*5b50*/  @!P4 IMAD.MOV R84, RZ, RZ, -R84 ;  /* 0x000000ffff54c224 */ /* 0x000fe400078e0a54 */
[----:B------:R-:W-:Y:S02]  /*5b60*/  IMAD R87, R238, R87, R90 ;  /* 0x00000057ee577224 */ /* 0x000fe400078e025a */
[----:B------:R-:W-:-:S03]  /*5b70*/  IMAD.HI.U32 R91, R5, R92, RZ ;  /* 0x0000005c055b7227 */ /* 0x000fc600078e00ff */
[----:B------:R-:W-:Y:S01]  /*5b80*/  ISETP.GT.U32.AND P4, PT, R238, R87, PT ;  /* 0x00000057ee00720c */ /* 0x000fe20003f84070 */
[--C-:B------:R-:W-:Y:S02]  /*5b90*/  @!P6 IMAD.IADD R88, R88, 0x1, -R238.reuse ;  /* 0x000000015858e824 */ /* 0x100fe400078e0aee */
[----:B------:R-:W-:Y:S02]  /*5ba0*/  @!P5 IMAD.IADD R89, R89, 0x1, -R238 ;  /* 0x000000015959d824 */ /* 0x000fe400078e0aee */
[----:B------:R-:W-:Y:S01]  /*5bb0*/  IMAD.MOV R91, RZ, RZ, -R91 ;  /* 0x000000ffff5b7224 */ /* 0x000fe200078e0a5b */
[C---:B------:R-:W-:Y:S01]  /*5bc0*/  ISETP.GT.U32.AND P5, PT, R238.reuse, R88, PT ;  /* 0x00000058ee00720c */ /* 0x040fe20003fa4070 */
[----:B------:R-:W-:Y:S01]  /*5bd0*/  @!P1 IMAD.MOV R85, RZ, RZ, -R85 ;  /* 0x000000ffff559224 */ /* 0x000fe200078e0a55 */
[C---:B------:R-:W-:Y:S01]  /*5be0*/  ISETP.GT.U32.AND P1, PT, R238.reuse, R89, PT ;  /* 0x00000059ee00720c */ /* 0x040fe20003f24070 */
[----:B------:R-:W-:Y:S02]  /*5bf0*/  IMAD R91, R238, R91, R92 ;  /* 0x0000005bee5b7224 */ /* 0x000fe400078e025c */
[----:B------:R-:W-:-:S04]  /*5c00*/  IMAD.HI.U32 R92, R5, R94, RZ ;  /* 0x0000005e055c7227 */ /* 0x000fc800078e00ff */
[----:B------:R-:W-:Y:S01]  /*5c10*/  @!P4 IMAD.IADD R87, R87, 0x1, -R238 ;  /* 0x000000015757c824 */ /* 0x000fe200078e0aee */
[----:B------:R-:W-:Y:S01]  /*5c20*/  ISETP.GT.U32.AND P4, PT, R238, R86, PT ;  /* 0x00000056ee00720c */ /* 0x000fe20003f84070 */
[----:B------:R-:W-:-:S03]  /*5c30*/  IMAD.HI.U32 R90, R5, R93, RZ ;  /* 0x0000005d055a7227 */ /* 0x000fc600078e00ff */
[----:B------:R-:W-:Y:S01]  /*5c40*/  ISETP.GT.U32.AND P6, PT, R238, R87, PT ;  /* 0x00000057ee00720c */ /* 0x000fe20003fc4070 */
[--C-:B------:R-:W-:Y:S01]  /*5c50*/  @!P5 IMAD.IADD R88, R88, 0x1, -R238.reuse ;  /* 0x000000015858d824 */ /* 0x100fe200078e0aee */
[C---:B------:R-:W-:Y:S01]  /*5c60*/  ISETP.GT.U32.AND P5, PT, R238.reuse, R91, PT ;  /* 0x0000005bee00720c */ /* 0x040fe20003fa4070 */
[----:B------:R-:W-:Y:S01]  /*5c70*/  @!P1 IMAD.IADD R89, R89, 0x1, -R238 ;  /* 0x0000000159599824 */ /* 0x000fe200078e0aee */
[----:B------:R-:W-:Y:S01]  /*5c80*/  ISETP.GE.AND P1, PT, R97, RZ, PT ;  /* 0x000000ff6100720c */ /* 0x000fe20003f26270 */
[----:B------:R-:W-:Y:S01]  /*5c90*/  IMAD.MOV R90, RZ, RZ, -R90 ;  /* 0x000000ffff5a7224 */ /* 0x000fe200078e0a5a */
[----:B------:R-:W-:Y:S01]  /*5ca0*/  IABS R97, R101 ;  /* 0x0000006500617213 */ /* 0x000fe20000000000 */
[----:B------:R-:W-:Y:S01]  /*5cb0*/  @!P3 IMAD.MOV R88, RZ, RZ, -R88 ;  /* 0x000000ffff58b224 */ /* 0x000fe200078e0a58 */
[----:B------:R-:W-:Y:S01]  /*5cc0*/  ISETP.GE.AND P3, PT, R99, RZ, PT ;  /* 0x000000ff6300720c */ /* 0x000fe20003f66270 */
[----:B------:R-:W-:Y:S01]  /*5cd0*/  IMAD R90, R238, R90, R93 ;  /* 0x0000005aee5a7224 */ /* 0x000fe200078e025d */
[----:B------:R-:W-:Y:S01]  /*5ce0*/  IABS R99, R104 ;  /* 0x0000006800637213 */ /* 0x000fe20000000000 */
[----:B------:R-:W-:-:S02]  /*5cf0*/  @!P4 IMAD.IADD R86, R86, 0x1, -R238 ;  /* 0x000000015656c824 */ /* 0x000fc400078e0aee */
[--C-:B------:R-:W-:Y:S01]  /*5d00*/  @!P6 IMAD.IADD R87, R87, 0x1, -R238.reuse ;  /* 0x000000015757e824 */ /* 0x100fe200078e0aee */
[----:B------:R-:W-:Y:S01]  /*5d10*/  ISETP.GE.AND P6, PT, R95, RZ, PT ;  /* 0x000000ff5f00720c */ /* 0x000fe20003fc6270 */
[----:B------:R-:W-:Y:S01]  /*5d20*/  @!P5 IMAD.IADD R91, R91, 0x1, -R238 ;  /* 0x000000015b5bd824 */ /* 0x000fe200078e0aee */
[C---:B------:R-:W-:Y:S01]  /*5d30*/  ISETP.GT.U32.AND P4, PT, R238.reuse, R90, PT ;  /* 0x0000005aee00720c */ /* 0x040fe20003f84070 */
[----:B------:R-:W-:Y:S02]  /*5d40*/  IMAD.MOV R95, RZ, RZ, -R92 ;  /* 0x000000ffff5f7224 */ /* 0x000fe400078e0a5c */
[----:B------:R-:W-:Y:S01]  /*5d50*/  IMAD.HI.U32 R93, R5, R96, RZ ;  /* 0x00000060055d7227 */ /* 0x000fe200078e00ff */
[----:B------:R-:W-:-:S03]  /*5d60*/  ISETP.GT.U32.AND P5, PT, R238, R91, PT ;  /* 0x0000005bee00720c */ /* 0x000fc60003fa4070 */
[----:B------:R-:W-:Y:S02]  /*5d70*/  IMAD R92, R238, R95, R94 ;  /* 0x0000005fee5c7224 */ /* 0x000fe400078e025e */
[----:B------:R-:W-:-:S04]  /*5d80*/  IMAD.HI.U32 R94, R5, R97, RZ ;  /* 0x00000061055e7227 */ /* 0x000fc800078e00ff */
[----:B------:R-:W-:Y:S02]  /*5d90*/  IMAD.MOV R94, RZ, RZ, -R94 ;  /* 0x000000ffff5e7224 */ /* 0x000fe400078e0a5e */
[----:B------:R-:W-:Y:S02]  /*5da0*/  IMAD.MOV R93, RZ, RZ, -R93 ;  /* 0x000000ffff5d7224 */ /* 0x000fe400078e0a5d */
[----:B------:R-:W-:Y:S01]  /*5db0*/  IMAD R94, R238, R94, R97 ;  /* 0x0000005eee5e7224 */ /* 0x000fe200078e0261 */
[----:B------:R-:W-:Y:S01]  /*5dc0*/  IABS R97, R102 ;  /* 0x0000006600617213 */ /* 0x000fe20000000000 */
[--C-:B------:R-:W-:Y:S02]  /*5dd0*/  @!P5 IMAD.IADD R91, R91, 0x1, -R238.reuse ;  /* 0x000000015b5bd824 */ /* 0x100fe400078e0aee */
[----:B------:R-:W-:Y:S01]  /*5de0*/  @!P4 IMAD.IADD R90, R90, 0x1, -R238 ;  /* 0x000000015a5ac824 */ /* 0x000fe200078e0aee */
[C---:B------:R-:W-:Y:S01]  /*5df0*/  ISETP.GT.U32.AND P5, PT, R238.reuse, R94, PT ;  /* 0x0000005eee00720c */ /* 0x040fe20003fa4070 */
[----:B------:R-:W-:Y:S01]  /*5e00*/  IMAD R93, R238, R93, R96 ;  /* 0x0000005dee5d7224 */ /* 0x000fe200078e0260 */
[----:B------:R-:W-:Y:S01]  /*5e10*/  ISETP.GE.AND P4, PT, R98, RZ, PT ;  /* 0x000000ff6200720c */ /* 0x000fe20003f86270 */
[----:B------:R-:W-:Y:S01]  /*5e20*/  @!P0 IMAD.MOV R86, RZ, RZ, -R86 ;  /* 0x000000ffff568224 */ /* 0x000fe200078e0a56 */
[C---:B------:R-:W-:Y:S01]  /*5e30*/  ISETP.GT.U32.AND P0, PT, R238.reuse, R90, PT ;  /* 0x0000005aee00720c */ /* 0x040fe20003f04070 */
[----:B------:R-:W-:Y:S01]  /*5e40*/  @!P6 IMAD.MOV R89, RZ, RZ, -R89 ;  /* 0x000000ffff59e224 */ /* 0x000fe200078e0a59 */
[C---:B------:R-:W-:Y:S01]  /*5e50*/  ISETP.GT.U32.AND P6, PT, R238.reuse, R93, PT ;  /* 0x0000005dee00720c */ /* 0x040fe20003fc4070 */
[----:B------:R-:W-:Y:S01]  /*5e60*/  @!P2 IMAD.MOV R87, RZ, RZ, -R87 ;  /* 0x000000ffff57a224 */ /* 0x000fe200078e0a57 */
[----:B------:R-:W-:Y:S01]  /*5e70*/  IABS R98, R103 ;  /* 0x0000006700627213 */ /* 0x000fe20000000000 */
[----:B------:R-:W-:Y:S01]  /*5e80*/  IMAD.HI.U32 R95, R5, R97, RZ ;  /* 0x00000061055f7227 */ /* 0x000fe200078e00ff */
[----:B------:R-:W-:-:S03]  /*5e90*/  ISETP.GT.U32.AND P2, PT, R238, R92, PT ;  /* 0x0000005cee00720c */ /* 0x000fc60003f44070 */
[----:B------:R-:W-:Y:S02]  /*5ea0*/  @!P5 IMAD.IADD R94, R94, 0x1, -R238 ;  /* 0x000000015e5ed824 */ /* 0x000fe400078e0aee */
[----:B------:R-:W-:Y:S02]  /*5eb0*/  IMAD.MOV R95, RZ, RZ, -R95 ;  /* 0x000000ffff5f7224 */ /* 0x000fe400078e0a5f */
[----:B------:R-:W-:Y:S01]  /*5ec0*/  IMAD.HI.U32 R96, R5, R98, RZ ;  /* 0x0000006205607227 */ /* 0x000fe200078e00ff */
[----:B------:R-:W-:-:S03]  /*5ed0*/  ISETP.GT.U32.AND P5, PT, R238, R94, PT ;  /* 0x0000005eee00720c */ /* 0x000fc60003fa4070 */
[----:B------:R-:W-:Y:S02]  /*5ee0*/  IMAD R95, R238, R95, R97 ;  /* 0x0000005fee5f7224 */ /* 0x000fe400078e0261 */
[----:B------:R-:W-:Y:S02]  /*5ef0*/  IMAD.MOV R97, RZ, RZ, -R96 ;  /* 0x000000ffff617224 */ /* 0x000fe400078e0a60 */
[--C-:B------:R-:W-:Y:S01]  /*5f00*/  @!P0 IMAD.IADD R90, R90, 0x1, -R238.reuse ;  /* 0x000000015a5a8824 */ /* 0x100fe200078e0aee */
[----:B------:R-:W-:Y:S01]  /*5f10*/  ISETP.GE.AND P0, PT, R100, RZ, PT ;  /* 0x000000ff6400720c */ /* 0x000fe20003f06270 */
[----:B------:R-:W-:Y:S01]  /*5f20*/  @!P6 IMAD.IADD R93, R93, 0x1, -R238 ;  /* 0x000000015d5de824 */ /* 0x000fe200078e0aee */
[----:B------:R-:W-:Y:S01]  /*5f30*/  IABS R100, R105 ;  /* 0x0000006900647213 */ /* 0x000fe20000000000 */
[----:B------:R-:W-:Y:S02]  /*5f40*/  IMAD R96, R238, R97, R98 ;  /* 0x00000061ee607224 */ /* 0x000fe400078e0262 */
[----:B------:R-:W-:Y:S01]  /*5f50*/  @!P2 IMAD.IADD R92, R92, 0x1, -R238 ;  /* 0x000000015c5ca824 */ /* 0x000fe200078e0aee */
[----:B------:R-:W-:Y:S01]  /*5f60*/  ISETP.GE.AND P2, PT, R101, RZ, PT ;  /* 0x000000ff6500720c */ /* 0x000fe20003f46270 */
[----:B------:R-:W-:Y:S01]  /*5f70*/  @!P1 IMAD.MOV R90, RZ, RZ, -R90 ;  /* 0x000000ffff5a9224 */ /* 0x000fe200078e0a5a */
[----:B------:R-:W-:Y:S01]  /*5f80*/  ISETP.GT.U32.AND P1, PT, R238, R93, PT ;  /* 0x0000005dee00720c */ /* 0x000fe20003f24070 */
[----:B------:R-:W-:Y:S01]  /*5f90*/  @!P5 IMAD.IADD R94, R94, 0x1, -R238 ;  /* 0x000000015e5ed824 */ /* 0x000fe200078e0aee */
[C---:B------:R-:W-:Y:S01]  /*5fa0*/  ISETP.GT.U32.AND P5, PT, R238.reuse, R96, PT ;  /* 0x00000060ee00720c */ /* 0x040fe20003fa4070 */
[----:B------:R-:W-:Y:S01]  /*5fb0*/  IMAD.HI.U32 R97, R5, R99, RZ ;  /* 0x0000006305617227 */ /* 0x000fe200078e00ff */
[----:B------:R-:W-:-:S03]  /*5fc0*/  ISETP.GT.U32.AND P6, PT, R238, R92, PT ;  /* 0x0000005cee00720c */ /* 0x000fc60003fc4070 */
[----:B------:R-:W-:-:S04]  /*5fd0*/  IMAD.HI.U32 R98, R5, R100, RZ ;  /* 0x0000006405627227 */ /* 0x000fc800078e00ff */
[----:B------:R-:W-:Y:S02]  /*5fe0*/  IMAD.MOV R97, RZ, RZ, -R97 ;  /* 0x000000ffff617224 */ /* 0x000fe400078e0a61 */
[--C-:B------:R-:W-:Y:S01]  /*5ff0*/  @!P1 IMAD.IADD R93, R93, 0x1, -R238.reuse ;  /* 0x000000015d5d9824 */ /* 0x100fe200078e0aee */
[----:B------:R-:W-:Y:S01]  /*6000*/  ISETP.GE.AND P1, PT, R102, RZ, PT ;  /* 0x000000ff6600720c */ /* 0x000fe20003f26270 */
[--C-:B------:R-:W-:Y:S01]  /*6010*/  @!P5 IMAD.IADD R96, R96, 0x1, -R238.reuse ;  /* 0x000000016060d824 */ /* 0x100fe200078e0aee */
[----:B------:R-:W-:Y:S01]  /*6020*/  IABS R102, R106 ;  /* 0x0000006a00667213 */ /* 0x000fe20000000000 */
[----:B------:R-:W-:Y:S01]  /*6030*/  @!P6 IMAD.IADD R92, R92, 0x1, -R238 ;  /* 0x000000015c5ce824 */ /* 0x000fe200078e0aee */
[C---:B------:R-:W-:Y:S01]  /*6040*/  ISETP.GT.U32.AND P6, PT, R238.reuse, R95, PT ;  /* 0x0000005fee00720c */ /* 0x040fe20003fc4070 */
[----:B------:R-:W-:Y:S01]  /*6050*/  IMAD.MOV R101, RZ, RZ, -R98 ;  /* 0x000000ffff657224 */ /* 0x000fe200078e0a62 */
[C---:B------:R-:W-:Y:S01]  /*6060*/  ISETP.GT.U32.AND P5, PT, R238.reuse, R96, PT ;  /* 0x00000060ee00720c */ /* 0x040fe20003fa4070 */
[----:B------:R-:W-:-:S02]  /*6070*/  IMAD R97, R238, R97, R99 ;  /* 0x00000061ee617224 */ /* 0x000fc400078e0263 */
[C---:B------:R-:W-:Y:S01]  /*6080*/  IMAD R98, R238.reuse, R101, R100 ;  /* 0x00000065ee627224 */ /* 0x040fe200078e0264 */
[----:B------:R-:W-:Y:S01]  /*6090*/  IABS R101, R107 ;  /* 0x0000006b00657213 */ /* 0x000fe20000000000 */
[----:B------:R-:W-:Y:S01]  /*60a0*/  @!P3 IMAD.MOV R92, RZ, RZ, -R92 ;  /* 0x000000ffff5cb224 */ /* 0x000fe200078e0a5c */
[----:B------:R-:W-:Y:S01]  /*60b0*/  ISETP.GT.U32.AND P3, PT, R238, R97, PT ;  /* 0x00000061ee00720c */ /* 0x000fe20003f64070 */
[----:B------:R-:W-:-:S04]  /*60c0*/  IMAD.HI.U32 R99, R5, R102, RZ ;  /* 0x0000006605637227 */ /* 0x000fc800078e00ff */
[----:B------:R-:W-:Y:S01]  /*60d0*/  @!P2 IMAD.MOV R94, RZ, RZ, -R94 ;  /* 0x000000ffff5ea224 */ /* 0x000fe200078e0a5e */
[----:B------:R-:W-:Y:S01]  /*60e0*/  ISETP.GT.U32.AND P2, PT, R238, R98, PT ;  /* 0x00000062ee00720c */ /* 0x000fe20003f44070 */
[----:B------:R-:W-:Y:S02]  /*60f0*/  IMAD.MOV R99, RZ, RZ, -R99 ;  /* 0x000000ffff637224 */ /* 0x000fe400078e0a63 */
[----:B------:R-:W-:Y:S02]  /*6100*/  @!P5 IMAD.IADD R96, R96, 0x1, -R238 ;  /* 0x000000016060d824 */ /* 0x000fe400078e0aee */
[----:B------:R-:W-:Y:S02]  /*6110*/  IMAD R99, R238, R99, R102 ;  /* 0x00000063ee637224 */ /* 0x000fe400078e0266 */
[--C-:B------:R-:W-:Y:S01]  /*6120*/  @!P3 IMAD.IADD R97, R97, 0x1, -R238.reuse ;  /* 0x000000016161b824 */ /* 0x100fe200078e0aee */
[----:B------:R-:W-:Y:S01]  /*6130*/  ISETP.GE.AND P3, PT, R106, RZ, PT ;  /* 0x000000ff6a00720c */ /* 0x000fe20003f66270 */
[----:B------:R-:W-:Y:S01]  /*6140*/  @!P6 IMAD.IADD R95, R95, 0x1, -R238 ;  /* 0x000000015f5fe824 */ /* 0x000fe200078e0aee */
[----:B------:R-:W-:Y:S01]  /*6150*/  ISETP.GT.U32.AND P5, PT, R238, R99, PT ;  /* 0x00000063ee00720c */ /* 0x000fe20003fa4070 */
[----:B------:R-:W-:Y:S01]  /*6160*/  IMAD.HI.U32 R100, R5, R101, RZ ;  /* 0x0000006505647227 */ /* 0x000fe200078e00ff */
[----:B------:R-:W-:-:S02]  /*6170*/  ISETP.GE.AND P6, PT, R103, RZ, PT ;  /* 0x000000ff6700720c */ /* 0x000fc40003fc6270 */
[----:B------:R-:W-:Y:S01]  /*6180*/  IABS R103, R108 ;  /* 0x0000006c00677213 */ /* 0x000fe20000000000 */
[----:B------:R-:W-:Y:S01]  /*6190*/  @!P2 IMAD.IADD R98, R98, 0x1, -R238 ;  /* 0x000000016262a824 */ /* 0x000fe200078e0aee */
[C---:B------:R-:W-:Y:S01]  /*61a0*/  ISETP.GT.U32.AND P2, PT, R238.reuse, R97, PT ;  /* 0x00000061ee00720c */ /* 0x040fe20003f44070 */
[----:B------:R-:W-:Y:S01]  /*61b0*/  @!P4 IMAD.MOV R91, RZ, RZ, -R91 ;  /* 0x000000ffff5bc224 */ /* 0x000fe200078e0a5b */
[----:B------:R-:W-:Y:S01]  /*61c0*/  ISETP.GT.U32.AND P4, PT, R238, R95, PT ;  /* 0x0000005fee00720c */ /* 0x000fe20003f84070 */
[----:B------:R-:W-:Y:S01]  /*61d0*/  @!P0 IMAD.MOV R93, RZ, RZ, -R93 ;  /* 0x000000ffff5d8224 */ /* 0x000fe200078e0a5d */
[----:B------:R-:W-:Y:S01]  /*61e0*/  ISETP.GE.AND P0, PT, R104, RZ, PT ;  /* 0x000000ff6800720c */ /* 0x000fe20003f06270 */
[----:B------:R-:W-:Y:S01]  /*61f0*/  IMAD.MOV R100, RZ, RZ, -R100 ;  /* 0x000000ffff647224 */ /* 0x000fe200078e0a64 */
[----:B------:R-:W-:Y:S01]  /*6200*/  LOP3.LUT R104, R6, 0xda, RZ, 0xfc, !PT ;  /* 0x000000da06687812 */ /* 0x000fe200078efcff */
[----:B------:R-:W-:Y:S01]  /*6210*/  @!P5 IMAD.IADD R99, R99, 0x1, -R238 ;  /* 0x000000016363d824 */ /* 0x000fe200078e0aee */
[----:B------:R-:W-:Y:S01]  /*6220*/  IABS R106, R109 ;  /* 0x0000006d006a7213 */ /* 0x000fe20000000000 */
[C---:B------:R-:W-:Y:S01]  /*6230*/  IMAD R100, R238.reuse, R100, R101 ;  /* 0x00000064ee647224 */ /* 0x040fe200078e0265 */
[----:B------:R-:W-:Y:S01]  /*6240*/  IABS R102, R104 ;  /* 0x0000006800667213 */ /* 0x000fe20000000000 */
[----:B------:R-:W-:Y:S01]  /*6250*/  @!P6 IMAD.MOV R96, RZ, RZ, -R96 ;  /* 0x000000ffff60e224 */ /* 0x000fe200078e0a60 */
[C---:B------:R-:W-:Y:S01]  /*6260*/  ISETP.GT.U32.AND P5, PT, R238.reuse, R99, PT ;  /* 0x00000063ee00720c */ /* 0x040fe20003fa4070 */
[----:B------:R-:W-:Y:S01]  /*6270*/  @!P2 IMAD.IADD R97, R97, 0x1, -R238 ;  /* 0x000000016161a824 */ /* 0x000fe200078e0aee */
[----:B------:R-:W-:Y:S01]  /*6280*/  ISETP.GT.U32.AND P2, PT, R238, R100, PT ;  /* 0x00000064ee00720c */ /* 0x000fe20003f44070 */
[----:B------:R-:W-:Y:S01]  /*6290*/  IMAD.HI.U32 R101, R5, R102, RZ ;  /* 0x0000006605657227 */ /* 0x000fe200078e00ff */
[----:B------:R-:W-:-:S02]  /*62a0*/  ISETP.GE.AND P6, PT, R107, RZ, PT ;  /* 0x000000ff6b00720c */ /* 0x000fc40003fc6270 */
[----:B------:R-:W-:Y:S01]  /*62b0*/  LOP3.LUT R107, R6, 0xde, RZ, 0xfc, !PT ;  /* 0x000000de066b7812 */ /* 0x000fe200078efcff */
[----:B------:R-:W-:Y:S01]  /*62c0*/  @!P4 IMAD.IADD R95, R95, 0x1, -R238 ;  /* 0x000000015f5fc824 */ /* 0x000fe200078e0aee */
[----:B------:R-:W-:Y:S01]  /*62d0*/  ISETP.GE.AND P4, PT, R105, RZ, PT ;  /* 0x000000ff6900720c */ /* 0x000fe20003f86270 */
[----:B------:R-:W-:Y:S01]  /*62e0*/  IMAD.MOV R101, RZ, RZ, -R101 ;  /* 0x000000ffff657224 */ /* 0x000fe200078e0a65 */
[----:B------:R-:W-:Y:S01]  /*62f0*/  IABS R105, R107 ;  /* 0x0000006b00697213 */ /* 0x000fe20000000000 */
[----:B------:R-:W-:Y:S01]  /*6300*/  @!P1 IMAD.MOV R95, RZ, RZ, -R95 ;  /* 0x000000ffff5f9224 */ /* 0x000fe200078e0a5f */
[C---:B------:R-:W-:Y:S01]  /*6310*/  ISETP.GT.U32.AND P1, PT, R238.reuse, R98, PT ;  /* 0x00000062ee00720c */ /* 0x040fe20003f24070 */
[----:B------:R-:W-:Y:S02]  /*6320*/  IMAD R101, R238, R101, R102 ;  /* 0x00000065ee657224 */ /* 0x000fe400078e0266 */
[--C-:B------:R-:W-:Y:S02]  /*6330*/  @!P5 IMAD.IADD R99, R99, 0x1, -R238.reuse ;  /* 0x000000016363d824 */ /* 0x100fe400078e0aee */
[----:B------:R-:W-:Y:S01]  /*6340*/  @!P2 IMAD.IADD R100, R100, 0x1, -R238 ;  /* 0x000000016464a824 */ /* 0x000fe200078e0aee */
[----:B------:R-:W-:Y:S01]  /*6350*/  ISETP.GT.U32.AND P5, PT, R238, R101, PT ;  /* 0x00000065ee00720c */ /* 0x000fe20003fa4070 */
[----:B------:R-:W-:Y:S01]  /*6360*/  @!P0 IMAD.MOV R97, RZ, RZ, -R97 ;  /* 0x000000ffff618224 */ /* 0x000fe200078e0a61 */
[----:B------:R-:W-:Y:S01]  /*6370*/  ISETP.GE.AND P2, PT, R108, RZ, PT ;  /* 0x000000ff6c00720c */ /* 0x000fe20003f46270 */
[----:B------:R-:W-:Y:S01]  /*6380*/  IMAD.HI.U32 R102, R5, R103, RZ ;  /* 0x0000006705667227 */ /* 0x000fe200078e00ff */
[----:B------:R-:W-:-:S02]  /*6390*/  ISETP.GT.U32.AND P0, PT, R238, R100, PT ;  /* 0x00000064ee00720c */ /* 0x000fc40003f04070 */
[----:B------:R-:W-:Y:S01]  /*63a0*/  IABS R108, R111 ;  /* 0x0000006f006c7213 */ /* 0x000fe20000000000 */
[----:B------:R-:W-:Y:S01]  /*63b0*/  @!P1 IMAD.IADD R98, R98, 0x1, -R238 ;  /* 0x0000000162629824 */ /* 0x000fe200078e0aee */
[----:B------:R-:W-:Y:S01]  /*63c0*/  ISETP.GE.AND P1, PT, R104, RZ, PT ;  /* 0x000000ff6800720c */ /* 0x000fe20003f26270 */
[----:B------:R-:W-:-:S04]  /*63d0*/  IMAD.HI.U32 R104, R5, R106, RZ ;  /* 0x0000006a05687227 */ /* 0x000fc800078e00ff */
[----:B------:R-:W-:Y:S01]  /*63e0*/  @!P3 IMAD.MOV R99, RZ, RZ, -R99 ;  /* 0x000000ffff63b224 */ /* 0x000fe200078e0a63 */
[----:B------:R-:W-:Y:S01]  /*63f0*/  ISETP.GE.AND P3, PT, R107, RZ, PT ;  /* 0x000000ff6b00720c */ /* 0x000fe20003f66270 */
[----:B------:R-:W-:Y:S02]  /*6400*/  @!P5 IMAD.IADD R101, R101, 0x1, -R238 ;  /* 0x000000016565d824 */ /* 0x000fe400078e0aee */
[----:B------:R-:W-:Y:S02]  /*6410*/  IMAD.MOV R102, RZ, RZ, -R102 ;  /* 0x000000ffff667224 */ /* 0x000fe400078e0a66 */
[----:B------:R-:W-:Y:S01]  /*6420*/  IMAD.MOV R107, RZ, RZ, -R104 ;  /* 0x000000ffff6b7224 */ /* 0x000fe200078e0a68 */
[C---:B------:R-:W-:Y:S01]  /*6430*/  ISETP.GT.U32.AND P5, PT, R238.reuse, R101, PT ;  /* 0x00000065ee00720c */ /* 0x040fe20003fa4070 */
[----:B------:R-:W-:Y:S02]  /*6440*/  IMAD R102, R238, R102, R103 ;  /* 0x00000066ee667224 */ /* 0x000fe400078e0267 */
[----:B------:R-:W-:Y:S01]  /*6450*/  @!P0 IMAD.IADD R100, R100, 0x1, -R238 ;  /* 0x0000000164648824 */ /* 0x000fe200078e0aee */
[----:B------:R-:W-:Y:S01]  /*6460*/  ISETP.GE.AND P0, PT, R109, RZ, PT ;  /* 0x000000ff6d00720c */ /* 0x000fe20003f06270 */
[----:B------:R-:W-:Y:S01]  /*6470*/  IMAD R104, R238, R107, R106 ;  /* 0x0000006bee687224 */ /* 0x000fe200078e026a */
[----:B------:R-:W-:Y:S01]  /*6480*/  LOP3.LUT R106, R6, 0xe4, RZ, 0xfc, !PT ;  /* 0x000000e4066a7812 */ /* 0x000fe200078efcff */
[----:B------:R-:W-:-:S03]  /*6490*/  IMAD.HI.U32 R103, R5, R105, RZ ;  /* 0x0000006905677227 */ /* 0x000fc600078e00ff */
[----:B------:R-:W-:Y:S01]  /*64a0*/  IABS R109, R106 ;  /* 0x0000006a006d7213 */ /* 0x000fe20000000000 */
[----:B------:R-:W-:Y:S01]  /*64b0*/  @!P6 IMAD.MOV R100, RZ, RZ, -R100 ;  /* 0x000000ffff64e224 */ /* 0x000fe200078e0a64 */
[C---:B------:R-:W-:Y:S01]  /*64c0*/  ISETP.GT.U32.AND P6, PT, R238.reuse, R104, PT ;  /* 0x00000068ee00720c */ /* 0x040fe20003fc4070 */
[----:B------:R-:W-:Y:S02]  /*64d0*/  IMAD.MOV R103, RZ, RZ, -R103 ;  /* 0x000000ffff677224 */ /* 0x000fe400078e0a67 */
[----:B------:R-:W-:Y:S01]  /*64e0*/  @!P4 IMAD.MOV R98, RZ, RZ, -R98 ;  /* 0x000000ffff62c224 */ /* 0x000fe200078e0a62 */
[C---:B------:R-:W-:Y:S01]  /*64f0*/  ISETP.GT.U32.AND P4, PT, R238.reuse, R102, PT ;  /* 0x00000066ee00720c */ /* 0x040fe20003f84070 */
[C---:B------:R-:W-:Y:S02]  /*6500*/  IMAD R103, R238.reuse, R103, R105 ;  /* 0x00000067ee677224 */ /* 0x040fe400078e0269 */
[----:B------:R-:W-:Y:S02]  /*6510*/  @!P5 IMAD.IADD R101, R101, 0x1, -R238 ;  /* 0x000000016565d824 */ /* 0x000fe400078e0aee */
[----:B------:R-:W-:Y:S01]  /*6520*/  IMAD.HI.U32 R107, R5, R110, RZ ;  /* 0x0000006e056b7227 */ /* 0x000fe200078e00ff */
[----:B------:R-:W-:-:S03]  /*6530*/  ISETP.GT.U32.AND P5, PT, R238, R103, PT ;  /* 0x00000067ee00720c */ /* 0x000fc60003fa4070 */
[--C-:B------:R-:W-:Y:S02]  /*6540*/  @!P6 IMAD.IADD R104, R104, 0x1, -R238.reuse ;  /* 0x000000016868e824 */ /* 0x100fe400078e0aee */
[----:B------:R-:W-:Y:S02]  /*6550*/  IMAD.MOV R107, RZ, RZ, -R107 ;  /* 0x000000ffff6b7224 */ /* 0x000fe400078e0a6b */
[----:B------:R-:W-:Y:S01]  /*6560*/  @!P4 IMAD.IADD R102, R102, 0x1, -R238 ;  /* 0x000000016666c824 */ /* 0x000fe200078e0aee */
[----:B------:R-:W-:Y:S01]  /*6570*/  ISETP.GT.U32.AND P6, PT, R238, R104, PT ;  /* 0x00000068ee00720c */ /* 0x000fe20003fc4070 */
[----:B------:R-:W-:-:S03]  /*6580*/  IMAD.HI.U32 R105, R5, R108, RZ ;  /* 0x0000006c05697227 */ /* 0x000fc600078e00ff */
[C---:B------:R-:W-:Y:S01]  /*6590*/  ISETP.GT.U32.AND P4, PT, R238.reuse, R102, PT ;  /* 0x00000066ee00720c */ /* 0x040fe20003f84070 */
[----:B------:R-:W-:Y:S02]  /*65a0*/  @!P5 IMAD.IADD R103, R103, 0x1, -R238 ;  /* 0x000000016767d824 */ /* 0x000fe400078e0aee */
[C---:B------:R-:W-:Y:S02]  /*65b0*/  IMAD R107, R238.reuse, R107, R110 ;  /* 0x0000006bee6b7224 */ /* 0x040fe400078e026e */
[----:B------:R-:W-:Y:S01]  /*65c0*/  IMAD.MOV R105, RZ, RZ, -R105 ;  /* 0x000000ffff697224 */ /* 0x000fe200078e0a69 */
[----:B------:R-:W-:Y:S01]  /*65d0*/  ISETP.GT.U32.AND P5, PT, R238, R103, PT ;  /* 0x00000067ee00720c */ /* 0x000fe20003fa4070 */
[----:B------:R-:W-:Y:S01]  /*65e0*/  @!P1 IMAD.MOV R101, RZ, RZ, -R101 ;  /* 0x000000ffff659224 */ /* 0x000fe200078e0a65 */
[----:B------:R-:W-:Y:S01]  /*65f0*/  ISETP.GE.AND P1, PT, R111, RZ, PT ;  /* 0x000000ff6f00720c */ /* 0x000fe20003f26270 */
[----:B------:R-:W-:Y:S02]  /*6600*/  @!P6 IMAD.IADD R104, R104, 0x1, -R238 ;  /* 0x000000016868e824 */ /* 0x000fe400078e0aee */
[----:B------:R-:W-:Y:S01]  /*6610*/  IMAD R105, R238, R105, R108 ;  /* 0x00000069ee697224 */ /* 0x000fe200078e026c */
[----:B------:R-:W-:Y:S01]  /*6620*/  LOP3.LUT R108, R6, 0xe8, RZ, 0xfc, !PT ;  /* 0x000000e8066c7812 */ /* 0x000fe200078efcff */
[----:B------:R-:W-:Y:S01]  /*6630*/  @!P4 IMAD.IADD R102, R102, 0x1, -R238 ;  /* 0x000000016666c824 */ /* 0x000fe200078e0aee */
[----:B------:R-:W-:Y:S01]  /*6640*/  ISETP.GE.AND P4, PT, R106, RZ, PT ;  /* 0x000000ff6a00720c */ /* 0x000fe20003f86270 */
[----:B------:R-:W-:Y:S01]  /*6650*/  IMAD.HI.U32 R106, R5, R109, RZ ;  /* 0x0000006d056a7227 */ /* 0x000fe200078e00ff */
[----:B------:R-:W-:-:S02]  /*6660*/  IABS R111, R108 ;  /* 0x0000006c006f7213 */ /* 0x000fc40000000000 */
[----:B------:R-:W-:Y:S01]  /*6670*/  ISETP.GE.AND P6, PT, R108, RZ, PT ;  /* 0x000000ff6c00720c */ /* 0x000fe20003fc6270 */
[----:B------:R-:W-:Y:S01]  /*6680*/  @!P0 IMAD.MOV R104, RZ, RZ, -R104 ;  /* 0x000000ffff688224 */ /* 0x000fe200078e0a68 */
[C---:B------:R-:W-:Y:S01]  /*6690*/  ISETP.GT.U32.AND P0, PT, R238.reuse, R107, PT ;  /* 0x0000006bee00720c */ /* 0x040fe20003f04070 */
[----:B------:R-:W-:Y:S02]  /*66a0*/  IMAD.MOV R106, RZ, RZ, -R106 ;  /* 0x000000ffff6a7224 */ /* 0x000fe400078e0a6a */
[----:B------:R-:W-:Y:S01]  /*66b0*/  @!P5 IMAD.IADD R103, R103, 0x1, -R238 ;  /* 0x000000016767d824 */ /* 0x000fe200078e0aee */
[C---:B------:R-:W-:Y:S01]  /*66c0*/  ISETP.GT.U32.AND P5, PT, R238.reuse, R105, PT ;  /* 0x00000069ee00720c */ /* 0x040fe20003fa4070 */
[C---:B------:R-:W-:Y:S02]  /*66d0*/  IMAD R106, R238.reuse, R106, R109 ;  /* 0x0000006aee6a7224 */ /* 0x040fe400078e026d */
[----:B------:R-:W-:Y:S02]  /*66e0*/  @!P3 IMAD.MOV R103, RZ, RZ, -R103 ;  /* 0x000000ffff67b224 */ /* 0x000fe400078e0a67 */
[----:B------:R-:W-:Y:S01]  /*66f0*/  IMAD.HI.U32 R108, R5, R111, RZ ;  /* 0x0000006f056c7227 */ /* 0x000fe200078e00ff */
[----:B------:R-:W-:-:S03]  /*6700*/  ISETP.GT.U32.AND P3, PT, R238, R106, PT ;  /* 0x0000006aee00720c */ /* 0x000fc60003f64070 */
[----:B------:R-:W-:Y:S02]  /*6710*/  @!P0 IMAD.IADD R107, R107, 0x1, -R238 ;  /* 0x000000016b6b8824 */ /* 0x000fe400078e0aee */
[----:B------:R-:W-:Y:S02]  /*6720*/  IMAD.MOV R108, RZ, RZ, -R108 ;  /* 0x000000ffff6c7224 */ /* 0x000fe400078e0a6c */
[----:B------:R-:W-:Y:S01]  /*6730*/  @!P5 IMAD.IADD R105, R105, 0x1, -R238 ;  /* 0x000000016969d824 */ /* 0x000fe200078e0aee */
[----:B------:R-:W-:Y:S01]  /*6740*/  ISETP.GT.U32.AND P0, PT, R238, R107, PT ;  /* 0x0000006bee00720c */ /* 0x000fe20003f04070 */
[----:B------:R-:W-:Y:S01]  /*6750*/  @!P2 IMAD.MOV R102, RZ, RZ, -R102 ;  /* 0x000000ffff66a224 */ /* 0x000fe200078e0a66 */
[----:B------:R-:W-:Y:S01]  /*6760*/  ISETP.GE.AND P2, PT, R112, RZ, PT ;  /* 0x000000ff7000720c */ /* 0x000fe20003f46270 */
[C---:B------:R-:W-:Y:S01]  /*6770*/  IMAD R108, R238.reuse, R108, R111 ;  /* 0x0000006cee6c7224 */ /* 0x040fe200078e026f */
        /* <DEDUP_REMOVED lines=8> */
[----:B------:R-:W-:Y:S02]  /*6800*/  @!P0 IMAD.IADD R107, R107, 0x1, -R238 ;  /* 0x000000016b6b8824 */ /* 0x000fe400078e0aee */
[----:B------:R-:W-:Y:S02]  /*6810*/  IMAD.MOV R109, RZ, RZ, -R109 ;  /* 0x000000ffff6d7224 */ /* 0x000fe400078e0a6d */
[----:B------:R-:W-:-:S04]  /*6820*/  IMAD.HI.U32 R110, R5, R113, RZ ;  /* 0x00000071056e7227 */ /* 0x000fc800078e00ff */
[----:B------:R-:W-:Y:S01]  /*6830*/  @!P2 IMAD.MOV R107, RZ, RZ, -R107 ;  /* 0x000000ffff6ba224 */ /* 0x000fe200078e0a6b */
[C---:B------:R-:W-:Y:S01]  /*6840*/  ISETP.GT.U32.AND P2, PT, R238.reuse, R111, PT ;  /* 0x0000006fee00720c */ /* 0x040fe20003f44070 */
[----:B------:R-:W-:Y:S01]  /*6850*/  @!P5 IMAD.IADD R105, R105, 0x1, -R238 ;  /* 0x000000016969d824 */ /* 0x000fe200078e0aee */
[----:B------:R-:W-:Y:S01]  /*6860*/  ISETP.GE.AND P5, PT, R115, RZ, PT ;  /* 0x000000ff7300720c */ /* 0x000fe20003fa6270 */
[C---:B------:R-:W-:Y:S01]  /*6870*/  IMAD R109, R238.reuse, R109, R112 ;  /* 0x0000006dee6d7224 */ /* 0x040fe200078e0270 */
[----:B------:R-:W-:Y:S01]  /*6880*/  IABS R115, R119 ;  /* 0x0000007700737213 */ /* 0x000fe20000000000 */
[----:B------:R-:W-:Y:S02]  /*6890*/  IMAD.MOV R110, RZ, RZ, -R110 ;  /* 0x000000ffff6e7224 */ /* 0x000fe400078e0a6e */
[----:B------:R-:W-:Y:S01]  /*68a0*/  @!P1 IMAD.MOV R105, RZ, RZ, -R105 ;  /* 0x000000ffff699224 */ /* 0x000fe200078e0a69 */
[C---:B------:R-:W-:Y:S01]  /*68b0*/  ISETP.GT.U32.AND P1, PT, R238.reuse, R109, PT ;  /* 0x0000006dee00720c */ /* 0x040fe20003f24070 */
[----:B------:R-:W-:Y:S01]  /*68c0*/  IMAD R110, R238, R110, R113 ;  /* 0x0000006eee6e7224 */ /* 0x000fe200078e0271 */
[----:B------:R-:W-:Y:S01]  /*68d0*/  IABS R113, R118 ;  /* 0x0000007600717213 */ /* 0x000fe20000000000 */
[--C-:B------:R-:W-:Y:S01]  /*68e0*/  @!P3 IMAD.IADD R106, R106, 0x1, -R238.reuse ;  /* 0x000000016a6ab824 */ /* 0x100fe200078e0aee */
[C---:B------:R-:W-:Y:S01]  /*68f0*/  ISETP.GT.U32.AND P3, PT, R238.reuse, R108, PT ;  /* 0x0000006cee00720c */ /* 0x040fe20003f64070 */
[----:B------:R-:W-:Y:S01]  /*6900*/  @!P2 IMAD.IADD R111, R111, 0x1, -R238 ;  /* 0x000000016f6fa824 */ /* 0x000fe200078e0aee */
[----:B------:R-:W-:Y:S01]  /*6910*/  ISETP.GT.U32.AND P0, PT, R238, R110, PT ;  /* 0x0000006eee00720c */ /* 0x000fe20003f04070 */
[----:B------:R-:W-:-:S03]  /*6920*/  IMAD.HI.U32 R112, R5, R113, RZ ;  /* 0x0000007105707227 */ /* 0x000fc600078e00ff */
[C---:B------:R-:W-:Y:S01]  /*6930*/  ISETP.GT.U32.AND P2, PT, R238.reuse, R111, PT ;  /* 0x0000006fee00720c */ /* 0x040fe20003f44070 */
[----:B------:R-:W-:Y:S02]  /*6940*/  IMAD.MOV R112, RZ, RZ, -R112 ;  /* 0x000000ffff707224 */ /* 0x000fe400078e0a70 */
[----:B------:R-:W-:Y:S02]  /*6950*/  @!P1 IMAD.IADD R109, R109, 0x1, -R238 ;  /* 0x000000016d6d9824 */ /* 0x000fe400078e0aee */
[C---:B------:R-:W-:Y:S02]  /*6960*/  IMAD R112, R238.reuse, R112, R113 ;  /* 0x00000070ee707224 */ /* 0x040fe400078e0271 */
[----:B------:R-:W-:Y:S01]  /*6970*/  IMAD.HI.U32 R113, R5, R115, RZ ;  /* 0x0000007305717227 */ /* 0x000fe200078e00ff */
[----:B------:R-:W-:-:S03]  /*6980*/  ISETP.GT.U32.AND P1, PT, R238, R109, PT ;  /* 0x0000006dee00720c */ /* 0x000fc60003f24070 */
[--C-:B------:R-:W-:Y:S02]  /*6990*/  @!P3 IMAD.IADD R108, R108, 0x1, -R238.reuse ;  /* 0x000000016c6cb824 */ /* 0x100fe400078e0aee */
[----:B------:R-:W-:Y:S02]  /*69a0*/  IMAD.MOV R113, RZ, RZ, -R113 ;  /* 0x000000ffff717224 */ /* 0x000fe400078e0a71 */
[----:B------:R-:W-:Y:S01]  /*69b0*/  @!P0 IMAD.IADD R110, R110, 0x1, -R238 ;  /* 0x000000016e6e8824 */ /* 0x000fe200078e0aee */
[C---:B------:R-:W-:Y:S01]  /*69c0*/  ISETP.GT.U32.AND P3, PT, R238.reuse, R108, PT ;  /* 0x0000006cee00720c */ /* 0x040fe20003f64070 */
[----:B------:R-:W-:Y:S01]  /*69d0*/  IMAD R113, R238, R113, R115 ;  /* 0x00000071ee717224 */ /* 0x000fe200078e0273 */
[----:B------:R-:W-:Y:S01]  /*69e0*/  LOP3.LUT R115, R6, 0xf6, RZ, 0xfc, !PT ;  /* 0x000000f606737812 */ /* 0x000fe200078efcff */
[----:B------:R-:W-:Y:S01]  /*69f0*/  @!P4 IMAD.MOV R106, RZ, RZ, -R106 ;  /* 0x000000ffff6ac224 */ /* 0x000fe200078e0a6a */
[----:B------:R-:W-:Y:S01]  /*6a00*/  ISETP.GE.AND P4, PT, R116, RZ, PT ;  /* 0x000000ff7400720c */ /* 0x000fe20003f86270 */
[--C-:B------:R-:W-:Y:S01]  /*6a10*/  @!P2 IMAD.IADD R111, R111, 0x1, -R238.reuse ;  /* 0x000000016f6fa824 */ /* 0x100fe200078e0aee */
[----:B------:R-:W-:Y:S01]  /*6a20*/  IABS R116, R120 ;  /* 0x0000007800747213 */ /* 0x000fe20000000000 */
[----:B------:R-:W-:Y:S01]  /*6a30*/  @!P1 IMAD.IADD R109, R109, 0x1, -R238 ;  /* 0x000000016d6d9824 */ /* 0x000fe200078e0aee */
[----:B------:R-:W-:-:S02]  /*6a40*/  ISETP.GT.U32.AND P0, PT, R238, R110, PT ;  /* 0x0000006eee00720c */ /* 0x000fc40003f04070 */
[C---:B------:R-:W-:Y:S01]  /*6a50*/  ISETP.GT.U32.AND P2, PT, R238.reuse, R113, PT ;  /* 0x00000071ee00720c */ /* 0x040fe20003f44070 */
[----:B------:R-:W-:Y:S01]  /*6a60*/  IMAD.HI.U32 R114, R5, R116, RZ ;  /* 0x0000007405727227 */ /* 0x000fe200078e00ff */
[----:B------:R-:W-:-:S03]  /*6a70*/  ISETP.GT.U32.AND P1, PT, R238, R112, PT ;  /* 0x00000070ee00720c */ /* 0x000fc60003f24070 */
[----:B------:R-:W-:Y:S01]  /*6a80*/  @!P3 IMAD.IADD R108, R108, 0x1, -R238 ;  /* 0x000000016c6cb824 */ /* 0x000fe200078e0aee */
[----:B------:R-:W-:Y:S01]  /*6a90*/  ISETP.GE.AND P3, PT, R117, RZ, PT ;  /* 0x000000ff7500720c */ /* 0x000fe20003f66270 */
[----:B------:R-:W-:Y:S02]  /*6aa0*/  IMAD.MOV R117, RZ, RZ, -R114 ;  /* 0x000000ffff757224 */ /* 0x000fe400078e0a72 */
[----:B------:R-:W-:Y:S01]  /*6ab0*/  @!P6 IMAD.MOV R108, RZ, RZ, -R108 ;  /* 0x000000ffff6ce224 */ /* 0x000fe200078e0a6c */
[----:B------:R-:W-:Y:S01]  /*6ac0*/  ISETP.GE.AND P6, PT, R118, RZ, PT ;  /* 0x000000ff7600720c */ /* 0x000fe20003fc6270 */
        /* <DEDUP_REMOVED lines=8> */
[----:B------:R-:W-:Y:S01]  /*6b50*/  @!P1 IMAD.IADD R112, R112, 0x1, -R238 ;  /* 0x0000000170709824 */ /* 0x000fe200078e0aee */
[----:B------:R-:W-:Y:S01]  /*6b60*/  ISETP.GT.U32.AND P2, PT, R238, R113, PT ;  /* 0x00000071ee00720c */ /* 0x000fe20003f44070 */
[----:B------:R-:W-:Y:S01]  /*6b70*/  IMAD.HI.U32 R115, R5, R117, RZ ;  /* 0x0000007505737227 */ /* 0x000fe200078e00ff */
[----:B------:R-:W-:-:S02]  /*6b80*/  IABS R118, R116 ;  /* 0x0000007400767213 */ /* 0x000fc40000000000 */
[----:B------:R-:W-:Y:S01]  /*6b90*/  ISETP.GT.U32.AND P1, PT, R238, R112, PT ;  /* 0x00000070ee00720c */ /* 0x000fe20003f24070 */
[----:B------:R-:W-:Y:S01]  /*6ba0*/  IMAD.MOV R115, RZ, RZ, -R115 ;  /* 0x000000ffff737224 */ /* 0x000fe200078e0a73 */
[----:B------:R-:W-:Y:S01]  /*6bb0*/  IABS R120, R122 ;  /* 0x0000007a00787213 */ /* 0x000fe20000000000 */
[----:B------:R-:W-:Y:S01]  /*6bc0*/  @!P3 IMAD.MOV R111, RZ, RZ, -R111 ;  /* 0x000000ffff6fb224 */ /* 0x000fe200078e0a6f */
[----:B------:R-:W-:Y:S01]  /*6bd0*/  ISETP.GE.AND P3, PT, R116, RZ, PT ;  /* 0x000000ff7400720c */ /* 0x000fe20003f66270 */
[----:B------:R-:W-:Y:S02]  /*6be0*/  IMAD R115, R238, R115, R117 ;  /* 0x00000073ee737224 */ /* 0x000fe400078e0275 */
[----:B------:R-:W-:-:S04]  /*6bf0*/  IMAD.HI.U32 R116, R5, R118, RZ ;  /* 0x0000007605747227 */ /* 0x000fc800078e00ff */
[----:B------:R-:W-:Y:S01]  /*6c00*/  @!P5 IMAD.MOV R109, RZ, RZ, -R109 ;  /* 0x000000ffff6dd224 */ /* 0x000fe200078e0a6d */
[----:B------:R-:W-:Y:S01]  /*6c10*/  ISETP.GE.AND P5, PT, R119, RZ, PT ;  /* 0x000000ff7700720c */ /* 0x000fe20003fa6270 */
[----:B------:R-:W-:Y:S01]  /*6c20*/  @!P2 IMAD.IADD R113, R113, 0x1, -R238 ;  /* 0x000000017171a824 */ /* 0x000fe200078e0aee */
[----:B------:R-:W-:Y:S01]  /*6c30*/  ISETP.GT.U32.AND P2, PT, R238, R115, PT ;  /* 0x00000073ee00720c */ /* 0x000fe20003f44070 */
[----:B------:R-:W-:Y:S02]  /*6c40*/  IMAD.MOV R119, RZ, RZ, -R116 ;  /* 0x000000ffff777224 */ /* 0x000fe400078e0a74 */
[----:B------:R-:W-:Y:S01]  /*6c50*/  @!P1 IMAD.IADD R112, R112, 0x1, -R238 ;  /* 0x0000000170709824 */ /* 0x000fe200078e0aee */
[C---:B------:R-:W-:Y:S01]  /*6c60*/  ISETP.GT.U32.AND P1, PT, R238.reuse, R114, PT ;  /* 0x00000072ee00720c */ /* 0x040fe20003f24070 */
[----:B------:R-:W-:Y:S02]  /*6c70*/  IMAD R116, R238, R119, R118 ;  /* 0x00000077ee747224 */ /* 0x000fe400078e0276 */
[----:B------:R-:W-:-:S02]  /*6c80*/  @!P6 IMAD.MOV R112, RZ, RZ, -R112 ;  /* 0x000000ffff70e224 */ /* 0x000fc400078e0a70 */
[----:B------:R-:W-:Y:S01]  /*6c90*/  IMAD.HI.U32 R117, R5, R120, RZ ;  /* 0x0000007805757227 */ /* 0x000fe200078e00ff */
[----:B------:R-:W-:-:S03]  /*6ca0*/  ISETP.GT.U32.AND P6, PT, R238, R116, PT ;  /* 0x00000074ee00720c */ /* 0x000fc60003fc4070 */
[----:B------:R-:W-:Y:S02]  /*6cb0*/  @!P2 IMAD.IADD R115, R115, 0x1, -R238 ;  /* 0x000000017373a824 */ /* 0x000fe400078e0aee */
[----:B------:R-:W-:Y:S02]  /*6cc0*/  IMAD.MOV R117, RZ, RZ, -R117 ;  /* 0x000000ffff757224 */ /* 0x000fe400078e0a75 */
[----:B------:R-:W-:Y:S01]  /*6cd0*/  @!P5 IMAD.MOV R113, RZ, RZ, -R113 ;  /* 0x000000ffff71d224 */ /* 0x000fe200078e0a71 */
[C---:B------:R-:W-:Y:S01]  /*6ce0*/  ISETP.GT.U32.AND P2, PT, R238.reuse, R115, PT ;  /* 0x00000073ee00720c */ /* 0x040fe20003f44070 */
[----:B------:R-:W-:Y:S01]  /*6cf0*/  IMAD R117, R238, R117, R120 ;  /* 0x00000075ee757224 */ /* 0x000fe200078e0278 */
[----:B------:R-:W-:Y:S01]  /*6d00*/  ISETP.GE.AND P5, PT, R122, RZ, PT ;  /* 0x000000ff7a00720c */ /* 0x000fe20003fa6270 */
[----:B------:R-:W-:Y:S01]  /*6d10*/  IMAD.HI.U32 R118, R5, R121, RZ ;  /* 0x0000007905767227 */ /* 0x000fe200078e00ff */
[----:B------:R-:W-:-:S03]  /*6d20*/  IABS R122, R129 ;  /* 0x00000081007a7213 */ /* 0x000fc60000000000 */
[----:B------:R-:W-:Y:S02]  /*6d30*/  @!P6 IMAD.IADD R116, R116, 0x1, -R238 ;  /* 0x000000017474e824 */ /* 0x000fe400078e0aee */
[----:B------:R-:W-:Y:S02]  /*6d40*/  IMAD.MOV R118, RZ, RZ, -R118 ;  /* 0x000000ffff767224 */ /* 0x000fe400078e0a76 */
[----:B------:R-:W-:Y:S01]  /*6d50*/  IMAD.HI.U32 R119, R5, R122, RZ ;  /* 0x0000007a05777227 */ /* 0x000fe200078e00ff */
[----:B------:R-:W-:-:S03]  /*6d60*/  ISETP.GT.U32.AND P6, PT, R238, R116, PT ;  /* 0x00000074ee00720c */ /* 0x000fc60003fc4070 */
[----:B------:R-:W-:Y:S01]  /*6d70*/  @!P2 IMAD.IADD R115, R115, 0x1, -R238 ;  /* 0x000000017373a824 */ /* 0x000fe200078e0aee */
[C---:B------:R-:W-:Y:S01]  /*6d80*/  ISETP.GT.U32.AND P2, PT, R238.reuse, R117, PT ;  /* 0x00000075ee00720c */ /* 0x040fe20003f44070 */
[----:B------:R-:W-:Y:S02]  /*6d90*/  IMAD R118, R238, R118, R121 ;  /* 0x00000076ee767224 */ /* 0x000fe400078e0279 */
[----:B------:R-:W-:Y:S02]  /*6da0*/  IMAD.MOV R119, RZ, RZ, -R119 ;  /* 0x000000ffff777224 */ /* 0x000fe400078e0a77 */
[----:B------:R-:W-:-:S04]  /*6db0*/  IMAD.HI.U32 R120, R5, R124, RZ ;  /* 0x0000007c05787227 */ /* 0x000fc800078e00ff */
[----:B------:R-:W-:Y:S01]  /*6dc0*/  @!P6 IMAD.IADD R116, R116, 0x1, -R238 ;  /* 0x000000017474e824 */ /* 0x000fe200078e0aee */
[C---:B------:R-:W-:Y:S01]  /*6dd0*/  ISETP.GT.U32.AND P6, PT, R238.reuse, R118, PT ;  /* 0x00000076ee00720c */ /* 0x040fe20003fc4070 */
[----:B------:R-:W-:Y:S02]  /*6de0*/  IMAD R119, R238, R119, R122 ;  /* 0x00000077ee777224 */ /* 0x000fe400078e027a */
[--C-:B------:R-:W-:Y:S02]  /*6df0*/  @!P1 IMAD.IADD R114, R114, 0x1, -R238.reuse ;  /* 0x0000000172729824 */ /* 0x100fe400078e0aee */
[----:B------:R-:W-:Y:S01]  /*6e00*/  @!P2 IMAD.IADD R117, R117, 0x1, -R238 ;  /* 0x000000017575a824 */ /* 0x000fe200078e0aee */
[C---:B------:R-:W-:Y:S01]  /*6e10*/  ISETP.GT.U32.AND P2, PT, R238.reuse, R119, PT ;  /* 0x00000077ee00720c */ /* 0x040fe20003f44070 */
[----:B------:R-:W-:Y:S01]  /*6e20*/  IMAD.MOV R125, RZ, RZ, -R120 ;  /* 0x000000ffff7d7224 */ /* 0x000fe200078e0a78 */
[----:B------:R-:W-:Y:S01]  /*6e30*/  ISETP.GT.U32.AND P1, PT, R238, R114, PT ;  /* 0x00000072ee00720c */ /* 0x000fe20003f24070 */
[----:B------:R-:W-:-:S04]  /*6e40*/  IMAD.HI.U32 R121, R5, R126, RZ ;  /* 0x0000007e05797227 */ /* 0x000fc800078e00ff */
[----:B------:R-:W-:Y:S02]  /*6e50*/  IMAD R120, R238, R125, R124 ;  /* 0x0000007dee787224 */ /* 0x000fe400078e027c */
[----:B------:R-:W-:Y:S02]  /*6e60*/  IMAD.MOV R121, RZ, RZ, -R121 ;  /* 0x000000ffff797224 */ /* 0x000fe400078e0a79 */
[----:B------:R-:W-:Y:S01]  /*6e70*/  @!P6 IMAD.IADD R118, R118, 0x1, -R238 ;  /* 0x000000017676e824 */ /* 0x000fe200078e0aee */
[C---:B------:R-:W-:Y:S01]  /*6e80*/  ISETP.GT.U32.AND P6, PT, R238.reuse, R120, PT ;  /* 0x00000078ee00720c */ /* 0x040fe20003fc4070 */
[C---:B------:R-:W-:Y:S01]  /*6e90*/  IMAD R121, R238.reuse, R121, R126 ;  /* 0x00000079ee797224 */ /* 0x040fe200078e027e */
[----:B------:R-:W-:Y:S01]  /*6ea0*/  IABS R126, R134 ;  /* 0x00000086007e7213 */ /* 0x000fe20000000000 */
[----:B------:R-:W-:Y:S01]  /*6eb0*/  @!P2 IMAD.IADD R119, R119, 0x1, -R238 ;  /* 0x000000017777a824 */ /* 0x000fe200078e0aee */
[C---:B------:R-:W-:Y:S01]  /*6ec0*/  ISETP.GT.U32.AND P2, PT, R238.reuse, R117, PT ;  /* 0x00000075ee00720c */ /* 0x040fe20003f44070 */
[----:B------:R-:W-:Y:S01]  /*6ed0*/  @!P3 IMAD.MOV R116, RZ, RZ, -R116 ;  /* 0x000000ffff74b224 */ /* 0x000fe200078e0a74 */
[----:B------:R-:W-:Y:S01]  /*6ee0*/  ISETP.GT.U32.AND P3, PT, R238, R121, PT ;  /* 0x00000079ee00720c */ /* 0x000fe20003f64070 */
[----:B------:R-:W-:-:S04]  /*6ef0*/  IMAD.HI.U32 R122, R5, R127, RZ ;  /* 0x0000007f057a7227 */ /* 0x000fc800078e00ff */
[----:B------:R-:W-:Y:S01]  /*6f00*/  @!P1 IMAD.IADD R114, R114, 0x1, -R238 ;  /* 0x0000000172729824 */ /* 0x000fe200078e0aee */
[----:B------:R-:W-:Y:S01]  /*6f10*/  ISETP.GE.AND P1, PT, R123, RZ, PT ;  /* 0x000000ff7b00720c */ /* 0x000fe20003f26270 */
[----:B------:R-:W-:-:S04]  /*6f20*/  IMAD.HI.U32 R123, R5, R128, RZ ;  /* 0x00000080057b7227 */ /* 0x000fc800078e00ff */
[----:B------:R-:W-:Y:S02]  /*6f30*/  IMAD.MOV R122, RZ, RZ, -R122 ;  /* 0x000000ffff7a7224 */ /* 0x000fe400078e0a7a */
[----:B------:R-:W-:Y:S01]  /*6f40*/  @!P0 IMAD.MOV R114, RZ, RZ, -R114 ;  /* 0x000000ffff728224 */ /* 0x000fe200078e0a72 */
[----:B------:R-:W-:Y:S01]  /*6f50*/  ISETP.GT.U32.AND P0, PT, R238, R118, PT ;  /* 0x00000076ee00720c */ /* 0x000fe20003f04070 */
[----:B------:R-:W-:Y:S01]  /*6f60*/  @!P6 IMAD.IADD R120, R120, 0x1, -R238 ;  /* 0x000000017878e824 */ /* 0x000fe200078e0aee */
[C---:B------:R-:W-:Y:S01]  /*6f70*/  ISETP.GT.U32.AND P6, PT, R238.reuse, R119, PT ;  /* 0x00000077ee00720c */ /* 0x040fe20003fc4070 */
[----:B------:R-:W-:Y:S02]  /*6f80*/  IMAD.MOV R123, RZ, RZ, -R123 ;  /* 0x000000ffff7b7224 */ /* 0x000fe400078e0a7b */
[C---:B------:R-:W-:Y:S02]  /*6f90*/  IMAD R122, R238.reuse, R122, R127 ;  /* 0x0000007aee7a7224 */ /* 0x040fe400078e027f */
[C---:B------:R-:W-:Y:S01]  /*6fa0*/  IMAD R123, R238.reuse, R123, R128 ;  /* 0x0000007bee7b7224 */ /* 0x040fe200078e0280 */
[----:B------:R-:W-:Y:S01]  /*6fb0*/  IABS R128, R135 ;  /* 0x0000008700807213 */ /* 0x000fe20000000000 */
[--C-:B------:R-:W-:Y:S01]  /*6fc0*/  @!P2 IMAD.IADD R117, R117, 0x1, -R238.reuse ;  /* 0x000000017575a824 */ /* 0x100fe200078e0aee */
[C---:B------:R-:W-:Y:S01]  /*6fd0*/  ISETP.GT.U32.AND P2, PT, R238.reuse, R122, PT ;  /* 0x0000007aee00720c */ /* 0x040fe20003f44070 */
[----:B------:R-:W-:Y:S01]  /*6fe0*/  @!P3 IMAD.IADD R121, R121, 0x1, -R238 ;  /* 0x000000017979b824 */ /* 0x000fe200078e0aee */
[----:B------:R-:W-:Y:S01]  /*6ff0*/  ISETP.GE.AND P3, PT, R131, RZ, PT ;  /* 0x000000ff8300720c */ /* 0x000fe20003f66270 */
[----:B------:R-:W-:Y:S01]  /*7000*/  @!P4 IMAD.MOV R115, RZ, RZ, -R115 ;  /* 0x000000ffff73c224 */ /* 0x000fe200078e0a73 */
[C---:B------:R-:W-:Y:S01]  /*7010*/  ISETP.GT.U32.AND P4, PT, R238.reuse, R120, PT ;  /* 0x00000078ee00720c */ /* 0x040fe20003f84070 */
[----:B------:R-:W-:Y:S01]  /*7020*/  @!P5 IMAD.MOV R117, RZ, RZ, -R117 ;  /* 0x000000ffff75d224 */ /* 0x000fe200078e0a75 */
[----:B------:R-:W-:Y:S01]  /*7030*/  ISETP.GT.U32.AND P5, PT, R238, R121, PT ;  /* 0x00000079ee00720c */ /* 0x000fe20003fa4070 */
[----:B------:R-:W-:Y:S01]  /*7040*/  IMAD.HI.U32 R125, R5, R128, RZ ;  /* 0x00000080057d7227 */ /* 0x000fe200078e00ff */
[----:B------:R-:W-:-:S03]  /*7050*/  LOP3.LUT R131, R6, 0x10e, RZ, 0xfc, !PT ;  /* 0x0000010e06837812 */ /* 0x000fc600078efcff */
[--C-:B------:R-:W-:Y:S01]  /*7060*/  @!P0 IMAD.IADD R118, R118, 0x1, -R238.reuse ;  /* 0x0000000176768824 */ /* 0x100fe200078e0aee */
[----:B------:R-:W-:Y:S01]  /*7070*/  ISETP.GE.AND P0, PT, R129, RZ, PT ;  /* 0x000000ff8100720c */ /* 0x000fe20003f06270 */
[----:B------:R-:W-:Y:S01]  /*7080*/  @!P6 IMAD.IADD R119, R119, 0x1, -R238 ;  /* 0x000000017777e824 */ /* 0x000fe200078e0aee */
[----:B------:R-:W-:Y:S01]  /*7090*/  ISETP.GT.U32.AND P6, PT, R238, R123, PT ;  /* 0x0000007bee00720c */ /* 0x000fe20003fc4070 */
[----:B------:R-:W-:-:S04]  /*70a0*/  IMAD.HI.U32 R124, R5, R126, RZ ;  /* 0x0000007e057c7227 */ /* 0x000fc800078e00ff */
[----:B------:R-:W-:Y:S02]  /*70b0*/  IMAD.MOV R125, RZ, RZ, -R125 ;  /* 0x000000ffff7d7224 */ /* 0x000fe400078e0a7d */
[----:B------:R-:W-:Y:S02]  /*70c0*/  IMAD.MOV R127, RZ, RZ, -R124 ;  /* 0x000000ffff7f7224 */ /* 0x000fe400078e0a7c */
[----:B------:R-:W-:Y:S01]  /*70d0*/  @!P2 IMAD.IADD R122, R122, 0x1, -R238 ;  /* 0x000000017a7aa824 */ /* 0x000fe200078e0aee */
[----:B------:R-:W-:Y:S01]  /*70e0*/  ISETP.GE.AND P2, PT, R132, RZ, PT ;  /* 0x000000ff8400720c */ /* 0x000fe20003f46270 */
[----:B------:R-:W-:Y:S02]  /*70f0*/  IMAD R125, R238, R125, R128 ;  /* 0x0000007dee7d7224 */ /* 0x000fe400078e0280 */
[----:B------:R-:W-:Y:S01]  /*7100*/  @!P4 IMAD.IADD R120, R120, 0x1, -R238 ;  /* 0x000000017878c824 */ /* 0x000fe200078e0aee */
[----:B------:R-:W-:Y:S01]  /*7110*/  ISETP.GE.AND P4, PT, R130, RZ, PT ;  /* 0x000000ff8200720c */ /* 0x000fe20003f86270 */
[----:B------:R-:W-:Y:S01]  /*7120*/  IMAD R124, R238, R127, R126 ;  /* 0x0000007fee7c7224 */ /* 0x000fe200078e027e */
[----:B------:R-:W-:Y:S01]  /*7130*/  LOP3.LUT R127, R6, 0x10c, RZ, 0xfc, !PT ;  /* 0x0000010c067f7812 */ /* 0x000fe200078efcff */
[----:B------:R-:W-:Y:S01]  /*7140*/  @!P1 IMAD.MOV R118, RZ, RZ, -R118 ;  /* 0x000000ffff769224 */ /* 0x000fe200078e0a76 */
[C---:B------:R-:W-:Y:S01]  /*7150*/  ISETP.GT.U32.AND P1, PT, R238.reuse, R122, PT ;  /* 0x0000007aee00720c */ /* 0x040fe20003f24070 */
[--C-:B------:R-:W-:Y:S01]  /*7160*/  @!P5 IMAD.IADD R121, R121, 0x1, -R238.reuse ;  /* 0x000000017979d824 */ /* 0x100fe200078e0aee */
[C---:B------:R-:W-:Y:S01]  /*7170*/  ISETP.GT.U32.AND P5, PT, R238.reuse, R125, PT ;  /* 0x0000007dee00720c */ /* 0x040fe20003fa4070 */
[----:B------:R-:W-:Y:S01]  /*7180*/  @!P0 IMAD.MOV R119, RZ, RZ, -R119 ;  /* 0x000000ffff778224 */ /* 0x000fe200078e0a77 */
[C---:B------:R-:W-:Y:S01]  /*7190*/  ISETP.GT.U32.AND P0, PT, R238.reuse, R124, PT ;  /* 0x0000007cee00720c */ /* 0x040fe20003f04070 */
[----:B------:R-:W-:Y:S01]  /*71a0*/  @!P6 IMAD.IADD R123, R123, 0x1, -R238 ;  /* 0x000000017b7be824 */ /* 0x000fe200078e0aee */
[----:B------:R-:W-:Y:S01]  /*71b0*/  IABS R128, R127 ;  /* 0x0000007f00807213 */ /* 0x000fe20000000000 */
[----:B------:R-:W-:Y:S01]  /*71c0*/  @!P3 IMAD.MOV R121, RZ, RZ, -R121 ;  /* 0x000000ffff79b224 */ /* 0x000fe200078e0a79 */
[----:B------:R-:W-:Y:S01]  /*71d0*/  IABS R130, R131 ;  /* 0x0000008300827213 */ /* 0x000fe20000000000 */
[----:B------:R-:W-:Y:S01]  /*71e0*/  @!P4 IMAD.MOV R120, RZ, RZ, -R120 ;  /* 0x000000ffff78c224 */ /* 0x000fe200078e0a78 */
[----:B------:R-:W-:Y:S01]  /*71f0*/  ISETP.GT.U32.AND P6, PT, R238, R123, PT ;  /* 0x0000007bee00720c */ /* 0x000fe20003fc4070 */
[----:B------:R-:W-:Y:S01]  /*7200*/  IMAD.HI.U32 R126, R5, R128, RZ ;  /* 0x00000080057e7227 */ /* 0x000fe200078e00ff */
[----:B------:R-:W-:-:S03]  /*7210*/  ISETP.GE.AND P4, PT, R133, RZ, PT ;  /* 0x000000ff8500720c */ /* 0x000fc60003f86270 */
[--C-:B------:R-:W-:Y:S01]  /*7220*/  @!P1 IMAD.IADD R122, R122, 0x1, -R238.reuse ;  /* 0x000000017a7a9824 */ /* 0x100fe200078e0aee */
[----:B------:R-:W-:Y:S01]  /*7230*/  ISETP.GE.AND P1, PT, R134, RZ, PT ;  /* 0x000000ff8600720c */ /* 0x000fe20003f26270 */
[--C-:B------:R-:W-:Y:S01]  /*7240*/  @!P5 IMAD.IADD R125, R125, 0x1, -R238.reuse ;  /* 0x000000017d7dd824 */ /* 0x100fe200078e0aee */
[----:B------:R-:W-:Y:S01]  /*7250*/  ISETP.GE.AND P5, PT, R131, RZ, PT ;  /* 0x000000ff8300720c */ /* 0x000fe20003fa6270 */
[----:B------:R-:W-:Y:S01]  /*7260*/  @!P0 IMAD.IADD R124, R124, 0x1, -R238 ;  /* 0x000000017c7c8824 */ /* 0x000fe200078e0aee */
[----:B------:R-:W-:Y:S01]  /*7270*/  ISETP.GE.AND P0, PT, R127, RZ, PT ;  /* 0x000000ff7f00720c */ /* 0x000fe20003f06270 */
[----:B------:R-:W-:Y:S01]  /*7280*/  @!P2 IMAD.MOV R122, RZ, RZ, -R122 ;  /* 0x000000ffff7aa224 */ /* 0x000fe200078e0a7a */
[C---:B------:R-:W-:Y:S01]  /*7290*/  ISETP.GT.U32.AND P2, PT, R238.reuse, R125, PT ;  /* 0x0000007dee00720c */ /* 0x040fe20003f44070 */
[----:B------:R-:W-:Y:S01]  /*72a0*/  IMAD.MOV R129, RZ, RZ, -R126 ;  /* 0x000000ffff817224 */ /* 0x000fe200078e0a7e */
[----:B------:R-:W-:Y:S01]  /*72b0*/  ISETP.GT.U32.AND P3, PT, R238, R124, PT ;  /* 0x0000007cee00720c */ /* 0x000fe20003f64070 */
[----:B------:R-:W-:Y:S01]  /*72c0*/  IMAD.HI.U32 R127, R5, R130, RZ ;  /* 0x00000082057f7227 */ /* 0x000fe200078e00ff */
[----:B------:R-:W-:-:S03]  /*72d0*/  LOP3.LUT R134, R6, 0x114, RZ, 0xfc, !PT ;  /* 0x0000011406867812 */ /* 0x000fc600078efcff */
[----:B------:R-:W-:Y:S01]  /*72e0*/  @!P6 IMAD.IADD R123, R123, 0x1, -R238 ;  /* 0x000000017b7be824 */ /* 0x000fe200078e0aee */
[----:B------:R-:W-:Y:S01]  /*72f0*/  IABS R133, R134 ;  /* 0x0000008600857213 */ /* 0x000fe20000000000 */
[----:B------:R-:W-:Y:S01]  /*7300*/  IMAD R126, R238, R129, R128 ;  /* 0x00000081ee7e7224 */ /* 0x000fe200078e0280 */
        /* <DEDUP_REMOVED lines=8> */
[----:B------:R-:W-:Y:S01]  /*7390*/  IABS R132, R129 ;  /* 0x0000008100847213 */ /* 0x000fe20000000000 */
[----:B------:R-:W-:Y:S01]  /*73a0*/  @!P3 IMAD.IADD R124, R124, 0x1, -R238 ;  /* 0x000000017c7cb824 */ /* 0x000fe200078e0aee */
[----:B------:R-:W-:Y:S01]  /*73b0*/  ISETP.GT.U32.AND P2, PT, R238, R127, PT ;  /* 0x0000007fee00720c */ /* 0x000fe20003f44070 */
[----:B------:R-:W-:Y:S01]  /*73c0*/  IMAD.HI.U32 R130, R5, R133, RZ ;  /* 0x0000008505827227 */ /* 0x000fe200078e00ff */
[----:B------:R-:W-:-:S02]  /*73d0*/  ISETP.GE.AND P3, PT, R128, RZ, PT ;  /* 0x000000ff8000720c */ /* 0x000fc40003f66270 */
[----:B------:R-:W-:Y:S01]  /*73e0*/  ISETP.GE.AND P6, PT, R135, RZ, PT ;  /* 0x000000ff8700720c */ /* 0x000fe20003fc6270 */
[----:B------:R-:W-:Y:S01]  /*73f0*/  IMAD.HI.U32 R128, R5, R131, RZ ;  /* 0x0000008305807227 */ /* 0x000fe200078e00ff */
[----:B------:R-:W-:-:S03]  /*7400*/  IABS R135, R138 ;  /* 0x0000008a00877213 */ /* 0x000fc60000000000 */
[----:B------:R-:W-:Y:S02]  /*7410*/  @!P4 IMAD.IADD R126, R126, 0x1, -R238 ;  /* 0x000000017e7ec824 */ /* 0x000fe400078e0aee */
[----:B------:R-:W-:Y:S01]  /*7420*/  @!P1 IMAD.MOV R124, RZ, RZ, -R124 ;  /* 0x000000ffff7c9224 */ /* 0x000fe200078e0a7c */
[----:B------:R-:W-:Y:S01]  /*7430*/  ISETP.GE.AND P1, PT, R129, RZ, PT ;  /* 0x000000ff8100720c */ /* 0x000fe20003f26270 */
[----:B------:R-:W-:Y:S01]  /*7440*/  @!P2 IMAD.IADD R127, R127, 0x1, -R238 ;  /* 0x000000017f7fa824 */ /* 0x000fe200078e0aee */
[C---:B------:R-:W-:Y:S01]  /*7450*/  ISETP.GT.U32.AND P4, PT, R238.reuse, R126, PT ;  /* 0x0000007eee00720c */ /* 0x040fe20003f84070 */
[----:B------:R-:W-:Y:S02]  /*7460*/  IMAD.MOV R128, RZ, RZ, -R128 ;  /* 0x000000ffff807224 */ /* 0x000fe400078e0a80 */
[----:B------:R-:W-:Y:S01]  /*7470*/  IMAD.HI.U32 R129, R5, R132, RZ ;  /* 0x0000008405817227 */ /* 0x000fe200078e00ff */
[----:B------:R-:W-:-:S03]  /*7480*/  ISETP.GT.U32.AND P2, PT, R238, R127, PT ;  /* 0x0000007fee00720c */ /* 0x000fc60003f44070 */
[----:B------:R-:W-:Y:S02]  /*7490*/  IMAD R128, R238, R128, R131 ;  /* 0x00000080ee807224 */ /* 0x000fe400078e0283 */
[----:B------:R-:W-:Y:S02]  /*74a0*/  IMAD.MOV R129, RZ, RZ, -R129 ;  /* 0x000000ffff817224 */ /* 0x000fe400078e0a81 */
[----:B------:R-:W-:Y:S02]  /*74b0*/  IMAD.MOV R130, RZ, RZ, -R130 ;  /* 0x000000ffff827224 */ /* 0x000fe400078e0a82 */
[----:B------:R-:W-:Y:S01]  /*74c0*/  @!P4 IMAD.IADD R126, R126, 0x1, -R238 ;  /* 0x000000017e7ec824 */ /* 0x000fe200078e0aee */
[C---:B------:R-:W-:Y:S01]  /*74d0*/  ISETP.GT.U32.AND P4, PT, R238.reuse, R128, PT ;  /* 0x00000080ee00720c */ /* 0x040fe20003f84070 */
[C---:B------:R-:W-:Y:S02]  /*74e0*/  IMAD R129, R238.reuse, R129, R132 ;  /* 0x00000081ee817224 */ /* 0x040fe400078e0284 */
[----:B------:R-:W-:-:S02]  /*74f0*/  IMAD R130, R238, R130, R133 ;  /* 0x00000082ee827224 */ /* 0x000fc400078e0285 */
[----:B------:R-:W-:Y:S01]  /*7500*/  @!P2 IMAD.IADD R127, R127, 0x1, -R238 ;  /* 0x000000017f7fa824 */ /* 0x000fe200078e0aee */
[C---:B------:R-:W-:Y:S01]  /*7510*/  ISETP.GT.U32.AND P2, PT, R238.reuse, R129, PT ;  /* 0x00000081ee00720c */ /* 0x040fe20003f44070 */
[----:B------:R-:W-:Y:S01]  /*7520*/  @!P0 IMAD.MOV R126, RZ, RZ, -R126 ;  /* 0x000000ffff7e8224 */ /* 0x000fe200078e0a7e */
[----:B------:R-:W-:Y:S01]  /*7530*/  ISETP.GT.U32.AND P0, PT, R238, R130, PT ;  /* 0x00000082ee00720c */ /* 0x000fe20003f04070 */
[----:B------:R-:W-:Y:S01]  /*7540*/  @!P6 IMAD.MOV R125, RZ, RZ, -R125 ;  /* 0x000000ffff7de224 */ /* 0x000fe200078e0a7d */
[----:B------:R-:W-:Y:S01]  /*7550*/  ISETP.GE.AND P6, PT, R134, RZ, PT ;  /* 0x000000ff8600720c */ /* 0x000fe20003fc6270 */
[----:B------:R-:W-:Y:S01]  /*7560*/  IMAD.HI.U32 R133, R5, R136, RZ ;  /* 0x0000008805857227 */ /* 0x000fe200078e00ff */
[----:B------:R-:W-:-:S03]  /*7570*/  LOP3.LUT R134, R6, 0x116, RZ, 0xfc, !PT ;  /* 0x0000011606867812 */ /* 0x000fc600078efcff */
[--C-:B------:R-:W-:Y:S01]  /*7580*/  @!P4 IMAD.IADD R128, R128, 0x1, -R238.reuse ;  /* 0x000000018080c824 */ /* 0x100fe200078e0aee */
[----:B------:R-:W-:Y:S01]  /*7590*/  IABS R132, R134 ;  /* 0x0000008600847213 */ /* 0x000fe20000000000 */
[----:B------:R-:W-:Y:S01]  /*75a0*/  @!P5 IMAD.MOV R127, RZ, RZ, -R127 ;  /* 0x000000ffff7fd224 */ /* 0x000fe200078e0a7f */
[----:B------:R-:W-:Y:S01]  /*75b0*/  ISETP.GE.AND P5, PT, R134, RZ, PT ;  /* 0x000000ff8600720c */ /* 0x000fe20003fa6270 */
[--C-:B------:R-:W-:Y:S01]  /*75c0*/  @!P2 IMAD.IADD R129, R129, 0x1, -R238.reuse ;  /* 0x000000018181a824 */ /* 0x100fe200078e0aee */
[----:B------:R-:W-:Y:S01]  /*75d0*/  ISETP.GT.U32.AND P4, PT, R238, R128, PT ;  /* 0x00000080ee00720c */ /* 0x000fe20003f84070 */
[----:B------:R-:W-:Y:S02]  /*75e0*/  @!P0 IMAD.IADD R130, R130, 0x1, -R238 ;  /* 0x0000000182828824 */ /* 0x000fe400078e0aee */
[----:B------:R-:W-:Y:S01]  /*75f0*/  IMAD.HI.U32 R131, R5, R132, RZ ;  /* 0x0000008405837227 */ /* 0x000fe200078e00ff */
[C---:B------:R-:W-:Y:S02]  /*7600*/  ISETP.GT.U32.AND P2, PT, R238.reuse, R129, PT ;  /* 0x00000081ee00720c */ /* 0x040fe40003f44070 */
[----:B------:R-:W-:Y:S01]  /*7610*/  ISETP.GT.U32.AND P0, PT, R238, R130, PT ;  /* 0x00000082ee00720c */ /* 0x000fe20003f04070 */
[----:B------:R-:W-:-:S02]  /*7620*/  IMAD.MOV R131, RZ, RZ, -R131 ;  /* 0x000000ffff837224 */ /* 0x000fc400078e0a83 */
[----:B------:R-:W-:-:S04]  /*7630*/  IMAD.HI.U32 R134, R5, R137, RZ ;  /* 0x0000008905867227 */ /* 0x000fc800078e00ff */
[----:B------:R-:W-:Y:S02]  /*7640*/  IMAD R131, R238, R131, R132 ;  /* 0x00000083ee837224 */ /* 0x000fe400078e0284 */
[----:B------:R-:W-:Y:S02]  /*7650*/  IMAD.MOV R133, RZ, RZ, -R133 ;  /* 0x000000ffff857224 */ /* 0x000fe400078e0a85 */
[----:B------:R-:W-:Y:S01]  /*7660*/  @!P4 IMAD.IADD R128, R128, 0x1, -R238 ;  /* 0x000000018080c824 */ /* 0x000fe200078e0aee */
[C---:B------:R-:W-:Y:S01]  /*7670*/  ISETP.GT.U32.AND P4, PT, R238.reuse, R131, PT ;  /* 0x00000083ee00720c */ /* 0x040fe20003f84070 */
[----:B------:R-:W-:Y:S02]  /*7680*/  IMAD.MOV R134, RZ, RZ, -R134 ;  /* 0x000000ffff867224 */ /* 0x000fe400078e0a86 */
[----:B------:R-:W-:Y:S02]  /*7690*/  IMAD R133, R238, R133, R136 ;  /* 0x00000085ee857224 */ /* 0x000fe400078e0288 */
[----:B------:R-:W-:-:S04]  /*76a0*/  IMAD.HI.U32 R132, R5, R135, RZ ;  /* 0x0000008705847227 */ /* 0x000fc800078e00ff */
[--C-:B------:R-:W-:Y:S01]  /*76b0*/  @!P2 IMAD.IADD R129, R129, 0x1, -R238.reuse ;  /* 0x000000018181a824 */ /* 0x100fe200078e0aee */
[----:B------:R-:W-:Y:S01]  /*76c0*/  ISETP.GE.AND P2, PT, R138, RZ, PT ;  /* 0x000000ff8a00720c */ /* 0x000fe20003f46270 */
[----:B------:R-:W-:Y:S01]  /*76d0*/  IMAD R134, R238, R134, R137 ;  /* 0x00000086ee867224 */ /* 0x000fe200078e0289 */
[----:B------:R-:W-:Y:S01]  /*76e0*/  LOP3.LUT R138, R6, 0x11e, RZ, 0xfc, !PT ;  /* 0x0000011e068a7812 */ /* 0x000fe200078efcff */
[----:B------:R-:W-:Y:S01]  /*76f0*/  @!P0 IMAD.IADD R130, R130, 0x1, -R238 ;  /* 0x0000000182828824 */ /* 0x000fe200078e0aee */
[C---:B------:R-:W-:Y:S01]  /*7700*/  ISETP.GT.U32.AND P0, PT, R238.reuse, R133, PT ;  /* 0x00000085ee00720c */ /* 0x040fe20003f04070 */
[----:B------:R-:W-:Y:S01]  /*7710*/  IMAD.MOV R132, RZ, RZ, -R132 ;  /* 0x000000ffff847224 */ /* 0x000fe200078e0a84 */
[----:B------:R-:W-:Y:S01]  /*7720*/  IABS R136, R138 ;  /* 0x0000008a00887213 */ /* 0x000fe20000000000 */
[----:B------:R-:W-:Y:S01]  /*7730*/  @!P6 IMAD.MOV R130, RZ, RZ, -R130 ;  /* 0x000000ffff82e224 */ /* 0x000fe200078e0a82 */
[C---:B------:R-:W-:Y:S01]  /*7740*/  ISETP.GT.U32.AND P6, PT, R238.reuse, R134, PT ;  /* 0x00000086ee00720c */ /* 0x040fe20003fc4070 */
[----:B------:R-:W-:-:S02]  /*7750*/  IMAD R132, R238, R132, R135 ;  /* 0x00000084ee847224 */ /* 0x000fc400078e0287 */
[----:B------:R-:W-:Y:S02]  /*7760*/  @!P4 IMAD.IADD R131, R131, 0x1, -R238 ;  /* 0x000000018383c824 */ /* 0x000fe400078e0aee */
[----:B------:R-:W-:Y:S01]  /*7770*/  @!P3 IMAD.MOV R128, RZ, RZ, -R128 ;  /* 0x000000ffff80b224 */ /* 0x000fe200078e0a80 */
[----:B------:R-:W-:Y:S01]  /*7780*/  ISETP.GT.U32.AND P3, PT, R238, R132, PT ;  /* 0x00000084ee00720c */ /* 0x000fe20003f64070 */
[----:B------:R-:W-:Y:S01]  /*7790*/  @!P1 IMAD.MOV R129, RZ, RZ, -R129 ;  /* 0x000000ffff819224 */ /* 0x000fe200078e0a81 */
[----:B------:R-:W-:Y:S01]  /*77a0*/  ISETP.GE.AND P1, PT, R139, RZ, PT ;  /* 0x000000ff8b00720c */ /* 0x000fe20003f26270 */
[----:B------:R-:W-:Y:S01]  /*77b0*/  IMAD.HI.U32 R135, R5, R136, RZ ;  /* 0x0000008805877227 */ /* 0x000fe200078e00ff */
[----:B------:R-:W-:Y:S02]  /*77c0*/  LOP3.LUT R139, R6, 0x120, RZ, 0xfc, !PT ;  /* 0x00000120068b7812 */ /* 0x000fe400078efcff */
[----:B------:R-:W-:Y:S01]  /*77d0*/  ISETP.GT.U32.AND P4, PT, R238, R131, PT ;  /* 0x00000083ee00720c */ /* 0x000fe20003f84070 */
[----:B------:R-:W-:Y:S01]  /*77e0*/  @!P0 IMAD.IADD R133, R133, 0x1, -R238 ;  /* 0x0000000185858824 */ /* 0x000fe200078e0aee */
[----:B------:R-:W-:Y:S01]  /*77f0*/  IABS R137, R139 ;  /* 0x0000008b00897213 */ /* 0x000fe20000000000 */
[----:B------:R-:W-:-:S02]  /*7800*/  IMAD.MOV R135, RZ, RZ, -R135 ;  /* 0x000000ffff877224 */ /* 0x000fc400078e0a87 */
[----:B------:R-:W-:Y:S01]  /*7810*/  @!P6 IMAD.IADD R134, R134, 0x1, -R238 ;  /* 0x000000018686e824 */ /* 0x000fe200078e0aee */
[C---:B------:R-:W-:Y:S01]  /*7820*/  ISETP.GT.U32.AND P6, PT, R238.reuse, R133, PT ;  /* 0x00000085ee00720c */ /* 0x040fe20003fc4070 */
[----:B------:R-:W-:Y:S02]  /*7830*/  IMAD R135, R238, R135, R136 ;  /* 0x00000087ee877224 */ /* 0x000fe400078e0288 */
[----:B------:R-:W-:-:S04]  /*7840*/  IMAD.HI.U32 R136, R5, R137, RZ ;  /* 0x0000008905887227 */ /* 0x000fc800078e00ff */
[----:B------:R-:W-:Y:S01]  /*7850*/  @!P3 IMAD.IADD R132, R132, 0x1, -R238 ;  /* 0x000000018484b824 */ /* 0x000fe200078e0aee */
[----:B------:R-:W-:Y:S01]  /*7860*/  ISETP.GE.AND P3, PT, R138, RZ, PT ;  /* 0x000000ff8a00720c */ /* 0x000fe20003f66270 */
[----:B------:R-:W-:Y:S02]  /*7870*/  IMAD.MOV R136, RZ, RZ, -R136 ;  /* 0x000000ffff887224 */ /* 0x000fe400078e0a88 */
[--C-:B------:R-:W-:Y:S01]  /*7880*/  @!P4 IMAD.IADD R131, R131, 0x1, -R238.reuse ;  /* 0x000000018383c824 */ /* 0x100fe200078e0aee */
[----:B------:R-:W-:Y:S01]  /*7890*/  ISETP.GE.AND P4, PT, R140, RZ, PT ;  /* 0x000000ff8c00720c */ /* 0x000fe20003f86270 */
[C---:B------:R-:W-:Y:S01]  /*78a0*/  IMAD R136, R238.reuse, R136, R137 ;  /* 0x00000088ee887224 */ /* 0x040fe200078e0289 */
[C---:B------:R-:W-:Y:S01]  /*78b0*/  ISETP.GT.U32.AND P0, PT, R238.reuse, R132, PT ;  /* 0x00000084ee00720c */ /* 0x040fe20003f04070 */
[----:B------:R-:W-:Y:S01]  /*78c0*/  @!P5 IMAD.MOV R131, RZ, RZ, -R131 ;  /* 0x000000ffff83d224 */ /* 0x000fe200078e0a83 */
[----:B------:R-:W-:Y:S01]  /*78d0*/  IABS R140, R143 ;  /* 0x0000008f008c7213 */ /* 0x000fe20000000000 */
[----:B------:R-:W-:Y:S01]  /*78e0*/  @!P6 IMAD.IADD R133, R133, 0x1, -R238 ;  /* 0x000000018585e824 */ /* 0x000fe200078e0aee */
[C---:B------:R-:W-:Y:S01]  /*78f0*/  ISETP.GT.U32.AND P5, PT, R238.reuse, R134, PT ;  /* 0x00000086ee00720c */ /* 0x040fe20003fa4070 */
[----:B------:R-:W-:Y:S01]  /*7900*/  IMAD.HI.U32 R138, R5, R141, RZ ;  /* 0x0000008d058a7227 */ /* 0x000fe200078e00ff */
[----:B------:R-:W-:-:S03]  /*7910*/  ISETP.GT.U32.AND P6, PT, R238, R136, PT ;  /* 0x00000088ee00720c */ /* 0x000fc60003fc4070 */
[----:B------:R-:W-:-:S04]  /*7920*/  IMAD.HI.U32 R137, R5, R140, RZ ;  /* 0x0000008c05897227 */ /* 0x000fc800078e00ff */
[----:B------:R-:W-:Y:S02]  /*7930*/  IMAD.MOV R137, RZ, RZ, -R137 ;  /* 0x000000ffff897224 */ /* 0x000fe400078e0a89 */
[----:B------:R-:W-:Y:S01]  /*7940*/  @!P0 IMAD.IADD R132, R132, 0x1, -R238 ;  /* 0x0000000184848824 */ /* 0x000fe200078e0aee */
[C---:B------:R-:W-:Y:S01]  /*7950*/  ISETP.GT.U32.AND P0, PT, R238.reuse, R135, PT ;  /* 0x00000087ee00720c */ /* 0x040fe20003f04070 */
[----:B------:R-:W-:Y:S02]  /*7960*/  IMAD.MOV R138, RZ, RZ, -R138 ;  /* 0x000000ffff8a7224 */ /* 0x000fe400078e0a8a */
[----:B------:R-:W-:Y:S02]  /*7970*/  IMAD R137, R238, R137, R140 ;  /* 0x00000089ee897224 */ /* 0x000fe400078e028c */
[--C-:B------:R-:W-:Y:S01]  /*7980*/  @!P5 IMAD.IADD R134, R134, 0x1, -R238.reuse ;  /* 0x000000018686d824 */ /* 0x100fe200078e0aee */
[----:B------:R-:W-:Y:S01]  /*7990*/  ISETP.GE.AND P5, PT, R139, RZ, PT ;  /* 0x000000ff8b00720c */ /* 0x000fe20003fa6270 */
[----:B------:R-:W-:-:S02]  /*79a0*/  @!P6 IMAD.IADD R136, R136, 0x1, -R238 ;  /* 0x000000018888e824 */ /* 0x000fc400078e0aee */
[C---:B------:R-:W-:Y:S02]  /*79b0*/  IMAD R138, R238.reuse, R138, R141 ;  /* 0x0000008aee8a7224 */ /* 0x040fe400078e028d */
[----:B------:R-:W-:Y:S01]  /*79c0*/  @!P1 IMAD.MOV R133, RZ, RZ, -R133 ;  /* 0x000000ffff859224 */ /* 0x000fe200078e0a85 */
[C---:B------:R-:W-:Y:S01]  /*79d0*/  ISETP.GT.U32.AND P1, PT, R238.reuse, R137, PT ;  /* 0x00000089ee00720c */ /* 0x040fe20003f24070 */
[----:B------:R-:W-:Y:S01]  /*79e0*/  @!P4 IMAD.MOV R134, RZ, RZ, -R134 ;  /* 0x000000ffff86c224 */ /* 0x000fe200078e0a86 */
[C---:B------:R-:W-:Y:S01]  /*79f0*/  ISETP.GT.U32.AND P6, PT, R238.reuse, R136, PT ;  /* 0x00000088ee00720c */ /* 0x040fe20003fc4070 */
[----:B------:R-:W-:Y:S01]  /*7a00*/  IMAD.HI.U32 R139, R5, R142, RZ ;  /* 0x0000008e058b7227 */ /* 0x000fe200078e00ff */
[----:B------:R-:W-:-:S03]  /*7a10*/  ISETP.GT.U32.AND P4, PT, R238, R138, PT ;  /* 0x0000008aee00720c */ /* 0x000fc60003f84070 */
[----:B------:R-:W-:Y:S01]  /*7a20*/  @!P0 IMAD.IADD R135, R135, 0x1, -R238 ;  /* 0x0000000187878824 */ /* 0x000fe200078e0aee */
[----:B------:R-:W-:Y:S01]  /*7a30*/  ISETP.GE.AND P0, PT, R143, RZ, PT ;  /* 0x000000ff8f00720c */ /* 0x000fe20003f06270 */
[----:B------:R-:W-:Y:S02]  /*7a40*/  IMAD.MOV R139, RZ, RZ, -R139 ;  /* 0x000000ffff8b7224 */ /* 0x000fe400078e0a8b */
[----:B------:R-:W-:Y:S01]  /*7a50*/  @!P2 IMAD.MOV R132, RZ, RZ, -R132 ;  /* 0x000000ffff84a224 */ /* 0x000fe200078e0a84 */
[C---:B------:R-:W-:Y:S01]  /*7a60*/  ISETP.GT.U32.AND P2, PT, R238.reuse, R135, PT ;  /* 0x00000087ee00720c */ /* 0x040fe20003f44070 */
[----:B------:R-:W-:Y:S01]  /*7a70*/  IMAD R139, R238, R139, R142 ;  /* 0x0000008bee8b7224 */ /* 0x000fe200078e028e */
[----:B------:R-:W-:Y:S01]  /*7a80*/  IABS R142, R147 ;  /* 0x00000093008e7213 */ /* 0x000fe20000000000 */
[--C-:B------:R-:W-:Y:S01]  /*7a90*/  @!P1 IMAD.IADD R137, R137, 0x1, -R238.reuse ;  /* 0x0000000189899824 */ /* 0x100fe200078e0aee */
[----:B------:R-:W-:Y:S01]  /*7aa0*/  ISETP.GE.AND P1, PT, R145, RZ, PT ;  /* 0x000000ff9100720c */ /* 0x000fe20003f26270 */
[--C-:B------:R-:W-:Y:S01]  /*7ab0*/  @!P6 IMAD.IADD R136, R136, 0x1, -R238.reuse ;  /* 0x000000018888e824 */ /* 0x100fe200078e0aee */
[----:B------:R-:W-:Y:S01]  /*7ac0*/  ISETP.GT.U32.AND P6, PT, R238, R139, PT ;  /* 0x0000008bee00720c */ /* 0x000fe20003fc4070 */
[----:B------:R-:W-:Y:S01]  /*7ad0*/  @!P4 IMAD.IADD R138, R138, 0x1, -R238 ;  /* 0x000000018a8ac824 */ /* 0x000fe200078e0aee */
[----:B------:R-:W-:Y:S01]  /*7ae0*/  ISETP.GT.U32.AND P4, PT, R238, R137, PT ;  /* 0x00000089ee00720c */ /* 0x000fe20003f84070 */
[----:B------:R-:W-:Y:S01]  /*7af0*/  IMAD.HI.U32 R140, R5, R142, RZ ;  /* 0x0000008e058c7227 */ /* 0x000fe200078e00ff */
[----:B------:R-:W-:-:S03]  /*7b00*/  IABS R145, R149 ;  /* 0x0000009500917213 */ /* 0x000fc60000000000 */
[----:B------:R-:W-:Y:S02]  /*7b10*/  IMAD.MOV R143, RZ, RZ, -R140 ;  /* 0x000000ffff8f7224 */ /* 0x000fe400078e0a8c */
[----:B------:R-:W-:Y:S01]  /*7b20*/  @!P2 IMAD.IADD R135, R135, 0x1, -R238 ;  /* 0x000000018787a824 */ /* 0x000fe200078e0aee */
[----:B------:R-:W-:Y:S01]  /*7b30*/  ISETP.GE.AND P2, PT, R144, RZ, PT ;  /* 0x000000ff9000720c */ /* 0x000fe20003f46270 */
[C---:B------:R-:W-:Y:S01]  /*7b40*/  IMAD R140, R238.reuse, R143, R142 ;  /* 0x0000008fee8c7224 */ /* 0x040fe200078e028e */
[----:B------:R-:W-:Y:S01]  /*7b50*/  IABS R144, R148 ;  /* 0x0000009400907213 */ /* 0x000fe20000000000 */
[--C-:B------:R-:W-:Y:S01]  /*7b60*/  @!P6 IMAD.IADD R139, R139, 0x1, -R238.reuse ;  /* 0x000000018b8be824 */ /* 0x100fe200078e0aee */
[C---:B------:R-:W-:Y:S01]  /*7b70*/  ISETP.GT.U32.AND P6, PT, R238.reuse, R138, PT ;  /* 0x0000008aee00720c */ /* 0x040fe20003fc4070 */
[----:B------:R-:W-:Y:S01]  /*7b80*/  @!P4 IMAD.IADD R137, R137, 0x1, -R238 ;  /* 0x000000018989c824 */ /* 0x000fe200078e0aee */
[----:B------:R-:W-:Y:S01]  /*7b90*/  ISETP.GT.U32.AND P4, PT, R238, R140, PT ;  /* 0x0000008cee00720c */ /* 0x000fe20003f84070 */
[----:B------:R-:W-:-:S04]  /*7ba0*/  IMAD.HI.U32 R141, R5, R144, RZ ;  /* 0x00000090058d7227 */ /* 0x000fc800078e00ff */
[----:B------:R-:W-:Y:S02]  /*7bb0*/  IMAD.MOV R141, RZ, RZ, -R141 ;  /* 0x000000ffff8d7224 */ /* 0x000fe400078e0a8d */
[----:B------:R-:W-:-:S04]  /*7bc0*/  IMAD.HI.U32 R142, R5, R145, RZ ;  /* 0x00000091058e7227 */ /* 0x000fc800078e00ff */
[----:B------:R-:W-:Y:S01]  /*7bd0*/  IMAD R141, R238, R141, R144 ;  /* 0x0000008dee8d7224 */ /* 0x000fe200078e0290 */
[----:B------:R-:W-:Y:S01]  /*7be0*/  IABS R144, R151 ;  /* 0x0000009700907213 */ /* 0x000fe20000000000 */
[--C-:B------:R-:W-:Y:S02]  /*7bf0*/  @!P6 IMAD.IADD R138, R138, 0x1, -R238.reuse ;  /* 0x000000018a8ae824 */ /* 0x100fe400078e0aee */
[----:B------:R-:W-:Y:S01]  /*7c00*/  @!P4 IMAD.IADD R140, R140, 0x1, -R238 ;  /* 0x000000018c8cc824 */ /* 0x000fe200078e0aee */
[----:B------:R-:W-:Y:S01]  /*7c10*/  ISETP.GT.U32.AND P6, PT, R238, R141, PT ;  /* 0x0000008dee00720c */ /* 0x000fe20003fc4070 */
[----:B------:R-:W-:Y:S01]  /*7c20*/  @!P5 IMAD.MOV R136, RZ, RZ, -R136 ;  /* 0x000000ffff88d224 */ /* 0x000fe200078e0a88 */
[----:B------:R-:W-:Y:S01]  /*7c30*/  ISETP.GE.AND P4, PT, R148, RZ, PT ;  /* 0x000000ff9400720c */ /* 0x000fe20003f86270 */
[----:B------:R-:W-:Y:S01]  /*7c40*/  IMAD.MOV R142, RZ, RZ, -R142 ;  /* 0x000000ffff8e7224 */ /* 0x000fe200078e0a8e */
[----:B------:R-:W-:Y:S01]  /*7c50*/  ISETP.GT.U32.AND P5, PT, R238, R140, PT ;  /* 0x0000008cee00720c */ /* 0x000fe20003fa4070 */
[----:B------:R-:W-:Y:S01]  /*7c60*/  IMAD.HI.U32 R143, R5, R146, RZ ;  /* 0x00000092058f7227 */ /* 0x000fe200078e00ff */
[----:B------:R-:W-:-:S03]  /*7c70*/  LOP3.LUT R148, R6, 0x134, RZ, 0xfc, !PT ;  /* 0x0000013406947812 */ /* 0x000fc600078efcff */
[----:B------:R-:W-:Y:S01]  /*7c80*/  @!P3 IMAD.MOV R135, RZ, RZ, -R135 ;  /* 0x000000ffff87b224 */ /* 0x000fe200078e0a87 */
[C---:B------:R-:W-:Y:S01]  /*7c90*/  ISETP.GT.U32.AND P3, PT, R238.reuse, R139, PT ;  /* 0x0000008bee00720c */ /* 0x040fe20003f64070 */
[C---:B------:R-:W-:Y:S02]  /*7ca0*/  IMAD R142, R238.reuse, R142, R145 ;  /* 0x0000008eee8e7224 */ /* 0x040fe400078e0291 */
[----:B------:R-:W-:Y:S02]  /*7cb0*/  IMAD.MOV R143, RZ, RZ, -R143 ;  /* 0x000000ffff8f7224 */ /* 0x000fe400078e0a8f */
[----:B------:R-:W-:Y:S01]  /*7cc0*/  @!P6 IMAD.IADD R141, R141, 0x1, -R238 ;  /* 0x000000018d8de824 */ /* 0x000fe200078e0aee */
[C---:B------:R-:W-:Y:S01]  /*7cd0*/  ISETP.GT.U32.AND P6, PT, R238.reuse, R142, PT ;  /* 0x0000008eee00720c */ /* 0x040fe20003fc4070 */
[----:B------:R-:W-:Y:S02]  /*7ce0*/  IMAD R143, R238, R143, R146 ;  /* 0x0000008fee8f7224 */ /* 0x000fe400078e0292 */
[----:B------:R-:W-:-:S02]  /*7cf0*/  @!P5 IMAD.IADD R140, R140, 0x1, -R238 ;  /* 0x000000018c8cd824 */ /* 0x000fc400078e0aee */
[----:B------:R-:W-:Y:S01]  /*7d00*/  IMAD.MOV.U32 R145, RZ, RZ, R144 ;  /* 0x000000ffff917224 */ /* 0x000fe200078e0090 */
[C---:B------:R-:W-:Y:S01]  /*7d10*/  ISETP.GT.U32.AND P5, PT, R238.reuse, R143, PT ;  /* 0x0000008fee00720c */ /* 0x040fe20003fa4070 */
[----:B------:R-:W-:Y:S01]  /*7d20*/  @!P3 IMAD.IADD R139, R139, 0x1, -R238 ;  /* 0x000000018b8bb824 */ /* 0x000fe200078e0aee */
[----:B------:R-:W-:Y:S01]  /*7d30*/  ISETP.GE.AND P3, PT, R147, RZ, PT ;  /* 0x000000ff9300720c */ /* 0x000fe20003f66270 */
[----:B------:R-:W-:Y:S01]  /*7d40*/  @!P0 IMAD.MOV R137, RZ, RZ, -R137 ;  /* 0x000000ffff898224 */ /* 0x000fe200078e0a89 */
[----:B------:R-:W-:Y:S01]  /*7d50*/  ISETP.GT.U32.AND P0, PT, R238, R141, PT ;  /* 0x0000008dee00720c */ /* 0x000fe20003f04070 */
[----:B------:R-:W-:Y:S01]  /*7d60*/  IMAD.HI.U32 R144, R5, R145, RZ ;  /* 0x0000009105907227 */ /* 0x000fe200078e00ff */
[----:B------:R-:W-:-:S03]  /*7d70*/  LOP3.LUT R147, R6, 0x132, RZ, 0xfc, !PT ;  /* 0x0000013206937812 */ /* 0x000fc600078efcff */
[----:B------:R-:W-:Y:S01]  /*7d80*/  @!P6 IMAD.IADD R142, R142, 0x1, -R238 ;  /* 0x000000018e8ee824 */ /* 0x000fe200078e0aee */
[----:B------:R-:W-:Y:S01]  /*7d90*/  IABS R146, R147 ;  /* 0x0000009300927213 */ /* 0x000fe20000000000 */
[----:B------:R-:W-:Y:S01]  /*7da0*/  IMAD.MOV R144, RZ, RZ, -R144 ;  /* 0x000000ffff907224 */ /* 0x000fe200078e0a90 */
[----:B------:R-:W-:Y:S01]  /*7db0*/  ISETP.GE.AND P6, PT, R147, RZ, PT ;  /* 0x000000ff9300720c */ /* 0x000fe20003fc6270 */
[----:B------:R-:W-:Y:S01]  /*7dc0*/  @!P5 IMAD.IADD R143, R143, 0x1, -R238 ;  /* 0x000000018f8fd824 */ /* 0x000fe200078e0aee */
[C---:B------:R-:W-:Y:S01]  /*7dd0*/  ISETP.GT.U32.AND P5, PT, R238.reuse, R142, PT ;  /* 0x0000008eee00720c */ /* 0x040fe20003fa4070 */
[----:B------:R-:W-:Y:S02]  /*7de0*/  IMAD R144, R238, R144, R145 ;  /* 0x00000090ee907224 */ /* 0x000fe400078e0291 */
[----:B------:R-:W-:-:S04]  /*7df0*/  IMAD.HI.U32 R145, R5, R146, RZ ;  /* 0x0000009205917227 */ /* 0x000fc800078e00ff */
[----:B------:R-:W-:Y:S01]  /*7e00*/  @!P0 IMAD.IADD R141, R141, 0x1, -R238 ;  /* 0x000000018d8d8824 */ /* 0x000fe200078e0aee */
[----:B------:R-:W-:Y:S01]  /*7e10*/  ISETP.GE.AND P0, PT, R151, RZ, PT ;  /* 0x000000ff9700720c */ /* 0x000fe20003f06270 */
[----:B------:R-:W-:Y:S01]  /*7e20*/  IMAD.MOV R145, RZ, RZ, -R145 ;  /* 0x000000ffff917224 */ /* 0x000fe200078e0a91 */
[----:B------:R-:W-:Y:S01]  /*7e30*/  IABS R151, R153 ;  /* 0x0000009900977213 */ /* 0x000fe20000000000 */
[----:B------:R-:W-:Y:S01]  /*7e40*/  @!P4 IMAD.MOV R141, RZ, RZ, -R141 ;  /* 0x000000ffff8dc224 */ /* 0x000fe200078e0a8d */
[C---:B------:R-:W-:Y:S01]  /*7e50*/  ISETP.GT.U32.AND P4, PT, R238.reuse, R144, PT ;  /* 0x00000090ee00720c */ /* 0x040fe20003f84070 */
[----:B------:R-:W-:Y:S02]  /*7e60*/  IMAD R145, R238, R145, R146 ;  /* 0x00000091ee917224 */ /* 0x000fe400078e0292 */
[----:B------:R-:W-:Y:S02]  /*7e70*/  @!P5 IMAD.IADD R142, R142, 0x1, -R238 ;  /* 0x000000018e8ed824 */ /* 0x000fe400078e0aee */
[----:B------:R-:W-:Y:S01]  /*7e80*/  @!P2 IMAD.MOV R138, RZ, RZ, -R138 ;  /* 0x000000ffff8aa224 */ /* 0x000fe200078e0a8a */
[C---:B------:R-:W-:Y:S01]  /*7e90*/  ISETP.GT.U32.AND P5, PT, R238.reuse, R145, PT ;  /* 0x00000091ee00720c */ /* 0x040fe20003fa4070 */
[----:B------:R-:W-:Y:S01]  /*7ea0*/  @!P3 IMAD.MOV R140, RZ, RZ, -R140 ;  /* 0x000000ffff8cb224 */ /* 0x000fe200078e0a8c */
[----:B------:R-:W-:Y:S01]  /*7eb0*/  ISETP.GE.AND P2, PT, R149, RZ, PT ;  /* 0x000000ff9500720c */ /* 0x000fe20003f46270 */
[----:B------:R-:W-:Y:S01]  /*7ec0*/  @!P1 IMAD.MOV R139, RZ, RZ, -R139 ;  /* 0x000000ffff8b9224 */ /* 0x000fe200078e0a8b */
[----:B------:R-:W-:-:S02]  /*7ed0*/  ISETP.GT.U32.AND P3, PT, R238, R143, PT ;  /* 0x0000008fee00720c */ /* 0x000fc40003f64070 */
[----:B------:R-:W-:Y:S01]  /*7ee0*/  ISETP.GE.AND P1, PT, R150, RZ, PT ;  /* 0x000000ff9600720c */ /* 0x000fe20003f26270 */
[--C-:B------:R-:W-:Y:S01]  /*7ef0*/  @!P4 IMAD.IADD R144, R144, 0x1, -R238.reuse ;  /* 0x000000019090c824 */ /* 0x100fe200078e0aee */
[----:B------:R-:W-:Y:S02]  /*7f00*/  IABS R150, R152 ;  /* 0x0000009800967213 */ /* 0x000fe40000000000 */
[----:B------:R-:W-:Y:S02]  /*7f10*/  IABS R149, R148 ;  /* 0x0000009400957213 */ /* 0x000fe40000000000 */
[----:B------:R-:W-:Y:S01]  /*7f20*/  ISETP.GE.AND P4, PT, R152, RZ, PT ;  /* 0x000000ff9800720c */ /* 0x000fe20003f86270 */
[----:B------:R-:W-:Y:S01]  /*7f30*/  @!P5 IMAD.IADD R145, R145, 0x1, -R238 ;  /* 0x000000019191d824 */ /* 0x000fe200078e0aee */
[----:B------:R-:W-:Y:S01]  /*7f40*/  ISETP.GT.U32.AND P5, PT, R238, R144, PT ;  /* 0x00000090ee00720c */ /* 0x000fe20003fa4070 */
[----:B------:R-:W-:Y:S01]  /*7f50*/  IMAD.HI.U32 R147, R5, R150, RZ ;  /* 0x0000009605937227 */ /* 0x000fe200078e00ff */
[----:B------:R-:W-:-:S03]  /*7f60*/  IABS R152, R157 ;  /* 0x0000009d00987213 */ /* 0x000fc60000000000 */
[----:B------:R-:W-:Y:S01]  /*7f70*/  @!P3 IMAD.IADD R143, R143, 0x1, -R238 ;  /* 0x000000018f8fb824 */ /* 0x000fe200078e0aee */
[----:B------:R-:W-:Y:S01]  /*7f80*/  ISETP.GE.AND P3, PT, R148, RZ, PT ;  /* 0x000000ff9400720c */ /* 0x000fe20003f66270 */
[----:B------:R-:W-:Y:S01]  /*7f90*/  @!P2 IMAD.MOV R142, RZ, RZ, -R142 ;  /* 0x000000ffff8ea224 */ /* 0x000fe200078e0a8e */
[----:B------:R-:W-:Y:S01]  /*7fa0*/  ISETP.GT.U32.AND P2, PT, R238, R145, PT ;  /* 0x00000091ee00720c */ /* 0x000fe20003f44070 */
[----:B------:R-:W-:-:S04]  /*7fb0*/  IMAD.HI.U32 R148, R5, R151, RZ ;  /* 0x0000009705947227 */ /* 0x000fc800078e00ff */
[----:B------:R-:W-:Y:S02]  /*7fc0*/  IMAD.MOV R147, RZ, RZ, -R147 ;  /* 0x000000ffff937224 */ /* 0x000fe400078e0a93 */
[----:B------:R-:W-:-:S04]  /*7fd0*/  IMAD.HI.U32 R146, R5, R149, RZ ;  /* 0x0000009505927227 */ /* 0x000fc800078e00ff */
[----:B------:R-:W-:Y:S02]  /*7fe0*/  IMAD.MOV R148, RZ, RZ, -R148 ;  /* 0x000000ffff947224 */ /* 0x000fe400078e0a94 */
[C---:B------:R-:W-:Y:S02]  /*7ff0*/  IMAD R147, R238.reuse, R147, R150 ;  /* 0x00000093ee937224 */ /* 0x040fe400078e0296 */
[----:B------:R-:W-:Y:S02]  /*8000*/  IMAD.MOV R146, RZ, RZ, -R146 ;  /* 0x000000ffff927224 */ /* 0x000fe400078e0a92 */
[----:B------:R-:W-:Y:S01]  /*8010*/  IMAD R148, R238, R148, R151 ;  /* 0x00000094ee947224 */ /* 0x000fe200078e0297 */
[----:B------:R-:W-:Y:S01]  /*8020*/  IABS R151, R156 ;  /* 0x0000009c00977213 */ /* 0x000fe20000000000 */
[----:B------:R-:W-:Y:S01]  /*8030*/  @!P5 IMAD.IADD R144, R144, 0x1, -R238 ;  /* 0x000000019090d824 */ /* 0x000fe200078e0aee */
[C---:B------:R-:W-:Y:S01]  /*8040*/  ISETP.GT.U32.AND P5, PT, R238.reuse, R147, PT ;  /* 0x00000093ee00720c */ /* 0x040fe20003fa4070 */
[----:B------:R-:W-:-:S02]  /*8050*/  IMAD R146, R238, R146, R149 ;  /* 0x00000092ee927224 */ /* 0x000fc400078e0295 */
[----:B------:R-:W-:Y:S01]  /*8060*/  @!P2 IMAD.IADD R145, R145, 0x1, -R238 ;  /* 0x000000019191a824 */ /* 0x000fe200078e0aee */
[C---:B------:R-:W-:Y:S01]  /*8070*/  ISETP.GT.U32.AND P2, PT, R238.reuse, R148, PT ;  /* 0x00000094ee00720c */ /* 0x040fe20003f44070 */
[----:B------:R-:W-:Y:S01]  /*8080*/  @!P1 IMAD.MOV R143, RZ, RZ, -R143 ;  /* 0x000000ffff8f9224 */ /* 0x000fe200078e0a8f */
[----:B------:R-:W-:Y:S01]  /*8090*/  ISETP.GT.U32.AND P1, PT, R238, R146, PT ;  /* 0x00000092ee00720c */ /* 0x000fe20003f24070 */
[----:B------:R-:W-:-:S04]  /*80a0*/  IMAD.HI.U32 R150, R5, R152, RZ ;  /* 0x0000009805967227 */ /* 0x000fc800078e00ff */
[----:B------:R-:W-:-:S04]  /*80b0*/  IMAD.HI.U32 R149, R5, R151, RZ ;  /* 0x0000009705957227 */ /* 0x000fc800078e00ff */
[--C-:B------:R-:W-:Y:S02]  /*80c0*/  @!P5 IMAD.IADD R147, R147, 0x1, -R238.reuse ;  /* 0x000000019393d824 */ /* 0x100fe400078e0aee */
[--C-:B------:R-:W-:Y:S02]  /*80d0*/  @!P2 IMAD.IADD R148, R148, 0x1, -R238.reuse ;  /* 0x000000019494a824 */ /* 0x100fe400078e0aee */
[----:B------:R-:W-:Y:S01]  /*80e0*/  @!P1 IMAD.IADD R146, R146, 0x1, -R238 ;  /* 0x0000000192929824 */ /* 0x000fe200078e0aee */
[C---:B------:R-:W-:Y:S01]  /*80f0*/  ISETP.GT.U32.AND P2, PT, R238.reuse, R147, PT ;  /* 0x00000093ee00720c */ /* 0x040fe20003f44070 */
[----:B------:R-:W-:Y:S01]  /*8100*/  IMAD.MOV R149, RZ, RZ, -R149 ;  /* 0x000000ffff957224 */ /* 0x000fe200078e0a95 */
[----:B------:R-:W-:Y:S01]  /*8110*/  ISETP.GE.AND P1, PT, R153, RZ, PT ;  /* 0x000000ff9900720c */ /* 0x000fe20003f26270 */
[----:B------:R-:W-:Y:S01]  /*8120*/  IMAD.MOV R153, RZ, RZ, -R150 ;  /* 0x000000ffff997224 */ /* 0x000fe200078e0a96 */
[C---:B------:R-:W-:Y:S01]  /*8130*/  ISETP.GT.U32.AND P5, PT, R238.reuse, R146, PT ;  /* 0x00000092ee00720c */ /* 0x040fe20003fa4070 */
[----:B------:R-:W-:-:S02]  /*8140*/  IMAD R149, R238, R149, R151 ;  /* 0x00000095ee957224 */ /* 0x000fc400078e0297 */
[----:B------:R-:W-:Y:S02]  /*8150*/  IMAD R150, R238, R153, R152 ;  /* 0x00000099ee967224 */ /* 0x000fe400078e0298 */
[----:B------:R-:W-:-:S04]  /*8160*/  IMAD.HI.U32 R152, R5, R155, RZ ;  /* 0x0000009b05987227 */ /* 0x000fc800078e00ff */
[----:B------:R-:W-:Y:S01]  /*8170*/  @!P2 IMAD.IADD R147, R147, 0x1, -R238 ;  /* 0x000000019393a824 */ /* 0x000fe200078e0aee */
[----:B------:R-:W-:Y:S01]  /*8180*/  ISETP.GT.U32.AND P2, PT, R238, R150, PT ;  /* 0x00000096ee00720c */ /* 0x000fe20003f44070 */
[----:B------:R-:W-:Y:S01]  /*8190*/  @!P6 IMAD.MOV R145, RZ, RZ, -R145 ;  /* 0x000000ffff91e224 */ /* 0x000fe200078e0a91 */
[----:B------:R-:W-:Y:S01]  /*81a0*/  ISETP.GE.AND P6, PT, R156, RZ, PT ;  /* 0x000000ff9c00720c */ /* 0x000fe20003fc6270 */
[----:B------:R-:W-:Y:S01]  /*81b0*/  IMAD.MOV R152, RZ, RZ, -R152 ;  /* 0x000000ffff987224 */ /* 0x000fe200078e0a98 */
[----:B------:R-:W-:Y:S01]  /*81c0*/  LOP3.LUT R156, R6, 0x142, RZ, 0xfc, !PT ;  /* 0x00000142069c7812 */ /* 0x000fe200078efcff */
[----:B------:R-:W-:-:S03]  /*81d0*/  IMAD.HI.U32 R151, R5, R154, RZ ;  /* 0x0000009a05977227 */ /* 0x000fc600078e00ff */
[----:B------:R-:W-:Y:S01]  /*81e0*/  IABS R153, R156 ;  /* 0x0000009c00997213 */ /* 0x000fe20000000000 */
[----:B------:R-:W-:Y:S01]  /*81f0*/  @!P5 IMAD.IADD R146, R146, 0x1, -R238 ;  /* 0x000000019292d824 */ /* 0x000fe200078e0aee */
[C---:B------:R-:W-:Y:S01]  /*8200*/  ISETP.GT.U32.AND P5, PT, R238.reuse, R149, PT ;  /* 0x00000095ee00720c */ /* 0x040fe20003fa4070 */
[----:B------:R-:W-:Y:S01]  /*8210*/  @!P0 IMAD.MOV R144, RZ, RZ, -R144 ;  /* 0x000000ffff908224 */ /* 0x000fe200078e0a90 */
[C---:B------:R-:W-:Y:S01]  /*8220*/  ISETP.GT.U32.AND P0, PT, R238.reuse, R148, PT ;  /* 0x00000094ee00720c */ /* 0x040fe20003f04070 */
[----:B------:R-:W-:Y:S02]  /*8230*/  IMAD R152, R238, R152, R155 ;  /* 0x00000098ee987224 */ /* 0x000fe400078e029b */
[----:B------:R-:W-:Y:S02]  /*8240*/  IMAD.MOV R151, RZ, RZ, -R151 ;  /* 0x000000ffff977224 */ /* 0x000fe400078e0a97 */
[----:B------:R-:W-:Y:S02]  /*8250*/  @!P2 IMAD.IADD R150, R150, 0x1, -R238 ;  /* 0x000000019696a824 */ /* 0x000fe400078e0aee */
[----:B------:R-:W-:Y:S01]  /*8260*/  @!P4 IMAD.MOV R147, RZ, RZ, -R147 ;  /* 0x000000ffff93c224 */ /* 0x000fe200078e0a93 */
[C---:B------:R-:W-:Y:S01]  /*8270*/  ISETP.GT.U32.AND P4, PT, R238.reuse, R152, PT ;  /* 0x00000098ee00720c */ /* 0x040fe20003f84070 */
[----:B------:R-:W-:-:S02]  /*8280*/  IMAD R151, R238, R151, R154 ;  /* 0x00000097ee977224 */ /* 0x000fc400078e029a */
[----:B------:R-:W-:Y:S02]  /*8290*/  IMAD.MOV.U32 R154, RZ, RZ, R153 ;  /* 0x000000ffff9a7224 */ /* 0x000fe400078e0099 */
[----:B------:R-:W-:Y:S01]  /*82a0*/  @!P3 IMAD.MOV R146, RZ, RZ, -R146 ;  /* 0x000000ffff92b224 */ /* 0x000fe200078e0a92 */
[----:B------:R-:W-:Y:S01]  /*82b0*/  ISETP.GT.U32.AND P3, PT, R238, R150, PT ;  /* 0x00000096ee00720c */ /* 0x000fe20003f64070 */
[----:B------:R-:W-:-:S04]  /*82c0*/  IMAD.HI.U32 R153, R5, R154, RZ ;  /* 0x0000009a05997227 */ /* 0x000fc800078e00ff */
[--C-:B------:R-:W-:Y:S01]  /*82d0*/  @!P5 IMAD.IADD R149, R149, 0x1, -R238.reuse ;  /* 0x000000019595d824 */ /* 0x100fe200078e0aee */
[----:B------:R-:W-:Y:S01]  /*82e0*/  ISETP.GT.U32.AND P5, PT, R238, R151, PT ;  /* 0x00000097ee00720c */ /* 0x000fe20003fa4070 */
[--C-:B------:R-:W-:Y:S01]  /*82f0*/  @!P0 IMAD.IADD R148, R148, 0x1, -R238.reuse ;  /* 0x0000000194948824 */ /* 0x100fe200078e0aee */
[----:B------:R-:W-:Y:S01]  /*8300*/  ISETP.GE.AND P0, PT, R157, RZ, PT ;  /* 0x000000ff9d00720c */ /* 0x000fe20003f06270 */
[----:B------:R-:W-:Y:S01]  /*8310*/  IMAD.MOV R153, RZ, RZ, -R153 ;  /* 0x000000ffff997224 */ /* 0x000fe200078e0a99 */
[----:B------:R-:W-:Y:S01]  /*8320*/  LOP3.LUT R157, R6, 0x144, RZ, 0xfc, !PT ;  /* 0x00000144069d7812 */ /* 0x000fe200078efcff */
[----:B------:R-:W-:Y:S01]  /*8330*/  @!P4 IMAD.IADD R152, R152, 0x1, -R238 ;  /* 0x000000019898c824 */ /* 0x000fe200078e0aee */
[C---:B------:R-:W-:Y:S01]  /*8340*/  ISETP.GT.U32.AND P2, PT, R238.reuse, R149, PT ;  /* 0x00000095ee00720c */ /* 0x040fe20003f44070 */
        /* <DEDUP_REMOVED lines=9> */
[----:B------:R-:W-:Y:S02]  /*83e0*/  IMAD.MOV R154, RZ, RZ, -R154 ;  /* 0x000000ffff9a7224 */ /* 0x000fe400078e0a9a */
[--C-:B------:R-:W-:Y:S01]  /*83f0*/  @!P2 IMAD.IADD R149, R149, 0x1, -R238.reuse ;  /* 0x000000019595a824 */ /* 0x100fe200078e0aee */
[C---:B------:R-:W-:Y:S01]  /*8400*/  ISETP.GT.U32.AND P1, PT, R238.reuse, R151, PT ;  /* 0x00000097ee00720c */ /* 0x040fe20003f24070 */
        /* <DEDUP_REMOVED lines=8> */
[----:B------:R-:W-:Y:S01]  /*8490*/  @!P6 IMAD.MOV R149, RZ, RZ, -R149 ;  /* 0x000000ffff95e224 */ /* 0x000fe200078e0a95 */
[----:B------:R-:W-:-:S02]  /*84a0*/  IABS R158, R155 ;  /* 0x0000009b009e7213 */ /* 0x000fc40000000000 */
[----:B------:R-:W-:Y:S01]  /*84b0*/  ISETP.GE.AND P6, PT, R156, RZ, PT ;  /* 0x000000ff9c00720c */ /* 0x000fe20003fc6270 */
        /* <DEDUP_REMOVED lines=8> */
[----:B------:R-:W-:Y:S01]  /*8540*/  @!P0 IMAD.IADD R153, R153, 0x1, -R238 ;  /* 0x0000000199998824 */ /* 0x000fe200078e0aee */
[----:B------:R-:W-:Y:S01]  /*8550*/  IABS R157, R157 ;  /* 0x0000009d009d7213 */ /* 0x000fe20000000000 */
[----:B------:R-:W-:Y:S01]  /*8560*/  IMAD.HI.U32 R155, R5, R158, RZ ;  /* 0x0000009e059b7227 */ /* 0x000fe200078e00ff */
[----:B------:R-:W-:-:S02]  /*8570*/  ISETP.GE.AND P0, PT, R160, RZ, PT ;  /* 0x000000ffa000720c */ /* 0x000fc40003f06270 */
[----:B------:R-:W-:Y:S01]  /*8580*/  ISETP.GT.U32.AND P4, PT, R238, R154, PT ;  /* 0x0000009aee00720c */ /* 0x000fe20003f84070 */
[----:B------:R-:W-:Y:S01]  /*8590*/  IMAD.MOV.U32 R160, RZ, RZ, R157 ;  /* 0x000000ffffa07224 */ /* 0x000fe200078e009d */
[----:B------:R-:W-:Y:S01]  /*85a0*/  LOP3.LUT R156, R6, 0x148, RZ, 0xfc, !PT ;  /* 0x00000148069c7812 */ /* 0x000fe200078efcff */
[----:B------:R-:W-:Y:S02]  /*85b0*/  IMAD.MOV R155, RZ, RZ, -R155 ;  /* 0x000000ffff9b7224 */ /* 0x000fe400078e0a9b */
[----:B------:R-:W-:Y:S01]  /*85c0*/  IMAD.HI.U32 R157, R5, R160, RZ ;  /* 0x000000a0059d7227 */ /* 0x000fe200078e00ff */
[----:B------:R-:W-:Y:S02]  /*85d0*/  IABS R159, R156 ;  /* 0x0000009c009f7213 */ /* 0x000fe40000000000 */
[----:B------:R-:W-:Y:S01]  /*85e0*/  ISETP.GE.AND P5, PT, R156, RZ, PT ;  /* 0x000000ff9c00720c */ /* 0x000fe20003fa6270 */
[----:B------:R-:W-:Y:S02]  /*85f0*/  IMAD R155, R238, R155, R158 ;  /* 0x0000009bee9b7224 */ /* 0x000fe400078e029e */
[----:B------:R-:W-:-:S02]  /*8600*/  IMAD.MOV R157, RZ, RZ, -R157 ;  /* 0x000000ffff9d7224 */ /* 0x000fc400078e0a9d */
[----:B------:R-:W-:Y:S01]  /*8610*/  @!P6 IMAD.MOV R153, RZ, RZ, -R153 ;  /* 0x000000ffff99e224 */ /* 0x000fe200078e0a99 */
[----:B------:R-:W-:Y:S01]  /*8620*/  ISETP.GT.U32.AND P6, PT, R238, R155, PT ;  /* 0x0000009bee00720c */ /* 0x000fe20003fc4070 */
[----:B------:R-:W-:Y:S02]  /*8630*/  @!P4 IMAD.IADD R154, R154, 0x1, -R238 ;  /* 0x000000019a9ac824 */ /* 0x000fe400078e0aee */
[C---:B------:R-:W-:Y:S02]  /*8640*/  IMAD R157, R238.reuse, R157, R160 ;  /* 0x0000009dee9d7224 */ /* 0x040fe400078e02a0 */
[----:B------:R-:W-:Y:S02]  /*8650*/  @!P1 IMAD.MOV R154, RZ, RZ, -R154 ;  /* 0x000000ffff9a9224 */ /* 0x000fe400078e0a9a */
[----:B------:R-:W-:Y:S01]  /*8660*/  IMAD.HI.U32 R158, R5, R161, RZ ;  /* 0x000000a1059e7227 */ /* 0x000fe200078e00ff */
[----:B------:R-:W-:-:S03]  /*8670*/  ISETP.GT.U32.AND P1, PT, R238, R157, PT ;  /* 0x0000009dee00720c */ /* 0x000fc60003f24070 */
[----:B------:R-:W-:-:S04]  /*8680*/  IMAD.HI.U32 R156, R5, R159, RZ ;  /* 0x0000009f059c7227 */ /* 0x000fc800078e00ff */
[----:B------:R-:W-:Y:S02]  /*8690*/  @!P6 IMAD.IADD R155, R155, 0x1, -R238 ;  /* 0x000000019b9be824 */ /* 0x000fe400078e0aee */
[----:B------:R-:W-:Y:S02]  /*86a0*/  IMAD.MOV R158, RZ, RZ, -R158 ;  /* 0x000000ffff9e7224 */ /* 0x000fe400078e0a9e */
[----:B------:R-:W-:Y:S01]  /*86b0*/  IMAD.HI.U32 R160, R5, R162, RZ ;  /* 0x000000a205a07227 */ /* 0x000fe200078e00ff */
[----:B------:R-:W-:-:S03]  /*86c0*/  ISETP.GT.U32.AND P6, PT, R238, R155, PT ;  /* 0x0000009bee00720c */ /* 0x000fc60003fc4070 */
[----:B------:R-:W-:Y:S02]  /*86d0*/  @!P1 IMAD.IADD R157, R157, 0x1, -R238 ;  /* 0x000000019d9d9824 */ /* 0x000fe400078e0aee */
[----:B------:R-:W-:Y:S02]  /*86e0*/  IMAD.MOV R156, RZ, RZ, -R156 ;  /* 0x000000ffff9c7224 */ /* 0x000fe400078e0a9c */
[C---:B------:R-:W-:Y:S01]  /*86f0*/  IMAD R158, R238.reuse, R158, R161 ;  /* 0x0000009eee9e7224 */ /* 0x040fe200078e02a1 */
[C---:B------:R-:W-:Y:S01]  /*8700*/  ISETP.GT.U32.AND P1, PT, R238.reuse, R157, PT ;  /* 0x0000009dee00720c */ /* 0x040fe20003f24070 */
[----:B------:R-:W-:Y:S01]  /*8710*/  IMAD.MOV R163, RZ, RZ, -R160 ;  /* 0x000000ffffa37224 */ /* 0x000fe200078e0aa0 */
[----:B------:R-:W-:Y:S01]  /*8720*/  IABS R161, R166 ;  /* 0x000000a600a17213 */ /* 0x000fe20000000000 */
[C---:B------:R-:W-:Y:S02]  /*8730*/  IMAD R156, R238.reuse, R156, R159 ;  /* 0x0000009cee9c7224 */ /* 0x040fe400078e029f */
[----:B------:R-:W-:Y:S01]  /*8740*/  @!P6 IMAD.IADD R155, R155, 0x1, -R238 ;  /* 0x000000019b9be824 */ /* 0x000fe200078e0aee */
[C---:B------:R-:W-:Y:S01]  /*8750*/  ISETP.GT.U32.AND P6, PT, R238.reuse, R158, PT ;  /* 0x0000009eee00720c */ /* 0x040fe20003fc4070 */
[C---:B------:R-:W-:Y:S01]  /*8760*/  IMAD R160, R238.reuse, R163, R162 ;  /* 0x000000a3eea07224 */ /* 0x040fe200078e02a2 */
[----:B------:R-:W-:Y:S01]  /*8770*/  ISETP.GT.U32.AND P4, PT, R238, R156, PT ;  /* 0x0000009cee00720c */ /* 0x000fe20003f84070 */
[----:B------:R-:W-:-:S04]  /*8780*/  IMAD.HI.U32 R159, R5, R161, RZ ;  /* 0x000000a1059f7227 */ /* 0x000fc800078e00ff */
[----:B------:R-:W-:Y:S01]  /*8790*/  @!P1 IMAD.IADD R157, R157, 0x1, -R238 ;  /* 0x000000019d9d9824 */ /* 0x000fe200078e0aee */
[C---:B------:R-:W-:Y:S01]  /*87a0*/  ISETP.GT.U32.AND P1, PT, R238.reuse, R160, PT ;  /* 0x000000a0ee00720c */ /* 0x040fe20003f24070 */
[----:B------:R-:W-:Y:S02]  /*87b0*/  IMAD.MOV R159, RZ, RZ, -R159 ;  /* 0x000000ffff9f7224 */ /* 0x000fe400078e0a9f */
[----:B------:R-:W-:Y:S02]  /*87c0*/  IMAD.MOV.U32 R163, RZ, RZ, R164 ;  /* 0x000000ffffa37224 */ /* 0x000fe400078e00a4 */
[----:B------:R-:W-:Y:S02]  /*87d0*/  IMAD R159, R238, R159, R161 ;  /* 0x0000009fee9f7224 */ /* 0x000fe400078e02a1 */
[----:B------:R-:W-:Y:S01]  /*87e0*/  @!P6 IMAD.IADD R158, R158, 0x1, -R238 ;  /* 0x000000019e9ee824 */ /* 0x000fe200078e0aee */
[----:B------:R-:W-:Y:S01]  /*87f0*/  ISETP.GE.AND P6, PT, R166, RZ, PT ;  /* 0x000000ffa600720c */ /* 0x000fe20003fc6270 */
[----:B------:R-:W-:Y:S01]  /*8800*/  IMAD.HI.U32 R161, R5, R163, RZ ;  /* 0x000000a305a17227 */ /* 0x000fe200078e00ff */
[----:B------:R-:W-:-:S03]  /*8810*/  IABS R166, R170 ;  /* 0x000000aa00a67213 */ /* 0x000fc60000000000 */
[--C-:B------:R-:W-:Y:S02]  /*8820*/  @!P4 IMAD.IADD R156, R156, 0x1, -R238.reuse ;  /* 0x000000019c9cc824 */ /* 0x100fe400078e0aee */
[----:B------:R-:W-:Y:S01]  /*8830*/  @!P3 IMAD.MOV R155, RZ, RZ, -R155 ;  /* 0x000000ffff9bb224 */ /* 0x000fe200078e0a9b */
[----:B------:R-:W-:Y:S01]  /*8840*/  ISETP.GT.U32.AND P3, PT, R238, R158, PT ;  /* 0x0000009eee00720c */ /* 0x000fe20003f64070 */
[----:B------:R-:W-:Y:S01]  /*8850*/  @!P1 IMAD.IADD R160, R160, 0x1, -R238 ;  /* 0x00000001a0a09824 */ /* 0x000fe200078e0aee */
[C---:B------:R-:W-:Y:S01]  /*8860*/  ISETP.GT.U32.AND P4, PT, R238.reuse, R156, PT ;  /* 0x0000009cee00720c */ /* 0x040fe20003f84070 */
[----:B------:R-:W-:Y:S02]  /*8870*/  IMAD.MOV R161, RZ, RZ, -R161 ;  /* 0x000000ffffa17224 */ /* 0x000fe400078e0aa1 */
[----:B------:R-:W-:Y:S01]  /*8880*/  IMAD.MOV.U32 R164, RZ, RZ, R165 ;  /* 0x000000ffffa47224 */ /* 0x000fe200078e00a5 */
[C---:B------:R-:W-:Y:S01]  /*8890*/  ISETP.GT.U32.AND P1, PT, R238.reuse, R160, PT ;  /* 0x000000a0ee00720c */ /* 0x040fe20003f24070 */
[----:B------:R-:W-:-:S02]  /*88a0*/  IMAD R161, R238, R161, R163 ;  /* 0x000000a1eea17224 */ /* 0x000fc400078e02a3 */
[----:B------:R-:W-:-:S04]  /*88b0*/  IMAD.HI.U32 R162, R5, R164, RZ ;  /* 0x000000a405a27227 */ /* 0x000fc800078e00ff */
[----:B------:R-:W-:-:S04]  /*88c0*/  IMAD.HI.U32 R163, R5, R166, RZ ;  /* 0x000000a605a37227 */ /* 0x000fc800078e00ff */
[----:B------:R-:W-:Y:S02]  /*88d0*/  IMAD.MOV R165, RZ, RZ, -R162 ;  /* 0x000000ffffa57224 */ /* 0x000fe400078e0aa2 */
[----:B------:R-:W-:Y:S02]  /*88e0*/  IMAD.MOV R163, RZ, RZ, -R163 ;  /* 0x000000ffffa37224 */ /* 0x000fe400078e0aa3 */
[----:B------:R-:W-:Y:S02]  /*88f0*/  IMAD R162, R238, R165, R164 ;  /* 0x000000a5eea27224 */ /* 0x000fe400078e02a4 */
        /* <DEDUP_REMOVED lines=8> */
[----:B------:R-:W-:Y:S01]  /*8980*/  @!P1 IMAD.IADD R160, R160, 0x1, -R238 ;  /* 0x00000001a0a09824 */ /* 0x000fe200078e0aee */
[----:B------:R-:W-:Y:S01]  /*8990*/  ISETP.GT.U32.AND P1, PT, R238, R163, PT ;  /* 0x000000a3ee00720c */ /* 0x000fe20003f24070 */
[----:B------:R-:W-:Y:S01]  /*89a0*/  @!P2 IMAD.MOV R157, RZ, RZ, -R157 ;  /* 0x000000ffff9da224 */ /* 0x000fe200078e0a9d */
[----:B------:R-:W-:Y:S01]  /*89b0*/  ISETP.GE.AND P2, PT, R168, RZ, PT ;  /* 0x000000ffa800720c */ /* 0x000fe20003f46270 */
[----:B------:R-:W-:Y:S01]  /*89c0*/  IMAD.HI.U32 R164, R5, R166, RZ ;  /* 0x000000a605a47227 */ /* 0x000fe200078e00ff */
[----:B------:R-:W-:-:S03]  /*89d0*/  IABS R168, R172 ;  /* 0x000000ac00a87213 */ /* 0x000fc60000000000 */
[--C-:B------:R-:W-:Y:S01]  /*89e0*/  @!P3 IMAD.IADD R161, R161, 0x1, -R238.reuse ;  /* 0x00000001a1a1b824 */ /* 0x100fe200078e0aee */
[----:B------:R-:W-:Y:S01]  /*89f0*/  ISETP.GE.AND P3, PT, R170, RZ, PT ;  /* 0x000000ffaa00720c */ /* 0x000fe20003f66270 */
[--C-:B------:R-:W-:Y:S01]  /*8a00*/  @!P4 IMAD.IADD R159, R159, 0x1, -R238.reuse ;  /* 0x000000019f9fc824 */ /* 0x100fe200078e0aee */
[----:B------:R-:W-:Y:S01]  /*8a10*/  ISETP.GE.AND P4, PT, R167, RZ, PT ;  /* 0x000000ffa700720c */ /* 0x000fe20003f86270 */
        /* <DEDUP_REMOVED lines=9> */
[C---:B------:R-:W-:Y:S02]  /*8ab0*/  IMAD R164, R238.reuse, R167, R166 ;  /* 0x000000a7eea47224 */ /* 0x040fe400078e02a6 */
[----:B------:R-:W-:Y:S02]  /*8ac0*/  IMAD.MOV R165, RZ, RZ, -R165 ;  /* 0x000000ffffa57224 */ /* 0x000fe400078e0aa5 */
[----:B------:R-:W-:Y:S01]  /*8ad0*/  @!P0 IMAD.IADD R161, R161, 0x1, -R238 ;  /* 0x00000001a1a18824 */ /* 0x000fe200078e0aee */
[C---:B------:R-:W-:Y:S01]  /*8ae0*/  ISETP.GT.U32.AND P0, PT, R238.reuse, R164, PT ;  /* 0x000000a4ee00720c */ /* 0x040fe20003f04070 */
[C---:B------:R-:W-:Y:S01]  /*8af0*/  IMAD R165, R238.reuse, R165, R168 ;  /* 0x000000a5eea57224 */ /* 0x040fe200078e02a8 */
[----:B------:R-:W-:Y:S01]  /*8b00*/  IABS R168, R175 ;  /* 0x000000af00a87213 */ /* 0x000fe20000000000 */
[--C-:B------:R-:W-:Y:S01]  /*8b10*/  @!P5 IMAD.IADD R159, R159, 0x1, -R238.reuse ;  /* 0x000000019f9fd824 */ /* 0x100fe200078e0aee */
[----:B------:R-:W-:Y:S01]  /*8b20*/  ISETP.GE.AND P5, PT, R169, RZ, PT ;  /* 0x000000ffa900720c */ /* 0x000fe20003fa6270 */
[----:B------:R-:W-:Y:S01]  /*8b30*/  @!P1 IMAD.IADD R163, R163, 0x1, -R238 ;  /* 0x00000001a3a39824 */ /* 0x000fe200078e0aee */
[----:B------:R-:W-:Y:S01]  /*8b40*/  IABS R169, R173 ;  /* 0x000000ad00a97213 */ /* 0x000fe20000000000 */
[----:B------:R-:W-:Y:S01]  /*8b50*/  @!P6 IMAD.MOV R159, RZ, RZ, -R159 ;  /* 0x000000ffff9fe224 */ /* 0x000fe200078e0a9f */
[C---:B------:R-:W-:Y:S01]  /*8b60*/  ISETP.GT.U32.AND P1, PT, R238.reuse, R165, PT ;  /* 0x000000a5ee00720c */ /* 0x040fe20003f24070 */
[----:B------:R-:W-:Y:S01]  /*8b70*/  IMAD.HI.U32 R167, R5, R170, RZ ;  /* 0x000000aa05a77227 */ /* 0x000fe200078e00ff */
[----:B------:R-:W-:-:S03]  /*8b80*/  ISETP.GT.U32.AND P6, PT, R238, R162, PT ;  /* 0x000000a2ee00720c */ /* 0x000fc60003fc4070 */
[----:B------:R-:W-:-:S04]  /*8b90*/  IMAD.HI.U32 R166, R5, R169, RZ ;  /* 0x000000a905a67227 */ /* 0x000fc800078e00ff */
[----:B------:R-:W-:Y:S02]  /*8ba0*/  IMAD.MOV R166, RZ, RZ, -R166 ;  /* 0x000000ffffa67224 */ /* 0x000fe400078e0aa6 */
[--C-:B------:R-:W-:Y:S01]  /*8bb0*/  @!P0 IMAD.IADD R164, R164, 0x1, -R238.reuse ;  /* 0x00000001a4a48824 */ /* 0x100fe200078e0aee */
[----:B------:R-:W-:Y:S01]  /*8bc0*/  ISETP.GE.AND P0, PT, R172, RZ, PT ;  /* 0x000000ffac00720c */ /* 0x000fe20003f06270 */
[----:B------:R-:W-:Y:S01]  /*8bd0*/  IMAD.MOV R167, RZ, RZ, -R167 ;  /* 0x000000ffffa77224 */ /* 0x000fe200078e0aa7 */
[----:B------:R-:W-:Y:S01]  /*8be0*/  IABS R172, R176 ;  /* 0x000000b000ac7213 */ /* 0x000fe20000000000 */
[C---:B------:R-:W-:Y:S02]  /*8bf0*/  IMAD R166, R238.reuse, R166, R169 ;  /* 0x000000a6eea67224 */ /* 0x040fe400078e02a9 */
[----:B------:R-:W-:Y:S01]  /*8c00*/  @!P1 IMAD.IADD R165, R165, 0x1, -R238 ;  /* 0x00000001a5a59824 */ /* 0x000fe200078e0aee */
[C---:B------:R-:W-:Y:S01]  /*8c10*/  ISETP.GT.U32.AND P1, PT, R238.reuse, R164, PT ;  /* 0x000000a4ee00720c */ /* 0x040fe20003f24070 */
[----:B------:R-:W-:-:S02]  /*8c20*/  IMAD R167, R238, R167, R170 ;  /* 0x000000a7eea77224 */ /* 0x000fc400078e02aa */
[----:B------:R-:W-:Y:S02]  /*8c30*/  IMAD.MOV.U32 R170, RZ, RZ, R168 ;  /* 0x000000ffffaa7224 */ /* 0x000fe400078e00a8 */
[----:B------:R-:W-:Y:S01]  /*8c40*/  @!P6 IMAD.IADD R162, R162, 0x1, -R238 ;  /* 0x00000001a2a2e824 */ /* 0x000fe200078e0aee */
[----:B------:R-:W-:Y:S01]  /*8c50*/  ISETP.GE.AND P6, PT, R171, RZ, PT ;  /* 0x000000ffab00720c */ /* 0x000fe20003fc6270 */
[----:B------:R-:W-:Y:S01]  /*8c60*/  @!P4 IMAD.MOV R160, RZ, RZ, -R160 ;  /* 0x000000ffffa0c224 */ /* 0x000fe200078e0aa0 */
[C---:B------:R-:W-:Y:S01]  /*8c70*/  ISETP.GT.U32.AND P4, PT, R238.reuse, R165, PT ;  /* 0x000000a5ee00720c */ /* 0x040fe20003f84070 */
[----:B------:R-:W-:Y:S01]  /*8c80*/  @!P2 IMAD.MOV R161, RZ, RZ, -R161 ;  /* 0x000000ffffa1a224 */ /* 0x000fe200078e0aa1 */
[----:B------:R-:W-:Y:S01]  /*8c90*/  ISETP.GT.U32.AND P2, PT, R238, R166, PT ;  /* 0x000000a6ee00720c */ /* 0x000fe20003f44070 */
[----:B------:R-:W-:-:S04]  /*8ca0*/  IMAD.HI.U32 R168, R5, R170, RZ ;  /* 0x000000aa05a87227 */ /* 0x000fc800078e00ff */
[----:B------:R-:W-:Y:S01]  /*8cb0*/  @!P5 IMAD.MOV R162, RZ, RZ, -R162 ;  /* 0x000000ffffa2d224 */ /* 0x000fe200078e0aa2 */
[----:B------:R-:W-:Y:S01]  /*8cc0*/  ISETP.GT.U32.AND P5, PT, R238, R167, PT ;  /* 0x000000a7ee00720c */ /* 0x000fe20003fa4070 */
[----:B------:R-:W-:-:S04]  /*8cd0*/  IMAD.HI.U32 R169, R5, R172, RZ ;  /* 0x000000ac05a97227 */ /* 0x000fc800078e00ff */
[----:B------:R-:W-:Y:S02]  /*8ce0*/  IMAD.MOV R171, RZ, RZ, -R168 ;  /* 0x000000ffffab7224 */ /* 0x000fe400078e0aa8 */
[----:B------:R-:W-:Y:S01]  /*8cf0*/  @!P1 IMAD.IADD R164, R164, 0x1, -R238 ;  /* 0x00000001a4a49824 */ /* 0x000fe200078e0aee */
[----:B------:R-:W-:Y:S01]  /*8d00*/  ISETP.GE.AND P1, PT, R174, RZ, PT ;  /* 0x000000ffae00720c */ /* 0x000fe20003f26270 */
[----:B------:R-:W-:Y:S01]  /*8d10*/  IMAD.MOV R169, RZ, RZ, -R169 ;  /* 0x000000ffffa97224 */ /* 0x000fe200078e0aa9 */
[----:B------:R-:W-:Y:S01]  /*8d20*/  IABS R174, R177 ;  /* 0x000000b100ae7213 */ /* 0x000fe20000000000 */
[----:B------:R-:W-:Y:S01]  /*8d30*/  IMAD R168, R238, R171, R170 ;  /* 0x000000abeea87224 */ /* 0x000fe200078e02aa */
[----:B------:R-:W-:Y:S01]  /*8d40*/  LOP3.LUT R171, R6, 0x164, RZ, 0xfc, !PT ;  /* 0x0000016406ab7812 */ /* 0x000fe200078efcff */
[--C-:B------:R-:W-:Y:S01]  /*8d50*/  @!P4 IMAD.IADD R165, R165, 0x1, -R238.reuse ;  /* 0x00000001a5a5c824 */ /* 0x100fe200078e0aee */
[----:B------:R-:W-:Y:S01]  /*8d60*/  ISETP.GE.AND P4, PT, R175, RZ, PT ;  /* 0x000000ffaf00720c */ /* 0x000fe20003f86270 */
[----:B------:R-:W-:Y:S01]  /*8d70*/  @!P2 IMAD.IADD R166, R166, 0x1, -R238 ;  /* 0x00000001a6a6a824 */ /* 0x000fe200078e0aee */
[----:B------:R-:W-:Y:S01]  /*8d80*/  IABS R175, R179 ;  /* 0x000000b300af7213 */ /* 0x000fe20000000000 */
[C---:B------:R-:W-:Y:S01]  /*8d90*/  IMAD R169, R238.reuse, R169, R172 ;  /* 0x000000a9eea97224 */ /* 0x040fe200078e02ac */
[----:B------:R-:W-:Y:S01]  /*8da0*/  IABS R172, R171 ;  /* 0x000000ab00ac7213 */ /* 0x000fe20000000000 */
[----:B------:R-:W-:Y:S01]  /*8db0*/  @!P6 IMAD.MOV R164, RZ, RZ, -R164 ;  /* 0x000000ffffa4e224 */ /* 0x000fe200078e0aa4 */
[C---:B------:R-:W-:Y:S01]  /*8dc0*/  ISETP.GT.U32.AND P6, PT, R238.reuse, R168, PT ;  /* 0x000000a8ee00720c */ /* 0x040fe20003fc4070 */
[----:B------:R-:W-:Y:S01]  /*8dd0*/  @!P5 IMAD.IADD R167, R167, 0x1, -R238 ;  /* 0x00000001a7a7d824 */ /* 0x000fe200078e0aee */
[C---:B------:R-:W-:Y:S01]  /*8de0*/  ISETP.GT.U32.AND P2, PT, R238.reuse, R166, PT ;  /* 0x000000a6ee00720c */ /* 0x040fe20003f44070 */
[----:B------:R-:W-:Y:S01]  /*8df0*/  @!P0 IMAD.MOV R165, RZ, RZ, -R165 ;  /* 0x000000ffffa58224 */ /* 0x000fe200078e0aa5 */
[C---:B------:R-:W-:Y:S01]  /*8e00*/  ISETP.GT.U32.AND P0, PT, R238.reuse, R169, PT ;  /* 0x000000a9ee00720c */ /* 0x040fe20003f04070 */
[----:B------:R-:W-:Y:S01]  /*8e10*/  @!P3 IMAD.MOV R163, RZ, RZ, -R163 ;  /* 0x000000ffffa3b224 */ /* 0x000fe200078e0aa3 */
[----:B------:R-:W-:Y:S01]  /*8e20*/  ISETP.GE.AND P3, PT, R173, RZ, PT ;  /* 0x000000ffad00720c */ /* 0x000fe20003f66270 */
[----:B------:R-:W-:Y:S01]  /*8e30*/  IMAD.HI.U32 R170, R5, R172, RZ ;  /* 0x000000ac05aa7227 */ /* 0x000fe200078e00ff */
[----:B------:R-:W-:-:S03]  /*8e40*/  ISETP.GT.U32.AND P5, PT, R238, R167, PT ;  /* 0x000000a7ee00720c */ /* 0x000fc60003fa4070 */
[----:B------:R-:W-:Y:S02]  /*8e50*/  IMAD.MOV R173, RZ, RZ, -R170 ;  /* 0x000000ffffad7224 */ /* 0x000fe400078e0aaa */
[--C-:B------:R-:W-:Y:S02]  /*8e60*/  @!P6 IMAD.IADD R168, R168, 0x1, -R238.reuse ;  /* 0x00000001a8a8e824 */ /* 0x100fe400078e0aee */
[--C-:B------:R-:W-:Y:S01]  /*8e70*/  @!P2 IMAD.IADD R166, R166, 0x1, -R238.reuse ;  /* 0x00000001a6a6a824 */ /* 0x100fe200078e0aee */
[----:B------:R-:W-:Y:S01]  /*8e80*/  ISETP.GE.AND P2, PT, R176, RZ, PT ;  /* 0x000000ffb000720c */ /* 0x000fe20003f46270 */
[----:B------:R-:W-:Y:S01]  /*8e90*/  @!P0 IMAD.IADD R169, R169, 0x1, -R238 ;  /* 0x00000001a9a98824 */ /* 0x000fe200078e0aee */
[C---:B------:R-:W-:Y:S01]  /*8ea0*/  ISETP.GT.U32.AND P6, PT, R238.reuse, R168, PT ;  /* 0x000000a8ee00720c */ /* 0x040fe20003fc4070 */
[----:B------:R-:W-:Y:S01]  /*8eb0*/  @!P3 IMAD.MOV R166, RZ, RZ, -R166 ;  /* 0x000000ffffa6b224 */ /* 0x000fe200078e0aa6 */
[----:B------:R-:W-:Y:S01]  /*8ec0*/  IABS R176, R181 ;  /* 0x000000b500b07213 */ /* 0x000fe20000000000 */
[----:B------:R-:W-:Y:S01]  /*8ed0*/  @!P5 IMAD.IADD R167, R167, 0x1, -R238 ;  /* 0x00000001a7a7d824 */ /* 0x000fe200078e0aee */
[----:B------:R-:W-:Y:S01]  /*8ee0*/  ISETP.GE.AND P5, PT, R171, RZ, PT ;  /* 0x000000ffab00720c */ /* 0x000fe20003fa6270 */
[----:B------:R-:W-:Y:S01]  /*8ef0*/  IMAD.HI.U32 R171, R5, R174, RZ ;  /* 0x000000ae05ab7227 */ /* 0x000fe200078e00ff */
[----:B------:R-:W-:-:S02]  /*8f00*/  ISETP.GT.U32.AND P3, PT, R238, R169, PT ;  /* 0x000000a9ee00720c */ /* 0x000fc40003f64070 */
[----:B------:R-:W-:Y:S01]  /*8f10*/  ISETP.GE.AND P0, PT, R177, RZ, PT ;  /* 0x000000ffb100720c */ /* 0x000fe20003f06270 */
[----:B------:R-:W-:Y:S02]  /*8f20*/  IMAD.MOV R171, RZ, RZ, -R171 ;  /* 0x000000ffffab7224 */ /* 0x000fe400078e0aab */
[C---:B------:R-:W-:Y:S02]  /*8f30*/  IMAD R170, R238.reuse, R173, R172 ;  /* 0x000000adeeaa7224 */ /* 0x040fe400078e02ac */
[----:B------:R-:W-:Y:S02]  /*8f40*/  IMAD R171, R238, R171, R174 ;  /* 0x000000abeeab7224 */ /* 0x000fe400078e02ae */
[--C-:B------:R-:W-:Y:S01]  /*8f50*/  @!P6 IMAD.IADD R168, R168, 0x1, -R238.reuse ;  /* 0x00000001a8a8e824 */ /* 0x100fe200078e0aee */
[C---:B------:R-:W-:Y:S01]  /*8f60*/  ISETP.GT.U32.AND P6, PT, R238.reuse, R170, PT ;  /* 0x000000aaee00720c */ /* 0x040fe20003fc4070 */
[----:B------:R-:W-:Y:S01]  /*8f70*/  IMAD.MOV.U32 R173, RZ, RZ, R175 ;  /* 0x000000ffffad7224 */ /* 0x000fe200078e00af */
[----:B------:R-:W-:Y:S01]  /*8f80*/  IABS R175, R180 ;  /* 0x000000b400af7213 */ /* 0x000fe20000000000 */
[----:B------:R-:W-:Y:S01]  /*8f90*/  @!P3 IMAD.IADD R169, R169, 0x1, -R238 ;  /* 0x00000001a9a9b824 */ /* 0x000fe200078e0aee */
[----:B------:R-:W-:Y:S01]  /*8fa0*/  ISETP.GT.U32.AND P3, PT, R238, R171, PT ;  /* 0x000000abee00720c */ /* 0x000fe20003f64070 */
[----:B------:R-:W-:-:S04]  /*8fb0*/  IMAD.HI.U32 R172, R5, R173, RZ ;  /* 0x000000ad05ac7227 */ /* 0x000fc800078e00ff */
[----:B------:R-:W-:Y:S02]  /*8fc0*/  IMAD.MOV R172, RZ, RZ, -R172 ;  /* 0x000000ffffac7224 */ /* 0x000fe400078e0aac */
[----:B------:R-:W-:-:S04]  /*8fd0*/  IMAD.HI.U32 R174, R5, R176, RZ ;  /* 0x000000b005ae7227 */ /* 0x000fc800078e00ff */
[--C-:B------:R-:W-:Y:S02]  /*8fe0*/  @!P6 IMAD.IADD R170, R170, 0x1, -R238.reuse ;  /* 0x00000001aaaae824 */ /* 0x100fe400078e0aee */
[C---:B------:R-:W-:Y:S02]  /*8ff0*/  IMAD R172, R238.reuse, R172, R173 ;  /* 0x000000aceeac7224 */ /* 0x040fe400078e02ad */
[----:B------:R-:W-:Y:S01]  /*9000*/  @!P3 IMAD.IADD R171, R171, 0x1, -R238 ;  /* 0x00000001ababb824 */ /* 0x000fe200078e0aee */
[C---:B------:R-:W-:Y:S01]  /*9010*/  ISETP.GT.U32.AND P3, PT, R238.reuse, R170, PT ;  /* 0x000000aaee00720c */ /* 0x040fe20003f64070 */
[----:B------:R-:W-:Y:S01]  /*9020*/  IMAD.HI.U32 R173, R5, R175, RZ ;  /* 0x000000af05ad7227 */ /* 0x000fe200078e00ff */
[----:B------:R-:W-:-:S03]  /*9030*/  ISETP.GT.U32.AND P6, PT, R238, R172, PT ;  /* 0x000000acee00720c */ /* 0x000fc60003fc4070 */
[----:B------:R-:W-:Y:S02]  /*9040*/  IMAD.MOV R173, RZ, RZ, -R173 ;  /* 0x000000ffffad7224 */ /* 0x000fe400078e0aad */
[----:B------:R-:W-:Y:S02]  /*9050*/  IMAD.MOV R177, RZ, RZ, -R174 ;  /* 0x000000ffffb17224 */ /* 0x000fe400078e0aae */
[C---:B------:R-:W-:Y:S01]  /*9060*/  IMAD R173, R238.reuse, R173, R175 ;  /* 0x000000adeead7224 */ /* 0x040fe200078e02af */
[----:B------:R-:W-:Y:S01]  /*9070*/  IABS R175, R184 ;  /* 0x000000b800af7213 */ /* 0x000fe20000000000 */
[----:B------:R-:W-:Y:S02]  /*9080*/  IMAD R174, R238, R177, R176 ;  /* 0x000000b1eeae7224 */ /* 0x000fe400078e02b0 */
[----:B------:R-:W-:Y:S01]  /*9090*/  @!P3 IMAD.IADD R170, R170, 0x1, -R238 ;  /* 0x00000001aaaab824 */ /* 0x000fe200078e0aee */
[----:B------:R-:W-:Y:S01]  /*90a0*/  ISETP.GT.U32.AND P3, PT, R238, R173, PT ;  /* 0x000000adee00720c */ /* 0x000fe20003f64070 */
[----:B------:R-:W-:-:S02]  /*90b0*/  IMAD.MOV.U32 R177, RZ, RZ, R175 ;  /* 0x000000ffffb17224 */ /* 0x000fc400078e00af */
[----:B------:R-:W-:-:S04]  /*90c0*/  IMAD.HI.U32 R175, R5, R178, RZ ;  /* 0x000000b205af7227 */ /* 0x000fc800078e00ff */
[----:B------:R-:W-:Y:S02]  /*90d0*/  IMAD.MOV R175, RZ, RZ, -R175 ;  /* 0x000000ffffaf7224 */ /* 0x000fe400078e0aaf */
[----:B------:R-:W-:Y:S01]  /*90e0*/  @!P5 IMAD.MOV R170, RZ, RZ, -R170 ;  /* 0x000000ffffaad224 */ /* 0x000fe200078e0aaa */
[C---:B------:R-:W-:Y:S01]  /*90f0*/  ISETP.GT.U32.AND P5, PT, R238.reuse, R174, PT ;  /* 0x000000aeee00720c */ /* 0x040fe20003fa4070 */
[----:B------:R-:W-:Y:S01]  /*9100*/  IMAD R175, R238, R175, R178 ;  /* 0x000000afeeaf7224 */ /* 0x000fe200078e02b2 */
[----:B------:R-:W-:Y:S01]  /*9110*/  IABS R178, R185 ;  /* 0x000000b900b27213 */ /* 0x000fe20000000000 */
[--C-:B------:R-:W-:Y:S02]  /*9120*/  @!P3 IMAD.IADD R173, R173, 0x1, -R238.reuse ;  /* 0x00000001adadb824 */ /* 0x100fe400078e0aee */
[----:B------:R-:W-:Y:S01]  /*9130*/  @!P6 IMAD.IADD R172, R172, 0x1, -R238 ;  /* 0x00000001acace824 */ /* 0x000fe200078e0aee */
[C---:B------:R-:W-:Y:S01]  /*9140*/  ISETP.GT.U32.AND P3, PT, R238.reuse, R175, PT ;  /* 0x000000afee00720c */ /* 0x040fe20003f64070 */
[----:B------:R-:W-:Y:S01]  /*9150*/  @!P4 IMAD.MOV R168, RZ, RZ, -R168 ;  /* 0x000000ffffa8c224 */ /* 0x000fe200078e0aa8 */
[C---:B------:R-:W-:Y:S01]  /*9160*/  ISETP.GT.U32.AND P6, PT, R238.reuse, R171, PT ;  /* 0x000000abee00720c */ /* 0x040fe20003fc4070 */
[----:B------:R-:W-:Y:S01]  /*9170*/  IMAD.HI.U32 R176, R5, R177, RZ ;  /* 0x000000b105b07227 */ /* 0x000fe200078e00ff */
[----:B------:R-:W-:-:S03]  /*9180*/  ISETP.GT.U32.AND P4, PT, R238, R172, PT ;  /* 0x000000acee00720c */ /* 0x000fc60003f84070 */
[----:B------:R-:W-:Y:S01]  /*9190*/  @!P5 IMAD.IADD R174, R174, 0x1, -R238 ;  /* 0x00000001aeaed824 */ /* 0x000fe200078e0aee */
[C---:B------:R-:W-:Y:S01]  /*91a0*/  ISETP.GT.U32.AND P5, PT, R238.reuse, R173, PT ;  /* 0x000000adee00720c */ /* 0x040fe20003fa4070 */
[----:B------:R-:W-:Y:S02]  /*91b0*/  IMAD.MOV R176, RZ, RZ, -R176 ;  /* 0x000000ffffb07224 */ /* 0x000fe400078e0ab0 */
[----:B------:R-:W-:Y:S01]  /*91c0*/  @!P1 IMAD.MOV R167, RZ, RZ, -R167 ;  /* 0x000000ffffa79224 */ /* 0x000fe200078e0aa7 */
[----:B------:R-:W-:Y:S01]  /*91d0*/  ISETP.GE.AND P1, PT, R179, RZ, PT ;  /* 0x000000ffb300720c */ /* 0x000fe20003f26270 */
[--C-:B------:R-:W-:Y:S02]  /*91e0*/  @!P3 IMAD.IADD R175, R175, 0x1, -R238.reuse ;  /* 0x00000001afafb824 */ /* 0x100fe400078e0aee */
[----:B------:R-:W-:Y:S01]  /*91f0*/  @!P6 IMAD.IADD R171, R171, 0x1, -R238 ;  /* 0x00000001ababe824 */ /* 0x000fe200078e0aee */
[----:B------:R-:W-:Y:S01]  /*9200*/  ISETP.GE.AND P6, PT, R181, RZ, PT ;  /* 0x000000ffb500720c */ /* 0x000fe20003fc6270 */
[C---:B------:R-:W-:Y:S01]  /*9210*/  IMAD R176, R238.reuse, R176, R177 ;  /* 0x000000b0eeb07224 */ /* 0x040fe200078e02b1 */
[----:B------:R-:W-:Y:S01]  /*9220*/  ISETP.GT.U32.AND P3, PT, R238, R175, PT ;  /* 0x000000afee00720c */ /* 0x000fe20003f64070 */
[----:B------:R-:W-:Y:S01]  /*9230*/  IMAD.HI.U32 R177, R5, R178, RZ ;  /* 0x000000b205b17227 */ /* 0x000fe200078e00ff */
[----:B------:R-:W-:-:S03]  /*9240*/  IABS R181, R186 ;  /* 0x000000ba00b57213 */ /* 0x000fc60000000000 */
[--C-:B------:R-:W-:Y:S01]  /*9250*/  @!P4 IMAD.IADD R172, R172, 0x1, -R238.reuse ;  /* 0x00000001acacc824 */ /* 0x100fe200078e0aee */
[----:B------:R-:W-:Y:S01]  /*9260*/  ISETP.GE.AND P4, PT, R182, RZ, PT ;  /* 0x000000ffb600720c */ /* 0x000fe20003f86270 */
[----:B------:R-:W-:Y:S01]  /*9270*/  @!P0 IMAD.MOV R171, RZ, RZ, -R171 ;  /* 0x000000ffffab8224 */ /* 0x000fe200078e0aab */
[C---:B------:R-:W-:Y:S01]  /*9280*/  ISETP.GT.U32.AND P0, PT, R238.reuse, R174, PT ;  /* 0x000000aeee00720c */ /* 0x040fe20003f04070 */
[--C-:B------:R-:W-:Y:S01]  /*9290*/  @!P5 IMAD.IADD R173, R173, 0x1, -R238.reuse ;  /* 0x00000001adadd824 */ /* 0x100fe200078e0aee */
[----:B------:R-:W-:Y:S01]  /*92a0*/  IABS R182, R187 ;  /* 0x000000bb00b67213 */ /* 0x000fe20000000000 */
[----:B------:R-:W-:Y:S01]  /*92b0*/  IMAD.MOV R177, RZ, RZ, -R177 ;  /* 0x000000ffffb17224 */ /* 0x000fe200078e0ab1 */
[C---:B------:R-:W-:Y:S01]  /*92c0*/  ISETP.GT.U32.AND P5, PT, R238.reuse, R176, PT ;  /* 0x000000b0ee00720c */ /* 0x040fe20003fa4070 */
[----:B------:R-:W-:Y:S02]  /*92d0*/  @!P3 IMAD.IADD R175, R175, 0x1, -R238 ;  /* 0x00000001afafb824 */ /* 0x000fe400078e0aee */
[----:B------:R-:W-:-:S02]  /*92e0*/  IMAD R177, R238, R177, R178 ;  /* 0x000000b1eeb17224 */ /* 0x000fc400078e02b2 */
[----:B------:R-:W-:-:S03]  /*92f0*/  IMAD.HI.U32 R179, R5, R182, RZ ;  /* 0x000000b605b37227 */ /* 0x000fc600078e00ff */
[----:B------:R-:W-:Y:S01]  /*9300*/  ISETP.GT.U32.AND P3, PT, R238, R177, PT ;  /* 0x000000b1ee00720c */ /* 0x000fe20003f64070 */
[----:B------:R-:W-:Y:S02]  /*9310*/  IMAD.MOV R179, RZ, RZ, -R179 ;  /* 0x000000ffffb37224 */ /* 0x000fe400078e0ab3 */
[----:B------:R-:W-:Y:S01]  /*9320*/  @!P2 IMAD.MOV R169, RZ, RZ, -R169 ;  /* 0x000000ffffa9a224 */ /* 0x000fe200078e0aa9 */
[----:B------:R-:W-:Y:S01]  /*9330*/  ISETP.GE.AND P2, PT, R180, RZ, PT ;  /* 0x000000ffb400720c */ /* 0x000fe20003f46270 */
[--C-:B------:R-:W-:Y:S01]  /*9340*/  @!P0 IMAD.IADD R174, R174, 0x1, -R238.reuse ;  /* 0x00000001aeae8824 */ /* 0x100fe200078e0aee */
[----:B------:R-:W-:Y:S01]  /*9350*/  ISETP.GE.AND P0, PT, R184, RZ, PT ;  /* 0x000000ffb800720c */ /* 0x000fe20003f06270 */
[----:B------:R-:W-:Y:S01]  /*9360*/  @!P5 IMAD.IADD R176, R176, 0x1, -R238 ;  /* 0x00000001b0b0d824 */ /* 0x000fe200078e0aee */
[----:B------:R-:W-:Y:S01]  /*9370*/  ISETP.GE.AND P5, PT, R185, RZ, PT ;  /* 0x000000ffb900720c */ /* 0x000fe20003fa6270 */
[----:B------:R-:W-:Y:S01]  /*9380*/  IMAD R179, R238, R179, R182 ;  /* 0x000000b3eeb37224 */ /* 0x000fe200078e02b6 */
[----:B------:R-:W-:Y:S01]  /*9390*/  IABS R184, R190 ;  /* 0x000000be00b87213 */ /* 0x000fe20000000000 */
[----:B------:R-:W-:-:S04]  /*93a0*/  IMAD.HI.U32 R178, R5, R181, RZ ;  /* 0x000000b505b27227 */ /* 0x000fc800078e00ff */
[----:B------:R-:W-:Y:S01]  /*93b0*/  @!P1 IMAD.MOV R172, RZ, RZ, -R172 ;  /* 0x000000ffffac9224 */ /* 0x000fe200078e0aac */
[C---:B------:R-:W-:Y:S01]  /*93c0*/  ISETP.GT.U32.AND P1, PT, R238.reuse, R176, PT ;  /* 0x000000b0ee00720c */ /* 0x040fe20003f24070 */
[----:B------:R-:W-:Y:S01]  /*93d0*/  @!P6 IMAD.MOV R174, RZ, RZ, -R174 ;  /* 0x000000ffffaee224 */ /* 0x000fe200078e0aae */
[----:B------:R-:W-:Y:S01]  /*93e0*/  ISETP.GT.U32.AND P6, PT, R238, R179, PT ;  /* 0x000000b3ee00720c */ /* 0x000fe20003fc4070 */
[----:B------:R-:W-:-:S04]  /*93f0*/  IMAD.HI.U32 R180, R5, R183, RZ ;  /* 0x000000b705b47227 */ /* 0x000fc800078e00ff */
[----:B------:R-:W-:Y:S02]  /*9400*/  IMAD.MOV R178, RZ, RZ, -R178 ;  /* 0x000000ffffb27224 */ /* 0x000fe400078e0ab2 */
[----:B------:R-:W-:Y:S02]  /*9410*/  IMAD.MOV R180, RZ, RZ, -R180 ;  /* 0x000000ffffb47224 */ /* 0x000fe400078e0ab4 */
[C---:B------:R-:W-:Y:S02]  /*9420*/  IMAD R178, R238.reuse, R178, R181 ;  /* 0x000000b2eeb27224 */ /* 0x040fe400078e02b5 */
[--C-:B------:R-:W-:Y:S02]  /*9430*/  @!P3 IMAD.IADD R177, R177, 0x1, -R238.reuse ;  /* 0x00000001b1b1b824 */ /* 0x100fe400078e0aee */
[C---:B------:R-:W-:Y:S01]  /*9440*/  IMAD R180, R238.reuse, R180, R183 ;  /* 0x000000b4eeb47224 */ /* 0x040fe200078e02b7 */
[----:B------:R-:W-:Y:S01]  /*9450*/  IABS R183, R189 ;  /* 0x000000bd00b77213 */ /* 0x000fe20000000000 */
[----:B------:R-:W-:Y:S01]  /*9460*/  @!P2 IMAD.MOV R173, RZ, RZ, -R173 ;  /* 0x000000ffffada224 */ /* 0x000fe200078e0aad */
[----:B------:R-:W-:Y:S01]  /*9470*/  ISETP.GT.U32.AND P2, PT, R238, R178, PT ;  /* 0x000000b2ee00720c */ /* 0x000fe20003f44070 */
[--C-:B------:R-:W-:Y:S01]  /*9480*/  @!P1 IMAD.IADD R176, R176, 0x1, -R238.reuse ;  /* 0x00000001b0b09824 */ /* 0x100fe200078e0aee */
[C---:B------:R-:W-:Y:S01]  /*9490*/  ISETP.GT.U32.AND P3, PT, R238.reuse, R177, PT ;  /* 0x000000b1ee00720c */ /* 0x040fe20003f64070 */
[----:B------:R-:W-:Y:S01]  /*94a0*/  @!P6 IMAD.IADD R179, R179, 0x1, -R238 ;  /* 0x00000001b3b3e824 */ /* 0x000fe200078e0aee */
[----:B------:R-:W-:Y:S01]  /*94b0*/  ISETP.GT.U32.AND P1, PT, R238, R180, PT ;  /* 0x000000b4ee00720c */ /* 0x000fe20003f24070 */
[----:B------:R-:W-:-:S04]  /*94c0*/  IMAD.HI.U32 R181, R5, R183, RZ ;  /* 0x000000b705b57227 */ /* 0x000fc800078e00ff */
[----:B------:R-:W-:Y:S01]  /*94d0*/  @!P0 IMAD.MOV R176, RZ, RZ, -R176 ;  /* 0x000000ffffb08224 */ /* 0x000fe200078e0ab0 */
[----:B------:R-:W-:Y:S01]  /*94e0*/  ISETP.GT.U32.AND P0, PT, R238, R179, PT ;  /* 0x000000b3ee00720c */ /* 0x000fe20003f04070 */
[----:B------:R-:W-:Y:S02]  /*94f0*/  IMAD.MOV R181, RZ, RZ, -R181 ;  /* 0x000000ffffb57224 */ /* 0x000fe400078e0ab5 */
[----:B------:R-:W-:-:S04]  /*9500*/  IMAD.HI.U32 R182, R5, R184, RZ ;  /* 0x000000b805b67227 */ /* 0x000fc800078e00ff */
[--C-:B------:R-:W-:Y:S01]  /*9510*/  @!P2 IMAD.IADD R178, R178, 0x1, -R238.reuse ;  /* 0x00000001b2b2a824 */ /* 0x100fe200078e0aee */
[----:B------:R-:W-:Y:S01]  /*9520*/  ISETP.GE.AND P2, PT, R188, RZ, PT ;  /* 0x000000ffbc00720c */ /* 0x000fe20003f46270 */
[C---:B------:R-:W-:Y:S02]  /*9530*/  IMAD R181, R238.reuse, R181, R183 ;  /* 0x000000b5eeb57224 */ /* 0x040fe400078e02b7 */
[----:B------:R-:W-:Y:S01]  /*9540*/  @!P3 IMAD.IADD R177, R177, 0x1, -R238 ;  /* 0x00000001b1b1b824 */ /* 0x000fe200078e0aee */
[C---:B------:R-:W-:Y:S01]  /*9550*/  ISETP.GT.U32.AND P6, PT, R238.reuse, R178, PT ;  /* 0x000000b2ee00720c */ /* 0x040fe20003fc4070 */
[----:B------:R-:W-:Y:S01]  /*9560*/  IMAD.MOV R183, RZ, RZ, -R182 ;  /* 0x000000ffffb77224 */ /* 0x000fe200078e0ab6 */
[----:B------:R-:W-:Y:S01]  /*9570*/  ISETP.GE.AND P3, PT, R187, RZ, PT ;  /* 0x000000ffbb00720c */ /* 0x000fe20003f66270 */
[----:B------:R-:W-:Y:S01]  /*9580*/  @!P5 IMAD.MOV R177, RZ, RZ, -R177 ;  /* 0x000000ffffb1d224 */ /* 0x000fe200078e0ab1 */
[C---:B------:R-:W-:Y:S01]  /*9590*/  ISETP.GT.U32.AND P5, PT, R238.reuse, R181, PT ;  /* 0x000000b5ee00720c */ /* 0x040fe20003fa4070 */
[----:B------:R-:W-:Y:S01]  /*95a0*/  IMAD R182, R238, R183, R184 ;  /* 0x000000b7eeb67224 */ /* 0x000fe200078e02b8 */
[----:B------:R-:W-:Y:S01]  /*95b0*/  LOP3.LUT R187, R6, 0x17e, RZ, 0xfc, !PT ;  /* 0x0000017e06bb7812 */ /* 0x000fe200078efcff */
[----:B------:R-:W-:-:S02]  /*95c0*/  @!P0 IMAD.IADD R179, R179, 0x1, -R238 ;  /* 0x00000001b3b38824 */ /* 0x000fc400078e0aee */
[----:B------:R-:W-:Y:S01]  /*95d0*/  @!P4 IMAD.MOV R175, RZ, RZ, -R175 ;  /* 0x000000ffffafc224 */ /* 0x000fe200078e0aaf */
[----:B------:R-:W-:Y:S01]  /*95e0*/  ISETP.GT.U32.AND P0, PT, R238, R182, PT ;  /* 0x000000b6ee00720c */ /* 0x000fe20003f04070 */
[--C-:B------:R-:W-:Y:S01]  /*95f0*/  @!P1 IMAD.IADD R180, R180, 0x1, -R238.reuse ;  /* 0x00000001b4b49824 */ /* 0x100fe200078e0aee */
[----:B------:R-:W-:Y:S01]  /*9600*/  IABS R185, R187 ;  /* 0x000000bb00b97213 */ /* 0x000fe20000000000 */
[--C-:B------:R-:W-:Y:S01]  /*9610*/  @!P6 IMAD.IADD R178, R178, 0x1, -R238.reuse ;  /* 0x00000001b2b2e824 */ /* 0x100fe200078e0aee */
[----:B------:R-:W-:Y:S01]  /*9620*/  ISETP.GE.AND P6, PT, R189, RZ, PT ;  /* 0x000000ffbd00720c */ /* 0x000fe20003fc6270 */
[----:B------:R-:W-:Y:S01]  /*9630*/  @!P3 IMAD.MOV R179, RZ, RZ, -R179 ;  /* 0x000000ffffb3b224 */ /* 0x000fe200078e0ab3 */
        /* <DEDUP_REMOVED lines=8> */
[----:B------:R-:W-:Y:S01]  /*96c0*/  IMAD.MOV R183, RZ, RZ, -R183 ;  /* 0x000000ffffb77224 */ /* 0x000fe200078e0ab7 */
[----:B------:R-:W-:Y:S01]  /*96d0*/  ISETP.GT.U32.AND P1, PT, R238, R180, PT ;  /* 0x000000b4ee00720c */ /* 0x000fe20003f24070 */
[----:B------:R-:W-:Y:S01]  /*96e0*/  IMAD.HI.U32 R184, R5, R186, RZ ;  /* 0x000000ba05b87227 */ /* 0x000fe200078e00ff */
[----:B------:R-:W-:-:S03]  /*96f0*/  ISETP.GE.AND P5, PT, R187, RZ, PT ;  /* 0x000000ffbb00720c */ /* 0x000fc60003fa6270 */
[----:B------:R-:W-:Y:S02]  /*9700*/  IMAD R183, R238, R183, R185 ;  /* 0x000000b7eeb77224 */ /* 0x000fe400078e02b9 */
[----:B------:R-:W-:-:S03]  /*9710*/  IMAD.HI.U32 R185, R5, R188, RZ ;  /* 0x000000bc05b97227 */ /* 0x000fc600078e00ff */
[C---:B------:R-:W-:Y:S01]  /*9720*/  ISETP.GT.U32.AND P3, PT, R238.reuse, R183, PT ;  /* 0x000000b7ee00720c */ /* 0x040fe20003f64070 */
[----:B------:R-:W-:Y:S02]  /*9730*/  IMAD.MOV R185, RZ, RZ, -R185 ;  /* 0x000000ffffb97224 */ /* 0x000fe400078e0ab9 */
[----:B------:R-:W-:Y:S02]  /*9740*/  @!P0 IMAD.IADD R181, R181, 0x1, -R238 ;  /* 0x00000001b5b58824 */ /* 0x000fe400078e0aee */
[C---:B------:R-:W-:Y:S02]  /*9750*/  IMAD R185, R238.reuse, R185, R188 ;  /* 0x000000b9eeb97224 */ /* 0x040fe400078e02bc */
[----:B------:R-:W-:Y:S02]  /*9760*/  @!P6 IMAD.MOV R181, RZ, RZ, -R181 ;  /* 0x000000ffffb5e224 */ /* 0x000fe400078e0ab5 */
[----:B------:R-:W-:Y:S01]  /*9770*/  IMAD.MOV R187, RZ, RZ, -R184 ;  /* 0x000000ffffbb7224 */ /* 0x000fe200078e0ab8 */
[----:B------:R-:W-:Y:S01]  /*9780*/  ISETP.GT.U32.AND P6, PT, R238, R185, PT ;  /* 0x000000b9ee00720c */ /* 0x000fe20003fc4070 */
[----:B------:R-:W-:Y:S01]  /*9790*/  @!P1 IMAD.IADD R180, R180, 0x1, -R238 ;  /* 0x00000001b4b49824 */ /* 0x000fe200078e0aee */
[----:B------:R-:W-:Y:S01]  /*97a0*/  ISETP.GE.AND P1, PT, R190, RZ, PT ;  /* 0x000000ffbe00720c */ /* 0x000fe20003f26270 */
[C---:B------:R-:W-:Y:S01]  /*97b0*/  IMAD R184, R238.reuse, R187, R186 ;  /* 0x000000bbeeb87224 */ /* 0x040fe200078e02ba */
[----:B------:R-:W-:Y:S01]  /*97c0*/  IABS R190, R192 ;  /* 0x000000c000be7213 */ /* 0x000fe20000000000 */
[----:B------:R-:W-:Y:S01]  /*97d0*/  @!P4 IMAD.MOV R178, RZ, RZ, -R178 ;  /* 0x000000ffffb2c224 */ /* 0x000fe200078e0ab2 */
[C---:B------:R-:W-:Y:S01]  /*97e0*/  ISETP.GT.U32.AND P4, PT, R238.reuse, R182, PT ;  /* 0x000000b6ee00720c */ /* 0x040fe20003f84070 */
[----:B------:R-:W-:Y:S01]  /*97f0*/  @!P3 IMAD.IADD R183, R183, 0x1, -R238 ;  /* 0x00000001b7b7b824 */ /* 0x000fe200078e0aee */
[----:B------:R-:W-:Y:S01]  /*9800*/  ISETP.GT.U32.AND P0, PT, R238, R184, PT ;  /* 0x000000b8ee00720c */ /* 0x000fe20003f04070 */
[----:B------:R-:W-:Y:S01]  /*9810*/  IMAD.HI.U32 R187, R5, R190, RZ ;  /* 0x000000be05bb7227 */ /* 0x000fe200078e00ff */
[----:B------:R-:W-:-:S02]  /*9820*/  LOP3.LUT R186, R6, 0x184, RZ, 0xfc, !PT ;  /* 0x0000018406ba7812 */ /* 0x000fc400078efcff */
[C---:B------:R-:W-:Y:S01]  /*9830*/  ISETP.GT.U32.AND P3, PT, R238.reuse, R183, PT ;  /* 0x000000b7ee00720c */ /* 0x040fe20003f64070 */
[----:B------:R-:W-:Y:S02]  /*9840*/  @!P6 IMAD.IADD R185, R185, 0x1, -R238 ;  /* 0x00000001b9b9e824 */ /* 0x000fe400078e0aee */
[----:B------:R-:W-:Y:S02]  /*9850*/  IMAD.MOV R187, RZ, RZ, -R187 ;  /* 0x000000ffffbb7224 */ /* 0x000fe400078e0abb */
[----:B------:R-:W-:Y:S01]  /*9860*/  @!P2 IMAD.MOV R180, RZ, RZ, -R180 ;  /* 0x000000ffffb4a224 */ /* 0x000fe200078e0ab4 */
[----:B------:R-:W-:Y:S01]  /*9870*/  ISETP.GT.U32.AND P6, PT, R238, R185, PT ;  /* 0x000000b9ee00720c */ /* 0x000fe20003fc4070 */
[--C-:B------:R-:W-:Y:S01]  /*9880*/  @!P4 IMAD.IADD R182, R182, 0x1, -R238.reuse ;  /* 0x00000001b6b6c824 */ /* 0x100fe200078e0aee */
[----:B------:R-:W-:Y:S01]  /*9890*/  ISETP.GE.AND P4, PT, R189, RZ, PT ;  /* 0x000000ffbd00720c */ /* 0x000fe20003f86270 */
[----:B------:R-:W-:Y:S01]  /*98a0*/  @!P0 IMAD.IADD R184, R184, 0x1, -R238 ;  /* 0x00000001b8b88824 */ /* 0x000fe200078e0aee */
[----:B------:R-:W-:Y:S01]  /*98b0*/  IABS R189, R186 ;  /* 0x000000ba00bd7213 */ /* 0x000fe20000000000 */
[C---:B------:R-:W-:Y:S01]  /*98c0*/  IMAD R187, R238.reuse, R187, R190 ;  /* 0x000000bbeebb7224 */ /* 0x040fe200078e02be */
[----:B------:R-:W-:Y:S01]  /*98d0*/  ISETP.GE.AND P2, PT, R191, RZ, PT ;  /* 0x000000ffbf00720c */ /* 0x000fe20003f46270 */
[----:B------:R-:W-:Y:S01]  /*98e0*/  @!P1 IMAD.MOV R182, RZ, RZ, -R182 ;  /* 0x000000ffffb69224 */ /* 0x000fe200078e0ab6 */
[----:B------:R-:W-:Y:S01]  /*98f0*/  ISETP.GT.U32.AND P0, PT, R238, R184, PT ;  /* 0x000000b8ee00720c */ /* 0x000fe20003f04070 */
[----:B------:R-:W-:Y:S01]  /*9900*/  @!P3 IMAD.IADD R183, R183, 0x1, -R238 ;  /* 0x00000001b7b7b824 */ /* 0x000fe200078e0aee */
[----:B------:R-:W-:Y:S01]  /*9910*/  ISETP.GE.AND P1, PT, R186, RZ, PT ;  /* 0x000000ffba00720c */ /* 0x000fe20003f26270 */
[----:B------:R-:W-:Y:S01]  /*9920*/  IMAD.HI.U32 R186, R5, R189, RZ ;  /* 0x000000bd05ba7227 */ /* 0x000fe200078e00ff */
[----:B------:R-:W-:-:S02]  /*9930*/  IABS R191, R193 ;  /* 0x000000c100bf7213 */ /* 0x000fc40000000000 */
[----:B------:R-:W-:Y:S01]  /*9940*/  ISETP.GE.AND P3, PT, R192, RZ, PT ;  /* 0x000000ffc000720c */ /* 0x000fe20003f66270 */
[----:B------:R-:W-:Y:S01]  /*9950*/  @!P6 IMAD.IADD R185, R185, 0x1, -R238 ;  /* 0x00000001b9b9e824 */ /* 0x000fe200078e0aee */
[----:B------:R-:W-:Y:S01]  /*9960*/  ISETP.GT.U32.AND P6, PT, R238, R187, PT ;  /* 0x000000bbee00720c */ /* 0x000fe20003fc4070 */
[----:B------:R-:W-:Y:S02]  /*9970*/  IMAD.MOV R186, RZ, RZ, -R186 ;  /* 0x000000ffffba7224 */ /* 0x000fe400078e0aba */
[----:B------:R-:W-:-:S04]  /*9980*/  IMAD.HI.U32 R188, R5, R191, RZ ;  /* 0x000000bf05bc7227 */ /* 0x000fc800078e00ff */
[----:B------:R-:W-:Y:S01]  /*9990*/  IMAD R186, R238, R186, R189 ;  /* 0x000000baeeba7224 */ /* 0x000fe200078e02bd */
[----:B------:R-:W-:Y:S01]  /*99a0*/  LOP3.LUT R189, R6, 0x18a, RZ, 0xfc, !PT ;  /* 0x0000018a06bd7812 */ /* 0x000fe200078efcff */
[----:B------:R-:W-:Y:S01]  /*99b0*/  @!P0 IMAD.IADD R184, R184, 0x1, -R238 ;  /* 0x00000001b8b88824 */ /* 0x000fe200078e0aee */
[----:B------:R-:W-:Y:S01]  /*99c0*/  ISETP.GE.AND P0, PT, R193, RZ, PT ;  /* 0x000000ffc100720c */ /* 0x000fe20003f06270 */
[----:B------:R-:W-:Y:S01]  /*99d0*/  IMAD.MOV R188, RZ, RZ, -R188 ;  /* 0x000000ffffbc7224 */ /* 0x000fe200078e0abc */
[----:B------:R-:W-:Y:S01]  /*99e0*/  IABS R193, R189 ;  /* 0x000000bd00c17213 */ /* 0x000fe20000000000 */
[----:B------:R-:W-:Y:S02]  /*99f0*/  @!P6 IMAD.IADD R187, R187, 0x1, -R238 ;  /* 0x00000001bbbbe824 */ /* 0x000fe400078e0aee */
[C---:B------:R-:W-:Y:S02]  /*9a00*/  IMAD R188, R238.reuse, R188, R191 ;  /* 0x000000bceebc7224 */ /* 0x040fe400078e02bf */
[----:B------:R-:W-:Y:S01]  /*9a10*/  @!P2 IMAD.MOV R184, RZ, RZ, -R184 ;  /* 0x000000ffffb8a224 */ /* 0x000fe200078e0ab8 */
[----:B------:R-:W-:Y:S01]  /*9a20*/  ISETP.GE.AND P2, PT, R189, RZ, PT ;  /* 0x000000ffbd00720c */ /* 0x000fe20003f46270 */
[----:B------:R-:W-:Y:S01]  /*9a30*/  IMAD.HI.U32 R189, R5, R193, RZ ;  /* 0x000000c105bd7227 */ /* 0x000fe200078e00ff */
[----:B------:R-:W-:-:S03]  /*9a40*/  ISETP.GT.U32.AND P6, PT, R238, R187, PT ;  /* 0x000000bbee00720c */ /* 0x000fc60003fc4070 */
        /* <DEDUP_REMOVED lines=12> */
[--C-:B------:R-:W-:Y:S01]  /*9b10*/  @!P4 IMAD.IADD R188, R188, 0x1, -R238.reuse ;  /* 0x00000001bcbcc824 */ /* 0x100fe200078e0aee */
[----:B------:R-:W-:Y:S01]  /*9b20*/  ISETP.GT.U32.AND P4, PT, R238, R190, PT ;  /* 0x000000beee00720c */ /* 0x000fe20003f84070 */
[----:B------:R-:W-:-:S02]  /*9b30*/  @!P5 IMAD.IADD R186, R186, 0x1, -R238 ;  /* 0x00000001babad824 */ /* 0x000fc400078e0aee */
[----:B------:R-:W-:-:S03]  /*9b40*/  IMAD.HI.U32 R191, R5, R196, RZ ;  /* 0x000000c405bf7227 */ /* 0x000fc600078e00ff */
[----:B------:R-:W-:Y:S01]  /*9b50*/  ISETP.GT.U32.AND P5, PT, R238, R186, PT ;  /* 0x000000baee00720c */ /* 0x000fe20003fa4070 */
[----:B------:R-:W-:-:S04]  /*9b60*/  IMAD.HI.U32 R192, R5, R197, RZ ;  /* 0x000000c505c07227 */ /* 0x000fc800078e00ff */
[--C-:B------:R-:W-:Y:S01]  /*9b70*/  @!P6 IMAD.IADD R189, R189, 0x1, -R238.reuse ;  /* 0x00000001bdbde824 */ /* 0x100fe200078e0aee */
[----:B------:R-:W-:Y:S01]  /*9b80*/  ISETP.GT.U32.AND P6, PT, R238, R188, PT ;  /* 0x000000bcee00720c */ /* 0x000fe20003fc4070 */
[----:B------:R-:W-:Y:S02]  /*9b90*/  @!P4 IMAD.IADD R190, R190, 0x1, -R238 ;  /* 0x00000001bebec824 */ /* 0x000fe400078e0aee */
[----:B------:R-:W-:Y:S01]  /*9ba0*/  IMAD.MOV R191, RZ, RZ, -R191 ;  /* 0x000000ffffbf7224 */ /* 0x000fe200078e0abf */
[----:B------:R-:W-:Y:S01]  /*9bb0*/  ISETP.GT.U32.AND P4, PT, R238, R189, PT ;  /* 0x000000bdee00720c */ /* 0x000fe20003f84070 */
[----:B------:R-:W-:Y:S02]  /*9bc0*/  IMAD.MOV R192, RZ, RZ, -R192 ;  /* 0x000000ffffc07224 */ /* 0x000fe400078e0ac0 */
[----:B------:R-:W-:-:S04]  /*9bd0*/  IMAD.HI.U32 R193, R5, R195, RZ ;  /* 0x000000c305c17227 */ /* 0x000fc800078e00ff */
[----:B------:R-:W-:Y:S01]  /*9be0*/  @!P5 IMAD.IADD R186, R186, 0x1, -R238 ;  /* 0x00000001babad824 */ /* 0x000fe200078e0aee */
[----:B------:R-:W-:Y:S01]  /*9bf0*/  ISETP.GE.AND P5, PT, R198, RZ, PT ;  /* 0x000000ffc600720c */ /* 0x000fe20003fa6270 */
[C---:B------:R-:W-:Y:S01]  /*9c00*/  IMAD R191, R238.reuse, R191, R196 ;  /* 0x000000bfeebf7224 */ /* 0x040fe200078e02c4 */
[----:B------:R-:W-:Y:S01]  /*9c10*/  IABS R198, R203 ;  /* 0x000000cb00c67213 */ /* 0x000fe20000000000 */
[C---:B------:R-:W-:Y:S01]  /*9c20*/  IMAD R192, R238.reuse, R192, R197 ;  /* 0x000000c0eec07224 */ /* 0x040fe200078e02c5 */
[----:B------:R-:W-:Y:S01]  /*9c30*/  IABS R197, R204 ;  /* 0x000000cc00c57213 */ /* 0x000fe20000000000 */
[----:B------:R-:W-:Y:S02]  /*9c40*/  IMAD.MOV R193, RZ, RZ, -R193 ;  /* 0x000000ffffc17224 */ /* 0x000fe400078e0ac1 */
[----:B------:R-:W-:Y:S01]  /*9c50*/  @!P1 IMAD.MOV R186, RZ, RZ, -R186 ;  /* 0x000000ffffba9224 */ /* 0x000fe200078e0aba */
[C---:B------:R-:W-:Y:S01]  /*9c60*/  ISETP.GT.U32.AND P1, PT, R238.reuse, R190, PT ;  /* 0x000000beee00720c */ /* 0x040fe20003f24070 */
[----:B------:R-:W-:Y:S01]  /*9c70*/  @!P3 IMAD.MOV R187, RZ, RZ, -R187 ;  /* 0x000000ffffbbb224 */ /* 0x000fe200078e0abb */
[C---:B------:R-:W-:Y:S01]  /*9c80*/  ISETP.GT.U32.AND P3, PT, R238.reuse, R191, PT ;  /* 0x000000bfee00720c */ /* 0x040fe20003f64070 */
[----:B------:R-:W-:-:S02]  /*9c90*/  IMAD R193, R238, R193, R195 ;  /* 0x000000c1eec17224 */ /* 0x000fc400078e02c3 */
[----:B------:R-:W-:-:S04]  /*9ca0*/  IMAD.HI.U32 R194, R5, R197, RZ ;  /* 0x000000c505c27227 */ /* 0x000fc800078e00ff */
[--C-:B------:R-:W-:Y:S01]  /*9cb0*/  @!P6 IMAD.IADD R188, R188, 0x1, -R238.reuse ;  /* 0x00000001bcbce824 */ /* 0x100fe200078e0aee */
[C---:B------:R-:W-:Y:S01]  /*9cc0*/  ISETP.GT.U32.AND P6, PT, R238.reuse, R192, PT ;  /* 0x000000c0ee00720c */ /* 0x040fe20003fc4070 */
[----:B------:R-:W-:Y:S01]  /*9cd0*/  @!P4 IMAD.IADD R189, R189, 0x1, -R238 ;  /* 0x00000001bdbdc824 */ /* 0x000fe200078e0aee */
[----:B------:R-:W-:Y:S01]  /*9ce0*/  ISETP.GT.U32.AND P4, PT, R238, R193, PT ;  /* 0x000000c1ee00720c */ /* 0x000fe20003f84070 */
[----:B------:R-:W-:Y:S02]  /*9cf0*/  IMAD.MOV R194, RZ, RZ, -R194 ;  /* 0x000000ffffc27224 */ /* 0x000fe400078e0ac2 */
[--C-:B------:R-:W-:Y:S02]  /*9d00*/  @!P1 IMAD.IADD R190, R190, 0x1, -R238.reuse ;  /* 0x00000001bebe9824 */ /* 0x100fe400078e0aee */
[----:B------:R-:W-:Y:S02]  /*9d10*/  IMAD R194, R238, R194, R197 ;  /* 0x000000c2eec27224 */ /* 0x000fe400078e02c5 */
[----:B------:R-:W-:Y:S01]  /*9d20*/  @!P3 IMAD.IADD R191, R191, 0x1, -R238 ;  /* 0x00000001bfbfb824 */ /* 0x000fe200078e0aee */
[----:B------:R-:W-:Y:S01]  /*9d30*/  ISETP.GE.AND P3, PT, R200, RZ, PT ;  /* 0x000000ffc800720c */ /* 0x000fe20003f66270 */
[----:B------:R-:W-:Y:S01]  /*9d40*/  IMAD.HI.U32 R196, R5, R199, RZ ;  /* 0x000000c705c47227 */ /* 0x000fe200078e00ff */
[----:B------:R-:W-:-:S02]  /*9d50*/  ISETP.GT.U32.AND P1, PT, R238, R194, PT ;  /* 0x000000c2ee00720c */ /* 0x000fc40003f24070 */
[----:B------:R-:W-:Y:S01]  /*9d60*/  IABS R200, R207 ;  /* 0x000000cf00c87213 */ /* 0x000fe20000000000 */
[--C-:B------:R-:W-:Y:S01]  /*9d70*/  @!P6 IMAD.IADD R192, R192, 0x1, -R238.reuse ;  /* 0x00000001c0c0e824 */ /* 0x100fe200078e0aee */
[----:B------:R-:W-:Y:S01]  /*9d80*/  ISETP.GE.AND P6, PT, R201, RZ, PT ;  /* 0x000000ffc900720c */ /* 0x000fe20003fc6270 */
[----:B------:R-:W-:Y:S01]  /*9d90*/  @!P4 IMAD.IADD R193, R193, 0x1, -R238 ;  /* 0x00000001c1c1c824 */ /* 0x000fe200078e0aee */
[C---:B------:R-:W-:Y:S01]  /*9da0*/  ISETP.GT.U32.AND P4, PT, R238.reuse, R191, PT ;  /* 0x000000bfee00720c */ /* 0x040fe20003f84070 */
[----:B------:R-:W-:Y:S01]  /*9db0*/  @!P0 IMAD.MOV R188, RZ, RZ, -R188 ;  /* 0x000000ffffbc8224 */ /* 0x000fe200078e0abc */
[C---:B------:R-:W-:Y:S01]  /*9dc0*/  ISETP.GT.U32.AND P0, PT, R238.reuse, R192, PT ;  /* 0x000000c0ee00720c */ /* 0x040fe20003f04070 */
[----:B------:R-:W-:Y:S01]  /*9dd0*/  @!P2 IMAD.MOV R189, RZ, RZ, -R189 ;  /* 0x000000ffffbda224 */ /* 0x000fe200078e0abd */
[----:B------:R-:W-:Y:S01]  /*9de0*/  ISETP.GT.U32.AND P2, PT, R238, R193, PT ;  /* 0x000000c1ee00720c */ /* 0x000fe20003f44070 */
[----:B------:R-:W-:-:S04]  /*9df0*/  IMAD.HI.U32 R195, R5, R198, RZ ;  /* 0x000000c605c37227 */ /* 0x000fc800078e00ff */
[----:B------:R-:W-:Y:S02]  /*9e00*/  IMAD.MOV R196, RZ, RZ, -R196 ;  /* 0x000000ffffc47224 */ /* 0x000fe400078e0ac4 */
[----:B------:R-:W-:Y:S02]  /*9e10*/  IMAD.MOV R195, RZ, RZ, -R195 ;  /* 0x000000ffffc37224 */ /* 0x000fe400078e0ac3 */
[----:B------:R-:W-:Y:S01]  /*9e20*/  IMAD R196, R238, R196, R199 ;  /* 0x000000c4eec47224 */ /* 0x000fe200078e02c7 */
[----:B------:R-:W-:Y:S01]  /*9e30*/  IABS R199, R206 ;  /* 0x000000ce00c77213 */ /* 0x000fe20000000000 */
[----:B------:R-:W-:Y:S02]  /*9e40*/  @!P1 IMAD.IADD R194, R194, 0x1, -R238 ;  /* 0x00000001c2c29824 */ /* 0x000fe400078e0aee */
[C---:B------:R-:W-:Y:S02]  /*9e50*/  IMAD R195, R238.reuse, R195, R198 ;  /* 0x000000c3eec37224 */ /* 0x040fe400078e02c6 */
[----:B------:R-:W-:Y:S01]  /*9e60*/  @!P4 IMAD.IADD R191, R191, 0x1, -R238 ;  /* 0x00000001bfbfc824 */ /* 0x000fe200078e0aee */
[----:B------:R-:W-:Y:S01]  /*9e70*/  ISETP.GT.U32.AND P1, PT, R238, R194, PT ;  /* 0x000000c2ee00720c */ /* 0x000fe20003f24070 */
[----:B------:R-:W-:Y:S01]  /*9e80*/  IMAD.HI.U32 R197, R5, R199, RZ ;  /* 0x000000c705c57227 */ /* 0x000fe200078e00ff */
[----:B------:R-:W-:-:S02]  /*9e90*/  ISETP.GE.AND P4, PT, R205, RZ, PT ;  /* 0x000000ffcd00720c */ /* 0x000fc40003f86270 */
[----:B------:R-:W-:Y:S01]  /*9ea0*/  LOP3.LUT R205, R6, 0x1a6, RZ, 0xfc, !PT ;  /* 0x000001a606cd7812 */ /* 0x000fe200078efcff */
[----:B------:R-:W-:Y:S01]  /*9eb0*/  @!P0 IMAD.IADD R192, R192, 0x1, -R238 ;  /* 0x00000001c0c08824 */ /* 0x000fe200078e0aee */
[C---:B------:R-:W-:Y:S01]  /*9ec0*/  ISETP.GT.U32.AND P0, PT, R238.reuse, R196, PT ;  /* 0x000000c4ee00720c */ /* 0x040fe20003f04070 */
[----:B------:R-:W-:Y:S01]  /*9ed0*/  @!P5 IMAD.MOV R190, RZ, RZ, -R190 ;  /* 0x000000ffffbed224 */ /* 0x000fe200078e0abe */
[----:B------:R-:W-:Y:S01]  /*9ee0*/  ISETP.GT.U32.AND P5, PT, R238, R195, PT ;  /* 0x000000c3ee00720c */ /* 0x000fe20003fa4070 */
[----:B------:R-:W-:Y:S01]  /*9ef0*/  @!P2 IMAD.IADD R193, R193, 0x1, -R238 ;  /* 0x00000001c1c1a824 */ /* 0x000fe200078e0aee */
[----:B------:R-:W-:Y:S01]  /*9f00*/  ISETP.GE.AND P2, PT, R204, RZ, PT ;  /* 0x000000ffcc00720c */ /* 0x000fe20003f46270 */
[----:B------:R-:W-:Y:S01]  /*9f10*/  IMAD.HI.U32 R198, R5, R200, RZ ;  /* 0x000000c805c67227 */ /* 0x000fe200078e00ff */
[----:B------:R-:W-:-:S03]  /*9f20*/  LOP3.LUT R204, R6, 0x1a2, RZ, 0xfc, !PT ;  /* 0x000001a206cc7812 */ /* 0x000fc600078efcff */
[----:B------:R-:W-:Y:S02]  /*9f30*/  IMAD.MOV R197, RZ, RZ, -R197 ;  /* 0x000000ffffc57224 */ /* 0x000fe400078e0ac5 */
[----:B------:R-:W-:Y:S02]  /*9f40*/  IMAD.MOV R201, RZ, RZ, -R198 ;  /* 0x000000ffffc97224 */ /* 0x000fe400078e0ac6 */
        /* <DEDUP_REMOVED lines=8> */
[--C-:B------:R-:W-:Y:S01]  /*9fd0*/  @!P0 IMAD.IADD R196, R196, 0x1, -R238.reuse ;  /* 0x00000001c4c48824 */ /* 0x100fe200078e0aee */
[----:B------:R-:W-:Y:S01]  /*9fe0*/  IABS R201, R199 ;  /* 0x000000c700c97213 */ /* 0x000fe20000000000 */
[----:B------:R-:W-:Y:S01]  /*9ff0*/  @!P5 IMAD.IADD R195, R195, 0x1, -R238 ;  /* 0x00000001c3c3d824 */ /* 0x000fe200078e0aee */
[----:B------:R-:W-:Y:S01]  /*a000*/  ISETP.GE.AND P5, PT, R202, RZ, PT ;  /* 0x000000ffca00720c */ /* 0x000fe20003fa6270 */
[----:B------:R-:W-:Y:S01]  /*a010*/  @!P2 IMAD.MOV R194, RZ, RZ, -R194 ;  /* 0x000000ffffc2a224 */ /* 0x000fe200078e0ac2 */
[C---:B------:R-:W-:Y:S01]  /*a020*/  ISETP.GT.U32.AND P2, PT, R238.reuse, R198, PT ;  /* 0x000000c6ee00720c */ /* 0x040fe20003f44070 */
[----:B------:R-:W-:Y:S01]  /*a030*/  @!P6 IMAD.MOV R192, RZ, RZ, -R192 ;  /* 0x000000ffffc0e224 */ /* 0x000fe200078e0ac0 */
[C---:B------:R-:W-:Y:S01]  /*a040*/  ISETP.GT.U32.AND P6, PT, R238.reuse, R196, PT ;  /* 0x000000c4ee00720c */ /* 0x040fe20003fc4070 */
[----:B------:R-:W-:Y:S01]  /*a050*/  @!P3 IMAD.MOV R191, RZ, RZ, -R191 ;  /* 0x000000ffffbfb224 */ /* 0x000fe200078e0abf */
[----:B------:R-:W-:-:S02]  /*a060*/  ISETP.GT.U32.AND P0, PT, R238, R195, PT ;  /* 0x000000c3ee00720c */ /* 0x000fc40003f04070 */
[----:B------:R-:W-:Y:S01]  /*a070*/  IABS R202, R200 ;  /* 0x000000c800ca7213 */ /* 0x000fe20000000000 */
[----:B------:R-:W-:Y:S01]  /*a080*/  @!P4 IMAD.IADD R197, R197, 0x1, -R238 ;  /* 0x00000001c5c5c824 */ /* 0x000fe200078e0aee */
[----:B------:R-:W-:Y:S02]  /*a090*/  ISETP.GE.AND P3, PT, R206, RZ, PT ;  /* 0x000000ffce00720c */ /* 0x000fe40003f66270 */
[----:B------:R-:W-:Y:S01]  /*a0a0*/  ISETP.GE.AND P4, PT, R200, RZ, PT ;  /* 0x000000ffc800720c */ /* 0x000fe20003f86270 */
[----:B------:R-:W-:Y:S01]  /*a0b0*/  IMAD.HI.U32 R200, R5, R202, RZ ;  /* 0x000000ca05c87227 */ /* 0x000fe200078e00ff */
[----:B------:R-:W-:-:S03]  /*a0c0*/  IABS R206, R208 ;  /* 0x000000d000ce7213 */ /* 0x000fc60000000000 */
[--C-:B------:R-:W-:Y:S01]  /*a0d0*/  @!P2 IMAD.IADD R198, R198, 0x1, -R238.reuse ;  /* 0x00000001c6c6a824 */ /* 0x100fe200078e0aee */
[----:B------:R-:W-:Y:S01]  /*a0e0*/  ISETP.GT.U32.AND P2, PT, R238, R197, PT ;  /* 0x000000c5ee00720c */ /* 0x000fe20003f44070 */
[--C-:B------:R-:W-:Y:S01]  /*a0f0*/  @!P6 IMAD.IADD R196, R196, 0x1, -R238.reuse ;  /* 0x00000001c4c4e824 */ /* 0x100fe200078e0aee */
[----:B------:R-:W-:Y:S01]  /*a100*/  ISETP.GE.AND P6, PT, R199, RZ, PT ;  /* 0x000000ffc700720c */ /* 0x000fe20003fc6270 */
[----:B------:R-:W-:Y:S01]  /*a110*/  @!P0 IMAD.IADD R195, R195, 0x1, -R238 ;  /* 0x00000001c3c38824 */ /* 0x000fe200078e0aee */
[----:B------:R-:W-:Y:S01]  /*a120*/  ISETP.GE.AND P0, PT, R207, RZ, PT ;  /* 0x000000ffcf00720c */ /* 0x000fe20003f06270 */
[----:B------:R-:W-:-:S04]  /*a130*/  IMAD.HI.U32 R199, R5, R201, RZ ;  /* 0x000000c905c77227 */ /* 0x000fc800078e00ff */
[----:B------:R-:W-:Y:S01]  /*a140*/  @!P1 IMAD.MOV R195, RZ, RZ, -R195 ;  /* 0x000000ffffc39224 */ /* 0x000fe200078e0ac3 */
[----:B------:R-:W-:Y:S01]  /*a150*/  ISETP.GT.U32.AND P1, PT, R238, R198, PT ;  /* 0x000000c6ee00720c */ /* 0x000fe20003f24070 */
[----:B------:R-:W-:Y:S02]  /*a160*/  IMAD.MOV R199, RZ, RZ, -R199 ;  /* 0x000000ffffc77224 */ /* 0x000fe400078e0ac7 */
[----:B------:R-:W-:Y:S02]  /*a170*/  IMAD.MOV R203, RZ, RZ, -R200 ;  /* 0x000000ffffcb7224 */ /* 0x000fe400078e0ac8 */
[----:B------:R-:W-:Y:S01]  /*a180*/  @!P5 IMAD.MOV R196, RZ, RZ, -R196 ;  /* 0x000000ffffc4d224 */ /* 0x000fe200078e0ac4 */
[----:B------:R-:W-:Y:S01]  /*a190*/  ISETP.GE.AND P5, PT, R204, RZ, PT ;  /* 0x000000ffcc00720c */ /* 0x000fe20003fa6270 */
[C---:B------:R-:W-:Y:S01]  /*a1a0*/  IMAD R199, R238.reuse, R199, R201 ;  /* 0x000000c7eec77224 */ /* 0x040fe200078e02c9 */
[----:B------:R-:W-:Y:S01]  /*a1b0*/  IABS R204, R204 ;  /* 0x000000cc00cc7213 */ /* 0x000fe20000000000 */
[----:B------:R-:W-:Y:S01]  /*a1c0*/  IMAD R200, R238, R203, R202 ;  /* 0x000000cbeec87224 */ /* 0x000fe200078e02ca */
[----:B------:R-:W-:Y:S01]  /*a1d0*/  LOP3.LUT R201, R6, 0x1a4, RZ, 0xfc, !PT ;  /* 0x000001a406c97812 */ /* 0x000fe200078efcff */
[----:B------:R-:W-:Y:S01]  /*a1e0*/  @!P2 IMAD.IADD R197, R197, 0x1, -R238 ;  /* 0x00000001c5c5a824 */ /* 0x000fe200078e0aee */
[C---:B------:R-:W-:Y:S01]  /*a1f0*/  ISETP.GT.U32.AND P2, PT, R238.reuse, R199, PT ;  /* 0x000000c7ee00720c */ /* 0x040fe20003f44070 */
[----:B------:R-:W-:Y:S01]  /*a200*/  IMAD.MOV.U32 R203, RZ, RZ, R204 ;  /* 0x000000ffffcb7224 */ /* 0x000fe200078e00cc */
[----:B------:R-:W-:Y:S01]  /*a210*/  IABS R204, R201 ;  /* 0x000000c900cc7213 */ /* 0x000fe20000000000 */
[----:B------:R-:W-:Y:S01]  /*a220*/  @!P3 IMAD.MOV R197, RZ, RZ, -R197 ;  /* 0x000000ffffc5b224 */ /* 0x000fe200078e0ac5 */
[----:B------:R-:W-:Y:S01]  /*a230*/  ISETP.GT.U32.AND P3, PT, R238, R200, PT ;  /* 0x000000c8ee00720c */ /* 0x000fe20003f64070 */
[----:B------:R-:W-:Y:S01]  /*a240*/  @!P1 IMAD.IADD R198, R198, 0x1, -R238 ;  /* 0x00000001c6c69824 */ /* 0x000fe200078e0aee */
[----:B------:R-:W-:Y:S01]  /*a250*/  ISETP.GE.AND P1, PT, R201, RZ, PT ;  /* 0x000000ffc900720c */ /* 0x000fe20003f26270 */
[----:B------:R-:W-:-:S04]  /*a260*/  IMAD.HI.U32 R201, R5, R203, RZ ;  /* 0x000000cb05c97227 */ /* 0x000fc800078e00ff */
[----:B------:R-:W-:Y:S02]  /*a270*/  IMAD.MOV R201, RZ, RZ, -R201 ;  /* 0x000000ffffc97224 */ /* 0x000fe400078e0ac9 */
[----:B------:R-:W-:-:S04]  /*a280*/  IMAD.HI.U32 R202, R5, R204, RZ ;  /* 0x000000cc05ca7227 */ /* 0x000fc800078e00ff */
[----:B------:R-:W-:Y:S02]  /*a290*/  @!P2 IMAD.IADD R199, R199, 0x1, -R238 ;  /* 0x00000001c7c7a824 */ /* 0x000fe400078e0aee */
[----:B------:R-:W-:Y:S01]  /*a2a0*/  @!P0 IMAD.MOV R198, RZ, RZ, -R198 ;  /* 0x000000ffffc68224 */ /* 0x000fe200078e0ac6 */
[----:B------:R-:W-:Y:S01]  /*a2b0*/  ISETP.GE.AND P0, PT, R205, RZ, PT ;  /* 0x000000ffcd00720c */ /* 0x000fe20003f06270 */
[----:B------:R-:W-:Y:S01]  /*a2c0*/  IMAD R201, R238, R201, R203 ;  /* 0x000000c9eec97224 */ /* 0x000fe200078e02cb */
[----:B------:R-:W-:Y:S01]  /*a2d0*/  IABS R205, R205 ;  /* 0x000000cd00cd7213 */ /* 0x000fe20000000000 */
[----:B------:R-:W-:Y:S01]  /*a2e0*/  @!P3 IMAD.IADD R200, R200, 0x1, -R238 ;  /* 0x00000001c8c8b824 */ /* 0x000fe200078e0aee */
[----:B------:R-:W-:Y:S01]  /*a2f0*/  ISETP.GT.U32.AND P2, PT, R238, R199, PT ;  /* 0x000000c7ee00720c */ /* 0x000fe20003f44070 */
[----:B------:R-:W-:-:S03]  /*a300*/  IMAD.MOV R203, RZ, RZ, -R202 ;  /* 0x000000ffffcb7224 */ /* 0x000fc600078e0aca */
[C---:B------:R-:W-:Y:S01]  /*a310*/  ISETP.GT.U32.AND P3, PT, R238.reuse, R200, PT ;  /* 0x000000c8ee00720c */ /* 0x040fe20003f64070 */
[----:B------:R-:W-:Y:S02]  /*a320*/  IMAD R202, R238, R203, R204 ;  /* 0x000000cbeeca7224 */ /* 0x000fe400078e02cc */
[----:B------:R-:W-:-:S04]  /*a330*/  IMAD.HI.U32 R203, R5, R205, RZ ;  /* 0x000000cd05cb7227 */ /* 0x000fc800078e00ff */
[----:B------:R-:W-:Y:S02]  /*a340*/  IMAD.MOV R203, RZ, RZ, -R203 ;  /* 0x000000ffffcb7224 */ /* 0x000fe400078e0acb */
[--C-:B------:R-:W-:Y:S01]  /*a350*/  @!P2 IMAD.IADD R199, R199, 0x1, -R238.reuse ;  /* 0x00000001c7c7a824 */ /* 0x100fe200078e0aee */
[C---:B------:R-:W-:Y:S01]  /*a360*/  ISETP.GT.U32.AND P2, PT, R238.reuse, R201, PT ;  /* 0x000000c9ee00720c */ /* 0x040fe20003f44070 */
[----:B------:R-:W-:Y:S02]  /*a370*/  IMAD R203, R238, R203, R205 ;  /* 0x000000cbeecb7224 */ /* 0x000fe400078e02cd */
[----:B------:R-:W-:Y:S02]  /*a380*/  @!P3 IMAD.IADD R200, R200, 0x1, -R238 ;  /* 0x00000001c8c8b824 */ /* 0x000fe400078e0aee */
[----:B------:R-:W-:Y:S01]  /*a390*/  IMAD.HI.U32 R204, R5, R206, RZ ;  /* 0x000000ce05cc7227 */ /* 0x000fe200078e00ff */
[----:B------:R-:W-:-:S03]  /*a3a0*/  ISETP.GT.U32.AND P3, PT, R238, R203, PT ;  /* 0x000000cbee00720c */ /* 0x000fc60003f64070 */
[----:B------:R-:W-:Y:S02]  /*a3b0*/  IMAD.MOV R207, RZ, RZ, -R204 ;  /* 0x000000ffffcf7224 */ /* 0x000fe400078e0acc */
[----:B------:R-:W-:Y:S01]  /*a3c0*/  @!P6 IMAD.MOV R199, RZ, RZ, -R199 ;  /* 0x000000ffffc7e224 */ /* 0x000fe200078e0ac7 */
[C---:B------:R-:W-:Y:S01]  /*a3d0*/  ISETP.GT.U32.AND P6, PT, R238.reuse, R202, PT ;  /* 0x000000caee00720c */ /* 0x040fe20003fc4070 */
[C---:B------:R-:W-:Y:S01]  /*a3e0*/  IMAD R204, R238.reuse, R207, R206 ;  /* 0x000000cfeecc7224 */ /* 0x040fe200078e02ce */
[----:B------:R-:W-:Y:S01]  /*a3f0*/  IABS R207, R214 ;  /* 0x000000d600cf7213 */ /* 0x000fe20000000000 */
[----:B------:R-:W-:Y:S02]  /*a400*/  @!P2 IMAD.IADD R201, R201, 0x1, -R238 ;  /* 0x00000001c9c9a824 */ /* 0x000fe400078e0aee */
[----:B------:R-:W-:Y:S01]  /*a410*/  @!P4 IMAD.MOV R200, RZ, RZ, -R200 ;  /* 0x000000ffffc8c224 */ /* 0x000fe200078e0ac8 */
[----:B------:R-:W-:Y:S01]  /*a420*/  ISETP.GT.U32.AND P2, PT, R238, R204, PT ;  /* 0x000000ccee00720c */ /* 0x000fe20003f44070 */
[----:B------:R-:W-:-:S02]  /*a430*/  @!P3 IMAD.IADD R203, R203, 0x1, -R238 ;  /* 0x00000001cbcbb824 */ /* 0x000fc400078e0aee */
[----:B------:R-:W-:-:S03]  /*a440*/  IMAD.HI.U32 R206, R5, R207, RZ ;  /* 0x000000cf05ce7227 */ /* 0x000fc600078e00ff */
[----:B------:R-:W-:Y:S01]  /*a450*/  ISETP.GT.U32.AND P4, PT, R238, R203, PT ;  /* 0x000000cbee00720c */ /* 0x000fe20003f84070 */
[----:B------:R-:W-:Y:S02]  /*a460*/  IMAD.MOV R206, RZ, RZ, -R206 ;  /* 0x000000ffffce7224 */ /* 0x000fe400078e0ace */
[----:B------:R-:W-:-:S04]  /*a470*/  IMAD.HI.U32 R205, R5, R209, RZ ;  /* 0x000000d105cd7227 */ /* 0x000fc800078e00ff */
[--C-:B------:R-:W-:Y:S02]  /*a480*/  @!P2 IMAD.IADD R204, R204, 0x1, -R238.reuse ;  /* 0x00000001cccca824 */ /* 0x100fe400078e0aee */
[----:B------:R-:W-:Y:S02]  /*a490*/  IMAD R206, R238, R206, R207 ;  /* 0x000000ceeece7224 */ /* 0x000fe400078e02cf */
[--C-:B------:R-:W-:Y:S01]  /*a4a0*/  @!P6 IMAD.IADD R202, R202, 0x1, -R238.reuse ;  /* 0x00000001cacae824 */ /* 0x100fe200078e0aee */
[C---:B------:R-:W-:Y:S01]  /*a4b0*/  ISETP.GT.U32.AND P2, PT, R238.reuse, R204, PT ;  /* 0x000000ccee00720c */ /* 0x040fe20003f44070 */
[----:B------:R-:W-:Y:S01]  /*a4c0*/  @!P4 IMAD.IADD R203, R203, 0x1, -R238 ;  /* 0x00000001cbcbc824 */ /* 0x000fe200078e0aee */
[C---:B------:R-:W-:Y:S01]  /*a4d0*/  ISETP.GT.U32.AND P6, PT, R238.reuse, R201, PT ;  /* 0x000000c9ee00720c */ /* 0x040fe20003fc4070 */
[----:B------:R-:W-:Y:S01]  /*a4e0*/  IMAD.MOV R205, RZ, RZ, -R205 ;  /* 0x000000ffffcd7224 */ /* 0x000fe200078e0acd */
[C---:B------:R-:W-:Y:S01]  /*a4f0*/  ISETP.GT.U32.AND P4, PT, R238.reuse, R206, PT ;  /* 0x000000ceee00720c */ /* 0x040fe20003f84070 */
[----:B------:R-:W-:Y:S01]  /*a500*/  @!P0 IMAD.MOV R203, RZ, RZ, -R203 ;  /* 0x000000ffffcb8224 */ /* 0x000fe200078e0acb */
[C---:B------:R-:W-:Y:S01]  /*a510*/  ISETP.GT.U32.AND P3, PT, R238.reuse, R202, PT ;  /* 0x000000caee00720c */ /* 0x040fe20003f64070 */
[----:B------:R-:W-:Y:S01]  /*a520*/  IMAD R205, R238, R205, R209 ;  /* 0x000000cdeecd7224 */ /* 0x000fe200078e02d1 */
[----:B------:R-:W-:-:S02]  /*a530*/  IABS R209, R211 ;  /* 0x000000d300d17213 */ /* 0x000fc40000000000 */
[----:B------:R-:W-:-:S03]  /*a540*/  ISETP.GE.AND P0, PT, R211, RZ, PT ;  /* 0x000000ffd300720c */ /* 0x000fc60003f06270 */
[----:B------:R-:W-:-:S04]  /*a550*/  IMAD.HI.U32 R207, R5, R209, RZ ;  /* 0x000000d105cf7227 */ /* 0x000fc800078e00ff */
[--C-:B------:R-:W-:Y:S01]  /*a560*/  @!P2 IMAD.IADD R204, R204, 0x1, -R238.reuse ;  /* 0x00000001cccca824 */ /* 0x100fe200078e0aee */
[----:B------:R-:W-:Y:S01]  /*a570*/  ISETP.GE.AND P2, PT, R210, RZ, PT ;  /* 0x000000ffd200720c */ /* 0x000fe20003f46270 */
[--C-:B------:R-:W-:Y:S01]  /*a580*/  @!P6 IMAD.IADD R201, R201, 0x1, -R238.reuse ;  /* 0x00000001c9c9e824 */ /* 0x100fe200078e0aee */
[----:B------:R-:W-:Y:S01]  /*a590*/  IABS R210, R215 ;  /* 0x000000d700d27213 */ /* 0x000fe20000000000 */
[----:B------:R-:W-:Y:S01]  /*a5a0*/  @!P4 IMAD.IADD R206, R206, 0x1, -R238 ;  /* 0x00000001cecec824 */ /* 0x000fe200078e0aee */
[C---:B------:R-:W-:Y:S01]  /*a5b0*/  ISETP.GT.U32.AND P6, PT, R238.reuse, R205, PT ;  /* 0x000000cdee00720c */ /* 0x040fe20003fc4070 */
[----:B------:R-:W-:Y:S02]  /*a5c0*/  IMAD.MOV R207, RZ, RZ, -R207 ;  /* 0x000000ffffcf7224 */ /* 0x000fe400078e0acf */
[----:B------:R-:W-:Y:S01]  /*a5d0*/  @!P5 IMAD.MOV R201, RZ, RZ, -R201 ;  /* 0x000000ffffc9d224 */ /* 0x000fe200078e0ac9 */
[C---:B------:R-:W-:Y:S01]  /*a5e0*/  ISETP.GT.U32.AND P5, PT, R238.reuse, R206, PT ;  /* 0x000000ceee00720c */ /* 0x040fe20003fa4070 */
[----:B------:R-:W-:-:S02]  /*a5f0*/  IMAD R207, R238, R207, R209 ;  /* 0x000000cfeecf7224 */ /* 0x000fc400078e02d1 */
[----:B------:R-:W-:-:S04]  /*a600*/  IMAD.HI.U32 R209, R5, R210, RZ ;  /* 0x000000d205d17227 */ /* 0x000fc800078e00ff */
[----:B------:R-:W-:Y:S02]  /*a610*/  IMAD.MOV R209, RZ, RZ, -R209 ;  /* 0x000000ffffd17224 */ /* 0x000fe400078e0ad1 */
[----:B------:R-:W-:Y:S01]  /*a620*/  @!P3 IMAD.IADD R202, R202, 0x1, -R238 ;  /* 0x00000001cacab824 */ /* 0x000fe200078e0aee */
[----:B------:R-:W-:Y:S01]  /*a630*/  ISETP.GE.AND P3, PT, R208, RZ, PT ;  /* 0x000000ffd000720c */ /* 0x000fe20003f66270 */
[----:B------:R-:W-:Y:S02]  /*a640*/  IMAD R209, R238, R209, R210 ;  /* 0x000000d1eed17224 */ /* 0x000fe400078e02d2 */
[----:B------:R-:W-:-:S04]  /*a650*/  IMAD.HI.U32 R208, R5, R213, RZ ;  /* 0x000000d505d07227 */ /* 0x000fc800078e00ff */
[----:B------:R-:W-:Y:S01]  /*a660*/  @!P1 IMAD.MOV R202, RZ, RZ, -R202 ;  /* 0x000000ffffca9224 */ /* 0x000fe200078e0aca */
[----:B------:R-:W-:Y:S01]  /*a670*/  ISETP.GT.U32.AND P1, PT, R238, R207, PT ;  /* 0x000000cfee00720c */ /* 0x000fe20003f24070 */
[----:B------:R-:W-:Y:S01]  /*a680*/  @!P5 IMAD.IADD R206, R206, 0x1, -R238 ;  /* 0x00000001ceced824 */ /* 0x000fe200078e0aee */
[----:B------:R-:W-:Y:S01]  /*a690*/  ISETP.GT.U32.AND P5, PT, R238, R209, PT ;  /* 0x000000d1ee00720c */ /* 0x000fe20003fa4070 */
[----:B------:R-:W-:Y:S02]  /*a6a0*/  IMAD.MOV R208, RZ, RZ, -R208 ;  /* 0x000000ffffd07224 */ /* 0x000fe400078e0ad0 */
[----:B------:R-:W-:Y:S01]  /*a6b0*/  @!P6 IMAD.IADD R205, R205, 0x1, -R238 ;  /* 0x00000001cdcde824 */ /* 0x000fe200078e0aee */
[----:B------:R-:W-:Y:S01]  /*a6c0*/  ISETP.GE.AND P6, PT, R214, RZ, PT ;  /* 0x000000ffd600720c */ /* 0x000fe20003fc6270 */
[----:B------:R-:W-:Y:S01]  /*a6d0*/  IMAD R208, R238, R208, R213 ;  /* 0x000000d0eed07224 */ /* 0x000fe200078e02d5 */
[----:B------:R-:W-:Y:S01]  /*a6e0*/  LOP3.LUT R214, R6, 0x1b4, RZ, 0xfc, !PT ;  /* 0x000001b406d67812 */ /* 0x000fe200078efcff */
[----:B------:R-:W-:Y:S01]  /*a6f0*/  @!P3 IMAD.MOV R204, RZ, RZ, -R204 ;  /* 0x000000ffffccb224 */ /* 0x000fe200078e0acc */
[----:B------:R-:W-:-:S02]  /*a700*/  ISETP.GT.U32.AND P4, PT, R238, R205, PT ;  /* 0x000000cdee00720c */ /* 0x000fc40003f84070 */
[C---:B------:R-:W-:Y:S01]  /*a710*/  ISETP.GT.U32.AND P3, PT, R238.reuse, R208, PT ;  /* 0x000000d0ee00720c */ /* 0x040fe20003f64070 */
[--C-:B------:R-:W-:Y:S01]  /*a720*/  @!P1 IMAD.IADD R207, R207, 0x1, -R238.reuse ;  /* 0x00000001cfcf9824 */ /* 0x100fe200078e0aee */
[----:B------:R-:W-:Y:S01]  /*a730*/  ISETP.GE.AND P1, PT, R215, RZ, PT ;  /* 0x000000ffd700720c */ /* 0x000fe20003f26270 */
[----:B------:R-:W-:Y:S01]  /*a740*/  @!P5 IMAD.IADD R209, R209, 0x1, -R238 ;  /* 0x00000001d1d1d824 */ /* 0x000fe200078e0aee */
[----:B------:R-:W-:Y:S02]  /*a750*/  IABS R215, R216 ;  /* 0x000000d800d77213 */ /* 0x000fe40000000000 */
[----:B------:R-:W-:Y:S01]  /*a760*/  IABS R210, R214 ;  /* 0x000000d600d27213 */ /* 0x000fe20000000000 */
[----:B------:R-:W-:Y:S01]  /*a770*/  @!P6 IMAD.MOV R206, RZ, RZ, -R206 ;  /* 0x000000ffffcee224 */ /* 0x000fe200078e0ace */
[----:B------:R-:W-:Y:S01]  /*a780*/  ISETP.GT.U32.AND P5, PT, R238, R209, PT ;  /* 0x000000d1ee00720c */ /* 0x000fe20003fa4070 */
[----:B------:R-:W-:-:S04]  /*a790*/  IMAD.HI.U32 R211, R5, R215, RZ ;  /* 0x000000d705d37227 */ /* 0x000fc800078e00ff */
[--C-:B------:R-:W-:Y:S01]  /*a7a0*/  @!P4 IMAD.IADD R205, R205, 0x1, -R238.reuse ;  /* 0x00000001cdcdc824 */ /* 0x100fe200078e0aee */
[----:B------:R-:W-:Y:S01]  /*a7b0*/  ISETP.GE.AND P4, PT, R212, RZ, PT ;  /* 0x000000ffd400720c */ /* 0x000fe20003f86270 */
[----:B------:R-:W-:Y:S01]  /*a7c0*/  @!P3 IMAD.IADD R208, R208, 0x1, -R238 ;  /* 0x00000001d0d0b824 */ /* 0x000fe200078e0aee */
[C---:B------:R-:W-:Y:S01]  /*a7d0*/  ISETP.GT.U32.AND P3, PT, R238.reuse, R207, PT ;  /* 0x000000cfee00720c */ /* 0x040fe20003f64070 */
[----:B------:R-:W-:Y:S02]  /*a7e0*/  IMAD.MOV R211, RZ, RZ, -R211 ;  /* 0x000000ffffd37224 */ /* 0x000fe400078e0ad3 */
[----:B------:R-:W-:Y:S02]  /*a7f0*/  IMAD.MOV.U32 R212, RZ, RZ, R210 ;  /* 0x000000ffffd47224 */ /* 0x000fe400078e00d2 */
[----:B------:R-:W-:Y:S01]  /*a800*/  @!P2 IMAD.MOV R205, RZ, RZ, -R205 ;  /* 0x000000ffffcda224 */ /* 0x000fe200078e0acd */
[C---:B------:R-:W-:Y:S01]  /*a810*/  ISETP.GT.U32.AND P2, PT, R238.reuse, R208, PT ;  /* 0x000000d0ee00720c */ /* 0x040fe20003f44070 */
[----:B------:R-:W-:-:S02]  /*a820*/  IMAD R211, R238, R211, R215 ;  /* 0x000000d3eed37224 */ /* 0x000fc400078e02d7 */
[----:B------:R-:W-:-:S04]  /*a830*/  IMAD.HI.U32 R210, R5, R212, RZ ;  /* 0x000000d405d27227 */ /* 0x000fc800078e00ff */
[----:B------:R-:W-:Y:S01]  /*a840*/  @!P5 IMAD.IADD R209, R209, 0x1, -R238 ;  /* 0x00000001d1d1d824 */ /* 0x000fe200078e0aee */
[C---:B------:R-:W-:Y:S01]  /*a850*/  ISETP.GT.U32.AND P5, PT, R238.reuse, R211, PT ;  /* 0x000000d3ee00720c */ /* 0x040fe20003fa4070 */
[----:B------:R-:W-:Y:S02]  /*a860*/  IMAD.MOV R213, RZ, RZ, -R210 ;  /* 0x000000ffffd57224 */ /* 0x000fe400078e0ad2 */
[----:B------:R-:W-:Y:S02]  /*a870*/  @!P3 IMAD.IADD R207, R207, 0x1, -R238 ;  /* 0x00000001cfcfb824 */ /* 0x000fe400078e0aee */
[----:B------:R-:W-:Y:S01]  /*a880*/  IMAD R210, R238, R213, R212 ;  /* 0x000000d5eed27224 */ /* 0x000fe200078e02d4 */
[----:B------:R-:W-:Y:S01]  /*a890*/  IABS R213, R218 ;  /* 0x000000da00d57213 */ /* 0x000fe20000000000 */
[----:B------:R-:W-:Y:S01]  /*a8a0*/  IMAD.MOV.U32 R212, RZ, RZ, R219 ;  /* 0x000000ffffd47224 */ /* 0x000fe200078e00db */
[----:B------:R-:W-:Y:S01]  /*a8b0*/  LOP3.LUT R219, R6, 0x1bc, RZ, 0xfc, !PT ;  /* 0x000001bc06db7812 */ /* 0x000fe200078efcff */
[----:B------:R-:W-:Y:S01]  /*a8c0*/  @!P2 IMAD.IADD R208, R208, 0x1, -R238 ;  /* 0x00000001d0d0a824 */ /* 0x000fe200078e0aee */
[----:B------:R-:W-:Y:S01]  /*a8d0*/  ISETP.GE.AND P2, PT, R214, RZ, PT ;  /* 0x000000ffd600720c */ /* 0x000fe20003f46270 */
[----:B------:R-:W-:Y:S01]  /*a8e0*/  IMAD.HI.U32 R214, R5, R212, RZ ;  /* 0x000000d405d67227 */ /* 0x000fe200078e00ff */
[----:B------:R-:W-:-:S02]  /*a8f0*/  IABS R220, R219 ;  /* 0x000000db00dc7213 */ /* 0x000fc40000000000 */
[C---:B------:R-:W-:Y:S01]  /*a900*/  ISETP.GT.U32.AND P3, PT, R238.reuse, R210, PT ;  /* 0x000000d2ee00720c */ /* 0x040fe20003f64070 */
[----:B------:R-:W-:Y:S02]  /*a910*/  @!P5 IMAD.IADD R211, R211, 0x1, -R238 ;  /* 0x00000001d3d3d824 */ /* 0x000fe400078e0aee */
[----:B------:R-:W-:Y:S02]  /*a920*/  IMAD.MOV R221, RZ, RZ, -R214 ;  /* 0x000000ffffdd7224 */ /* 0x000fe400078e0ad6 */
[----:B------:R-:W-:Y:S02]  /*a930*/  IMAD.MOV.U32 R214, RZ, RZ, R220 ;  /* 0x000000ffffd67224 */ /* 0x000fe400078e00dc */
[----:B------:R-:W-:Y:S01]  /*a940*/  @!P0 IMAD.MOV R207, RZ, RZ, -R207 ;  /* 0x000000ffffcf8224 */ /* 0x000fe200078e0acf */
[----:B------:R-:W-:Y:S01]  /*a950*/  ISETP.GT.U32.AND P0, PT, R238, R211, PT ;  /* 0x000000d3ee00720c */ /* 0x000fe20003f04070 */
[----:B------:R-:W-:-:S04]  /*a960*/  IMAD.HI.U32 R220, R5, R214, RZ ;  /* 0x000000d605dc7227 */ /* 0x000fc800078e00ff */
[----:B------:R-:W-:Y:S02]  /*a970*/  IMAD R212, R238, R221, R212 ;  /* 0x000000ddeed47224 */ /* 0x000fe400078e02d4 */
[----:B------:R-:W-:Y:S01]  /*a980*/  IMAD.MOV R221, RZ, RZ, -R220 ;  /* 0x000000ffffdd7224 */ /* 0x000fe200078e0adc */
[----:B------:R-:W-:Y:S01]  /*a990*/  LOP3.LUT R220, R6, 0x1c0, RZ, 0xfc, !PT ;  /* 0x000001c006dc7812 */ /* 0x000fe200078efcff */
[----:B------:R-:W-:Y:S01]  /*a9a0*/  IMAD.HI.U32 R215, R5, R213, RZ ;  /* 0x000000d505d77227 */ /* 0x000fe200078e00ff */
[----:B------:R-:W-:-:S03]  /*a9b0*/  ISETP.GT.U32.AND P6, PT, R238, R212, PT ;  /* 0x000000d4ee00720c */ /* 0x000fc60003fc4070 */
[----:B------:R-:W-:Y:S01]  /*a9c0*/  @!P3 IMAD.IADD R210, R210, 0x1, -R238 ;  /* 0x00000001d2d2b824 */ /* 0x000fe200078e0aee */
[----:B------:R-:W-:Y:S01]  /*a9d0*/  ISETP.GE.AND P3, PT, R216, RZ, PT ;  /* 0x000000ffd800720c */ /* 0x000fe20003f66270 */
[----:B------:R-:W-:Y:S01]  /*a9e0*/  IMAD R214, R238, R221, R214 ;  /* 0x000000ddeed67224 */ /* 0x000fe200078e02d6 */
[----:B------:R-:W-:Y:S01]  /*a9f0*/  LOP3.LUT R216, R6, 0x1be, RZ, 0xfc, !PT ;  /* 0x000001be06d87812 */ /* 0x000fe200078efcff */
[----:B------:R-:W-:Y:S01]  /*aa00*/  IMAD.MOV R215, RZ, RZ, -R215 ;  /* 0x000000ffffd77224 */ /* 0x000fe200078e0ad7 */
[C---:B------:R-:W-:Y:S01]  /*aa10*/  ISETP.GT.U32.AND P5, PT, R238.reuse, R210, PT ;  /* 0x000000d2ee00720c */ /* 0x040fe20003fa4070 */
[----:B------:R-:W-:Y:S01]  /*aa20*/  @!P0 IMAD.IADD R211, R211, 0x1, -R238 ;  /* 0x00000001d3d38824 */ /* 0x000fe200078e0aee */
[C---:B------:R-:W-:Y:S01]  /*aa30*/  ISETP.GT.U32.AND P0, PT, R238.reuse, R214, PT ;  /* 0x000000d6ee00720c */ /* 0x040fe20003f04070 */
[----:B------:R-:W-:Y:S01]  /*aa40*/  IMAD R213, R238, R215, R213 ;  /* 0x000000d7eed57224 */ /* 0x000fe200078e02d5 */
[----:B------:R-:W-:Y:S01]  /*aa50*/  IABS R215, R216 ;  /* 0x000000d800d77213 */ /* 0x000fe20000000000 */
[----:B------:R-:W-:-:S02]  /*aa60*/  @!P1 IMAD.MOV R209, RZ, RZ, -R209 ;  /* 0x000000ffffd19224 */ /* 0x000fc400078e0ad1 */
[----:B------:R-:W-:Y:S01]  /*aa70*/  @!P6 IMAD.IADD R212, R212, 0x1, -R238 ;  /* 0x00000001d4d4e824 */ /* 0x000fe200078e0aee */
[----:B------:R-:W-:Y:S01]  /*aa80*/  ISETP.GT.U32.AND P1, PT, R238, R213, PT ;  /* 0x000000d5ee00720c */ /* 0x000fe20003f24070 */
[----:B------:R-:W-:Y:S01]  /*aa90*/  @!P4 IMAD.MOV R208, RZ, RZ, -R208 ;  /* 0x000000ffffd0c224 */ /* 0x000fe200078e0ad0 */
[----:B------:R-:W-:Y:S01]  /*aaa0*/  ISETP.GE.AND P4, PT, R217, RZ, PT ;  /* 0x000000ffd900720c */ /* 0x000fe20003f86270 */
[----:B------:R-:W-:Y:S01]  /*aab0*/  IMAD.HI.U32 R217, R5, R215, RZ ;  /* 0x000000d705d97227 */ /* 0x000fe200078e00ff */
[----:B------:R-:W-:Y:S02]  /*aac0*/  ISETP.GE.AND P6, PT, R219, RZ, PT ;  /* 0x000000ffdb00720c */ /* 0x000fe40003fc6270 */
[----:B------:R-:W-:Y:S01]  /*aad0*/  LOP3.LUT R219, R6, 0x1c2, RZ, 0xfc, !PT ;  /* 0x000001c206db7812 */ /* 0x000fe200078efcff */
[--C-:B------:R-:W-:Y:S01]  /*aae0*/  @!P5 IMAD.IADD R210, R210, 0x1, -R238.reuse ;  /* 0x00000001d2d2d824 */ /* 0x100fe200078e0aee */
[----:B------:R-:W-:Y:S01]  /*aaf0*/  ISETP.GE.AND P5, PT, R218, RZ, PT ;  /* 0x000000ffda00720c */ /* 0x000fe20003fa6270 */
[--C-:B------:R-:W-:Y:S01]  /*ab00*/  @!P0 IMAD.IADD R214, R214, 0x1, -R238.reuse ;  /* 0x00000001d6d68824 */ /* 0x100fe200078e0aee */
[----:B------:R-:W-:Y:S01]  /*ab10*/  IABS R218, R220 ;  /* 0x000000dc00da7213 */ /* 0x000fe20000000000 */
[----:B------:R-:W-:Y:S01]  /*ab20*/  @!P3 IMAD.MOV R211, RZ, RZ, -R211 ;  /* 0x000000ffffd3b224 */ /* 0x000fe200078e0ad3 */
[----:B------:R-:W-:Y:S01]  /*ab30*/  ISETP.GE.AND P3, PT, R216, RZ, PT ;  /* 0x000000ffd800720c */ /* 0x000fe20003f66270 */
[----:B------:R-:W-:Y:S01]  /*ab40*/  @!P1 IMAD.IADD R213, R213, 0x1, -R238 ;  /* 0x00000001d5d59824 */ /* 0x000fe200078e0aee */
[C---:B------:R-:W-:Y:S01]  /*ab50*/  ISETP.GT.U32.AND P0, PT, R238.reuse, R214, PT ;  /* 0x000000d6ee00720c */ /* 0x040fe20003f04070 */
[----:B------:R-:W-:Y:S01]  /*ab60*/  IMAD.HI.U32 R221, R5, R218, RZ ;  /* 0x000000da05dd7227 */ /* 0x000fe200078e00ff */
[----:B------:R-:W-:-:S03]  /*ab70*/  ISETP.GT.U32.AND P1, PT, R238, R212, PT ;  /* 0x000000d4ee00720c */ /* 0x000fc60003f24070 */
[----:B------:R-:W-:Y:S02]  /*ab80*/  IMAD.MOV R221, RZ, RZ, -R221 ;  /* 0x000000ffffdd7224 */ /* 0x000fe400078e0add */
[----:B------:R-:W-:Y:S02]  /*ab90*/  IMAD.MOV R217, RZ, RZ, -R217 ;  /* 0x000000ffffd97224 */ /* 0x000fe400078e0ad9 */
[----:B------:R-:W-:Y:S01]  /*aba0*/  @!P2 IMAD.MOV R210, RZ, RZ, -R210 ;  /* 0x000000ffffd2a224 */ /* 0x000fe200078e0ad2 */
[C---:B------:R-:W-:Y:S01]  /*abb0*/  ISETP.GT.U32.AND P2, PT, R238.reuse, R213, PT ;  /* 0x000000d5ee00720c */ /* 0x040fe20003f44070 */
[----:B------:R-:W-:Y:S01]  /*abc0*/  IMAD R216, R238, R221, R218 ;  /* 0x000000ddeed87224 */ /* 0x000fe200078e02da */
[----:B------:R-:W-:Y:S01]  /*abd0*/  LOP3.LUT R221, R6, 0x1c6, RZ, 0xfc, !PT ;  /* 0x000001c606dd7812 */ /* 0x000fe200078efcff */
[----:B------:R-:W-:Y:S01]  /*abe0*/  IMAD R215, R238, R217, R215 ;  /* 0x000000d9eed77224 */ /* 0x000fe200078e02d7 */
[----:B------:R-:W-:Y:S01]  /*abf0*/  IABS R217, R219 ;  /* 0x000000db00d97213 */ /* 0x000fe20000000000 */
[--C-:B------:R-:W-:Y:S01]  /*ac00*/  @!P0 IMAD.IADD R214, R214, 0x1, -R238.reuse ;  /* 0x00000001d6d68824 */ /* 0x100fe200078e0aee */
[----:B------:R-:W-:Y:S01]  /*ac10*/  ISETP.GT.U32.AND P0, PT, R238, R216, PT ;  /* 0x000000d8ee00720c */ /* 0x000fe20003f04070 */
[----:B------:R-:W-:Y:S01]  /*ac20*/  @!P1 IMAD.IADD R212, R212, 0x1, -R238 ;  /* 0x00000001d4d49824 */ /* 0x000fe200078e0aee */
[----:B------:R-:W-:Y:S01]  /*ac30*/  ISETP.GT.U32.AND P1, PT, R238, R215, PT ;  /* 0x000000d7ee00720c */ /* 0x000fe20003f24070 */
[----:B------:R-:W-:Y:S01]  /*ac40*/  IMAD.HI.U32 R223, R5, R217, RZ ;  /* 0x000000d905df7227 */ /* 0x000fe200078e00ff */
[----:B------:R-:W-:-:S03]  /*ac50*/  IABS R222, R221 ;  /* 0x000000dd00de7213 */ /* 0x000fc60000000000 */
[----:B------:R-:W-:Y:S01]  /*ac60*/  @!P2 IMAD.IADD R213, R213, 0x1, -R238 ;  /* 0x00000001d5d5a824 */ /* 0x000fe200078e0aee */
[----:B------:R-:W-:Y:S01]  /*ac70*/  ISETP.GE.AND P2, PT, R220, RZ, PT ;  /* 0x000000ffdc00720c */ /* 0x000fe20003f46270 */
[----:B------:R-:W-:Y:S01]  /*ac80*/  @!P4 IMAD.MOV R212, RZ, RZ, -R212 ;  /* 0x000000ffffd4c224 */ /* 0x000fe200078e0ad4 */
[----:B------:R-:W-:Y:S01]  /*ac90*/  LOP3.LUT R220, R6, 0x1c4, RZ, 0xfc, !PT ;  /* 0x000001c406dc7812 */ /* 0x000fe200078efcff */
[----:B------:R-:W-:Y:S02]  /*aca0*/  IMAD.MOV R223, RZ, RZ, -R223 ;  /* 0x000000ffffdf7224 */ /* 0x000fe400078e0adf */
[--C-:B------:R-:W-:Y:S01]  /*acb0*/  @!P0 IMAD.IADD R216, R216, 0x1, -R238.reuse ;  /* 0x00000001d8d88824 */ /* 0x100fe200078e0aee */
[----:B------:R-:W-:Y:S01]  /*acc0*/  IABS R218, R220 ;  /* 0x000000dc00da7213 */ /* 0x000fe20000000000 */
[----:B------:R-:W-:Y:S01]  /*acd0*/  @!P1 IMAD.IADD R215, R215, 0x1, -R238 ;  /* 0x00000001d7d79824 */ /* 0x000fe200078e0aee */
[----:B------:R-:W-:Y:S01]  /*ace0*/  ISETP.GE.AND P1, PT, R219, RZ, PT ;  /* 0x000000ffdb00720c */ /* 0x000fe20003f26270 */
[----:B------:R-:W-:Y:S01]  /*acf0*/  IMAD.MOV.U32 R219, RZ, RZ, R222 ;  /* 0x000000ffffdb7224 */ /* 0x000fe200078e00de */
[C---:B------:R-:W-:Y:S01]  /*ad00*/  ISETP.GT.U32.AND P0, PT, R238.reuse, R216, PT ;  /* 0x000000d8ee00720c */ /* 0x040fe20003f04070 */
[----:B------:R-:W-:Y:S01]  /*ad10*/  IMAD.HI.U32 R222, R5, R218, RZ ;  /* 0x000000da05de7227 */ /* 0x000fe200078e00ff */
[----:B------:R-:W-:-:S03]  /*ad20*/  ISETP.GT.U32.AND P4, PT, R238, R215, PT ;  /* 0x000000d7ee00720c */ /* 0x000fc60003f84070 */
[----:B------:R-:W-:Y:S02]  /*ad30*/  IMAD.MOV R225, RZ, RZ, -R222 ;  /* 0x000000ffffe17224 */ /* 0x000fe400078e0ade */
[C---:B------:R-:W-:Y:S02]  /*ad40*/  IMAD R217, R238.reuse, R223, R217 ;  /* 0x000000dfeed97224 */ /* 0x040fe400078e02d9 */
[----:B------:R-:W-:Y:S01]  /*ad50*/  IMAD R218, R238, R225, R218 ;  /* 0x000000e1eeda7224 */ /* 0x000fe200078e02da */
[----:B------:R-:W-:Y:S01]  /*ad60*/  IABS R225, R224 ;  /* 0x000000e000e17213 */ /* 0x000fe20000000000 */
[----:B------:R-:W-:-:S04]  /*ad70*/  IMAD.HI.U32 R223, R5, R219, RZ ;  /* 0x000000db05df7227 */ /* 0x000fc800078e00ff */
[----:B------:R-:W-:Y:S01]  /*ad80*/  @!P6 IMAD.MOV R214, RZ, RZ, -R214 ;  /* 0x000000ffffd6e224 */ /* 0x000fe200078e0ad6 */
[----:B------:R-:W-:Y:S01]  /*ad90*/  ISETP.GE.AND P6, PT, R220, RZ, PT ;  /* 0x000000ffdc00720c */ /* 0x000fe20003fc6270 */
[--C-:B------:R-:W-:Y:S01]  /*ada0*/  @!P0 IMAD.IADD R216, R216, 0x1, -R238.reuse ;  /* 0x00000001d8d88824 */ /* 0x100fe200078e0aee */
[----:B------:R-:W-:Y:S01]  /*adb0*/  ISETP.GT.U32.AND P0, PT, R238, R218, PT ;  /* 0x000000daee00720c */ /* 0x000fe20003f04070 */
[----:B------:R-:W-:Y:S01]  /*adc0*/  IMAD.MOV R220, RZ, RZ, -R223 ;  /* 0x000000ffffdc7224 */ /* 0x000fe200078e0adf */
[----:B------:R-:W-:Y:S01]  /*add0*/  LOP3.LUT R223, R6, 0x1c8, RZ, 0xfc, !PT ;  /* 0x000001c806df7812 */ /* 0x000fe200078efcff */
[----:B------:R-:W-:Y:S01]  /*ade0*/  @!P5 IMAD.MOV R213, RZ, RZ, -R213 ;  /* 0x000000ffffd5d224 */ /* 0x000fe200078e0ad5 */
[C---:B------:R-:W-:Y:S01]  /*adf0*/  ISETP.GT.U32.AND P5, PT, R238.reuse, R217, PT ;  /* 0x000000d9ee00720c */ /* 0x040fe20003fa4070 */
[----:B------:R-:W-:Y:S01]  /*ae00*/  @!P4 IMAD.IADD R215, R215, 0x1, -R238 ;  /* 0x00000001d7d7c824 */ /* 0x000fe200078e0aee */
[----:B------:R-:W-:Y:S01]  /*ae10*/  ISETP.GE.AND P4, PT, R221, RZ, PT ;  /* 0x000000ffdd00720c */ /* 0x000fe20003f86270 */
[----:B------:R-:W-:Y:S01]  /*ae20*/  IMAD R219, R238, R220, R219 ;  /* 0x000000dceedb7224 */ /* 0x000fe200078e02db */
[----:B------:R-:W-:Y:S01]  /*ae30*/  IABS R220, R223 ;  /* 0x000000df00dc7213 */ /* 0x000fe20000000000 */
[----:B------:R-:W-:Y:S01]  /*ae40*/  @!P3 IMAD.MOV R215, RZ, RZ, -R215 ;  /* 0x000000ffffd7b224 */ /* 0x000fe200078e0ad7 */
[----:B------:R-:W-:Y:S01]  /*ae50*/  LOP3.LUT R221, R6, 0x1cc, RZ, 0xfc, !PT ;  /* 0x000001cc06dd7812 */ /* 0x000fe200078efcff */
[----:B------:R-:W-:Y:S01]  /*ae60*/  @!P2 IMAD.MOV R216, RZ, RZ, -R216 ;  /* 0x000000ffffd8a224 */ /* 0x000fe200078e0ad8 */
[----:B------:R-:W-:Y:S01]  /*ae70*/  ISETP.GT.U32.AND P3, PT, R238, R219, PT ;  /* 0x000000dbee00720c */ /* 0x000fe20003f64070 */
[----:B------:R-:W-:Y:S01]  /*ae80*/  @!P0 IMAD.IADD R218, R218, 0x1, -R238 ;  /* 0x00000001dada8824 */ /* 0x000fe200078e0aee */
[----:B------:R-:W-:Y:S01]  /*ae90*/  IABS R222, R221 ;  /* 0x000000dd00de7213 */ /* 0x000fe20000000000 */
[----:B------:R-:W-:Y:S01]  /*aea0*/  IMAD.HI.U32 R226, R5, R220, RZ ;  /* 0x000000dc05e27227 */ /* 0x000fe200078e00ff */
[----:B------:R-:W-:-:S02]  /*aeb0*/  ISETP.GE.AND P2, PT, R223, RZ, PT ;  /* 0x000000ffdf00720c */ /* 0x000fc40003f46270 */
[C---:B------:R-:W-:Y:S01]  /*aec0*/  ISETP.GT.U32.AND P0, PT, R238.reuse, R218, PT ;  /* 0x000000daee00720c */ /* 0x040fe20003f04070 */
[----:B------:R-:W-:Y:S02]  /*aed0*/  @!P5 IMAD.IADD R217, R217, 0x1, -R238 ;  /* 0x00000001d9d9d824 */ /* 0x000fe400078e0aee */
[----:B------:R-:W-:Y:S02]  /*aee0*/  IMAD.MOV R226, RZ, RZ, -R226 ;  /* 0x000000ffffe27224 */ /* 0x000fe400078e0ae2 */
[----:B------:R-:W-:Y:S01]  /*aef0*/  IMAD.MOV.U32 R223, RZ, RZ, R225 ;  /* 0x000000ffffdf7224 */ /* 0x000fe200078e00e1 */
[C---:B------:R-:W-:Y:S01]  /*af00*/  ISETP.GT.U32.AND P5, PT, R238.reuse, R217, PT ;  /* 0x000000d9ee00720c */ /* 0x040fe20003fa4070 */
[----:B------:R-:W-:Y:S02]  /*af10*/  @!P3 IMAD.IADD R219, R219, 0x1, -R238 ;  /* 0x00000001dbdbb824 */ /* 0x000fe400078e0aee */
[----:B------:R-:W-:Y:S01]  /*af20*/  IMAD R220, R238, R226, R220 ;  /* 0x000000e2eedc7224 */ /* 0x000fe200078e02dc */
[----:B------:R-:W-:Y:S01]  /*af30*/  LOP3.LUT R226, R6, 0x1d0, RZ, 0xfc, !PT ;  /* 0x000001d006e27812 */ /* 0x000fe200078efcff */
[----:B------:R-:W-:Y:S01]  /*af40*/  IMAD.HI.U32 R225, R5, R222, RZ ;  /* 0x000000de05e17227 */ /* 0x000fe200078e00ff */
[----:B------:R-:W-:-:S03]  /*af50*/  ISETP.GT.U32.AND P3, PT, R238, R219, PT ;  /* 0x000000dbee00720c */ /* 0x000fc60003f64070 */
[--C-:B------:R-:W-:Y:S01]  /*af60*/  @!P0 IMAD.IADD R218, R218, 0x1, -R238.reuse ;  /* 0x00000001dada8824 */ /* 0x100fe200078e0aee */
[----:B------:R-:W-:Y:S01]  /*af70*/  ISETP.GT.U32.AND P0, PT, R238, R220, PT ;  /* 0x000000dcee00720c */ /* 0x000fe20003f04070 */
[----:B------:R-:W-:Y:S02]  /*af80*/  IMAD.MOV R225, RZ, RZ, -R225 ;  /* 0x000000ffffe17224 */ /* 0x000fe400078e0ae1 */
[----:B------:R-:W-:Y:S01]  /*af90*/  @!P5 IMAD.IADD R217, R217, 0x1, -R238 ;  /* 0x00000001d9d9d824 */ /* 0x000fe200078e0aee */
[----:B------:R-:W-:Y:S01]  /*afa0*/  ISETP.GE.AND P5, PT, R224, RZ, PT ;  /* 0x000000ffe000720c */ /* 0x000fe20003fa6270 */
[----:B------:R-:W-:-:S04]  /*afb0*/  IMAD.HI.U32 R224, R5, R223, RZ ;  /* 0x000000df05e07227 */ /* 0x000fc800078e00ff */
[----:B------:R-:W-:Y:S02]  /*afc0*/  IMAD.MOV R224, RZ, RZ, -R224 ;  /* 0x000000ffffe07224 */ /* 0x000fe400078e0ae0 */
[----:B------:R-:W-:Y:S01]  /*afd0*/  IMAD R222, R238, R225, R222 ;  /* 0x000000e1eede7224 */ /* 0x000fe200078e02de */
[----:B------:R-:W-:Y:S01]  /*afe0*/  LOP3.LUT R225, R6, 0x1d2, RZ, 0xfc, !PT ;  /* 0x000001d206e17812 */ /* 0x000fe200078efcff */
[--C-:B------:R-:W-:Y:S01]  /*aff0*/  @!P3 IMAD.IADD R219, R219, 0x1, -R238.reuse ;  /* 0x00000001dbdbb824 */ /* 0x100fe200078e0aee */
[----:B------:R-:W-:Y:S01]  /*b000*/  ISETP.GE.AND P3, PT, R229, RZ, PT ;  /* 0x000000ffe500720c */ /* 0x000fe20003f66270 */
[----:B------:R-:W-:Y:S01]  /*b010*/  @!P1 IMAD.MOV R217, RZ, RZ, -R217 ;  /* 0x000000ffffd99224 */ /* 0x000fe200078e0ad9 */
[----:B------:R-:W-:Y:S01]  /*b020*/  ISETP.GE.AND P1, PT, R221, RZ, PT ;  /* 0x000000ffdd00720c */ /* 0x000fe20003f26270 */
[----:B------:R-:W-:Y:S01]  /*b030*/  IMAD R221, R238, R224, R223 ;  /* 0x000000e0eedd7224 */ /* 0x000fe200078e02df */
[----:B------:R-:W-:Y:S01]  /*b040*/  IABS R224, R226 ;  /* 0x000000e200e07213 */ /* 0x000fe20000000000 */
[----:B------:R-:W-:Y:S01]  /*b050*/  @!P0 IMAD.IADD R220, R220, 0x1, -R238 ;  /* 0x00000001dcdc8824 */ /* 0x000fe200078e0aee */
[----:B------:R-:W-:Y:S01]  /*b060*/  IABS R229, R229 ;  /* 0x000000e500e57213 */ /* 0x000fe20000000000 */
[----:B------:R-:W-:Y:S01]  /*b070*/  @!P4 IMAD.MOV R219, RZ, RZ, -R219 ;  /* 0x000000ffffdbc224 */ /* 0x000fe200078e0adb */
[C---:B------:R-:W-:Y:S01]  /*b080*/  ISETP.GT.U32.AND P4, PT, R238.reuse, R222, PT ;  /* 0x000000deee00720c */ /* 0x040fe20003f84070 */
[----:B------:R-:W-:Y:S01]  /*b090*/  @!P6 IMAD.MOV R218, RZ, RZ, -R218 ;  /* 0x000000ffffdae224 */ /* 0x000fe200078e0ada */
[C---:B------:R-:W-:Y:S01]  /*b0a0*/  ISETP.GT.U32.AND P6, PT, R238.reuse, R221, PT ;  /* 0x000000ddee00720c */ /* 0x040fe20003fc4070 */
[----:B------:R-:W-:Y:S01]  /*b0b0*/  IMAD.HI.U32 R227, R5, R224, RZ ;  /* 0x000000e005e37227 */ /* 0x000fe200078e00ff */
[----:B------:R-:W-:-:S02]  /*b0c0*/  ISETP.GT.U32.AND P0, PT, R238, R220, PT ;  /* 0x000000dcee00720c */ /* 0x000fc40003f04070 */
[----:B------:R-:W-:Y:S01]  /*b0d0*/  IABS R228, R225 ;  /* 0x000000e100e47213 */ /* 0x000fe20000000000 */
[----:B------:R-:W-:Y:S02]  /*b0e0*/  IMAD.MOV R227, RZ, RZ, -R227 ;  /* 0x000000ffffe37224 */ /* 0x000fe400078e0ae3 */
[----:B------:R-:W-:-:S04]  /*b0f0*/  IMAD.HI.U32 R223, R5, R229, RZ ;  /* 0x000000e505df7227 */ /* 0x000fc800078e00ff */
[--C-:B------:R-:W-:Y:S02]  /*b100*/  @!P4 IMAD.IADD R222, R222, 0x1, -R238.reuse ;  /* 0x00000001dedec824 */ /* 0x100fe400078e0aee */
[--C-:B------:R-:W-:Y:S02]  /*b110*/  @!P6 IMAD.IADD R221, R221, 0x1, -R238.reuse ;  /* 0x00000001dddde824 */ /* 0x100fe400078e0aee */
[----:B------:R-:W-:Y:S01]  /*b120*/  @!P0 IMAD.IADD R220, R220, 0x1, -R238 ;  /* 0x00000001dcdc8824 */ /* 0x000fe200078e0aee */
[----:B------:R-:W-:Y:S01]  /*b130*/  ISETP.GE.AND P0, PT, R226, RZ, PT ;  /* 0x000000ffe200720c */ /* 0x000fe20003f06270 */
[----:B------:R-:W-:Y:S01]  /*b140*/  IMAD.MOV.U32 R226, RZ, RZ, R230 ;  /* 0x000000ffffe27224 */ /* 0x000fe200078e00e6 */
[C---:B------:R-:W-:Y:S01]  /*b150*/  ISETP.GT.U32.AND P4, PT, R238.reuse, R222, PT ;  /* 0x000000deee00720c */ /* 0x040fe20003f84070 */
[C---:B------:R-:W-:Y:S01]  /*b160*/  IMAD R224, R238.reuse, R227, R224 ;  /* 0x000000e3eee07224 */ /* 0x040fe200078e02e0 */
[----:B------:R-:W-:Y:S01]  /*b170*/  ISETP.GT.U32.AND P6, PT, R238, R221, PT ;  /* 0x000000ddee00720c */ /* 0x000fe20003fc4070 */
[----:B------:R-:W-:-:S04]  /*b180*/  IMAD.HI.U32 R227, R5, R226, RZ ;  /* 0x000000e205e37227 */ /* 0x000fc800078e00ff */
[----:B------:R-:W-:Y:S02]  /*b190*/  IMAD.MOV R223, RZ, RZ, -R223 ;  /* 0x000000ffffdf7224 */ /* 0x000fe400078e0adf */
[----:B------:R-:W-:Y:S02]  /*b1a0*/  IMAD.MOV R227, RZ, RZ, -R227 ;  /* 0x000000ffffe37224 */ /* 0x000fe400078e0ae3 */
[C---:B------:R-:W-:Y:S02]  /*b1b0*/  IMAD R223, R238.reuse, R223, R229 ;  /* 0x000000dfeedf7224 */ /* 0x040fe400078e02e5 */
[----:B------:R-:W-:Y:S01]  /*b1c0*/  IMAD R226, R238, R227, R226 ;  /* 0x000000e3eee27224 */ /* 0x000fe200078e02e2 */
[----:B------:R-:W-:Y:S01]  /*b1d0*/  IABS R227, R233 ;  /* 0x000000e900e37213 */ /* 0x000fe20000000000 */
[----:B------:R-:W-:Y:S02]  /*b1e0*/  @!P4 IMAD.IADD R222, R222, 0x1, -R238 ;  /* 0x00000001dedec824 */ /* 0x000fe400078e0aee */
[----:B------:R-:W-:-:S04]  /*b1f0*/  IMAD.HI.U32 R230, R5, R228, RZ ;  /* 0x000000e405e67227 */ /* 0x000fc800078e00ff */
[----:B------:R-:W-:Y:S01]  /*b200*/  @!P6 IMAD.IADD R221, R221, 0x1, -R238 ;  /* 0x00000001dddde824 */ /* 0x000fe200078e0aee */
[C---:B------:R-:W-:Y:S01]  /*b210*/  ISETP.GT.U32.AND P6, PT, R238.reuse, R223, PT ;  /* 0x000000dfee00720c */ /* 0x040fe20003fc4070 */
[----:B------:R-:W-:Y:S01]  /*b220*/  @!P1 IMAD.MOV R222, RZ, RZ, -R222 ;  /* 0x000000ffffde9224 */ /* 0x000fe200078e0ade */
[C---:B------:R-:W-:Y:S01]  /*b230*/  ISETP.GT.U32.AND P1, PT, R238.reuse, R226, PT ;  /* 0x000000e2ee00720c */ /* 0x040fe20003f24070 */
[----:B------:R-:W-:Y:S01]  /*b240*/  IMAD.MOV R229, RZ, RZ, -R230 ;  /* 0x000000ffffe57224 */ /* 0x000fe200078e0ae6 */
[----:B------:R-:W-:Y:S01]  /*b250*/  IABS R230, R232 ;  /* 0x000000e800e67213 */ /* 0x000fe20000000000 */
[----:B------:R-:W-:Y:S01]  /*b260*/  @!P2 IMAD.MOV R220, RZ, RZ, -R220 ;  /* 0x000000ffffdca224 */ /* 0x000fe200078e0adc */
[C---:B------:R-:W-:Y:S01]  /*b270*/  ISETP.GT.U32.AND P2, PT, R238.reuse, R224, PT ;  /* 0x000000e0ee00720c */ /* 0x040fe20003f44070 */
[----:B------:R-:W-:Y:S01]  /*b280*/  @!P5 IMAD.MOV R221, RZ, RZ, -R221 ;  /* 0x000000ffffddd224 */ /* 0x000fe200078e0add */
[----:B------:R-:W-:Y:S01]  /*b290*/  ISETP.GE.AND P5, PT, R225, RZ, PT ;  /* 0x000000ffe100720c */ /* 0x000fe20003fa6270 */
[----:B------:R-:W-:Y:S01]  /*b2a0*/  IMAD R225, R238, R229, R228 ;  /* 0x000000e5eee17224 */ /* 0x000fe200078e02e4 */
[----:B------:R-:W-:Y:S01]  /*b2b0*/  IABS R228, R231 ;  /* 0x000000e700e47213 */ /* 0x000fe20000000000 */
[----:B------:R-:W-:-:S03]  /*b2c0*/  IMAD.HI.U32 R229, R5, R227, RZ ;  /* 0x000000e305e57227 */ /* 0x000fc600078e00ff */
[----:B------:R-:W-:Y:S01]  /*b2d0*/  ISETP.GT.U32.AND P4, PT, R238, R225, PT ;  /* 0x000000e1ee00720c */ /* 0x000fe20003f84070 */
[--C-:B------:R-:W-:Y:S02]  /*b2e0*/  @!P6 IMAD.IADD R223, R223, 0x1, -R238.reuse ;  /* 0x00000001dfdfe824 */ /* 0x100fe400078e0aee */
[----:B------:R-:W-:Y:S02]  /*b2f0*/  IMAD.MOV R229, RZ, RZ, -R229 ;  /* 0x000000ffffe57224 */ /* 0x000fe400078e0ae5 */
[--C-:B------:R-:W-:Y:S01]  /*b300*/  @!P1 IMAD.IADD R226, R226, 0x1, -R238.reuse ;  /* 0x00000001e2e29824 */ /* 0x100fe200078e0aee */
[----:B------:R-:W-:Y:S01]  /*b310*/  ISETP.GT.U32.AND P6, PT, R238, R223, PT ;  /* 0x000000dfee00720c */ /* 0x000fe20003fc4070 */
[----:B------:R-:W-:Y:S02]  /*b320*/  @!P2 IMAD.IADD R224, R224, 0x1, -R238 ;  /* 0x00000001e0e0a824 */ /* 0x000fe400078e0aee */
[C---:B------:R-:W-:Y:S01]  /*b330*/  IMAD R227, R238.reuse, R229, R227 ;  /* 0x000000e5eee37224 */ /* 0x040fe200078e02e3 */
[C---:B------:R-:W-:Y:S01]  /*b340*/  ISETP.GT.U32.AND P1, PT, R238.reuse, R226, PT ;  /* 0x000000e2ee00720c */ /* 0x040fe20003f24070 */
[----:B------:R-:W-:Y:S01]  /*b350*/  IMAD.MOV.U32 R229, RZ, RZ, R230 ;  /* 0x000000ffffe57224 */ /* 0x000fe200078e00e6 */
[----:B------:R-:W-:Y:S01]  /*b360*/  ISETP.GT.U32.AND P2, PT, R238, R224, PT ;  /* 0x000000e0ee00720c */ /* 0x000fe20003f44070 */
[----:B------:R-:W-:-:S04]  /*b370*/  IMAD.HI.U32 R230, R5, R228, RZ ;  /* 0x000000e405e67227 */ /* 0x000fc800078e00ff */
[----:B------:R-:W-:Y:S02]  /*b380*/  @!P4 IMAD.IADD R225, R225, 0x1, -R238 ;  /* 0x00000001e1e1c824 */ /* 0x000fe400078e0aee */
[----:B------:R-:W-:Y:S02]  /*b390*/  IMAD.MOV R230, RZ, RZ, -R230 ;  /* 0x000000ffffe67224 */ /* 0x000fe400078e0ae6 */
[----:B------:R-:W-:Y:S01]  /*b3a0*/  @!P6 IMAD.IADD R223, R223, 0x1, -R238 ;  /* 0x00000001dfdfe824 */ /* 0x000fe200078e0aee */
[C---:B------:R-:W-:Y:S01]  /*b3b0*/  ISETP.GT.U32.AND P4, PT, R238.reuse, R225, PT ;  /* 0x000000e1ee00720c */ /* 0x040fe20003f84070 */
[----:B------:R-:W-:Y:S01]  /*b3c0*/  IMAD R228, R238, R230, R228 ;  /* 0x000000e6eee47224 */ /* 0x000fe200078e02e4 */
[----:B------:R-:W-:Y:S01]  /*b3d0*/  LOP3.LUT R230, R6, 0x1dc, RZ, 0xfc, !PT ;  /* 0x000001dc06e67812 */ /* 0x000fe200078efcff */
[--C-:B------:R-:W-:Y:S01]  /*b3e0*/  @!P1 IMAD.IADD R226, R226, 0x1, -R238.reuse ;  /* 0x00000001e2e29824 */ /* 0x100fe200078e0aee */
[----:B------:R-:W-:Y:S01]  /*b3f0*/  ISETP.GE.AND P6, PT, R234, RZ, PT ;  /* 0x000000ffea00720c */ /* 0x000fe20003fc6270 */
[----:B------:R-:W-:Y:S01]  /*b400*/  @!P2 IMAD.IADD R224, R224, 0x1, -R238 ;  /* 0x00000001e0e0a824 */ /* 0x000fe200078e0aee */
[C---:B------:R-:W-:Y:S01]  /*b410*/  ISETP.GT.U32.AND P1, PT, R238.reuse, R228, PT ;  /* 0x000000e4ee00720c */ /* 0x040fe20003f24070 */
[----:B------:R-:W-:Y:S01]  /*b420*/  @!P3 IMAD.MOV R223, RZ, RZ, -R223 ;  /* 0x000000ffffdfb224 */ /* 0x000fe200078e0adf */
[----:B------:R-:W-:Y:S01]  /*b430*/  ISETP.GE.AND P3, PT, R233, RZ, PT ;  /* 0x000000ffe900720c */ /* 0x000fe20003f66270 */
[----:B------:R-:W-:Y:S01]  /*b440*/  IMAD.HI.U32 R233, R5, R229, RZ ;  /* 0x000000e505e97227 */ /* 0x000fe200078e00ff */
[----:B------:R-:W-:-:S03]  /*b450*/  ISETP.GT.U32.AND P2, PT, R238, R227, PT ;  /* 0x000000e3ee00720c */ /* 0x000fc60003f44070 */
[----:B------:R-:W-:Y:S01]  /*b460*/  @!P0 IMAD.MOV R224, RZ, RZ, -R224 ;  /* 0x000000ffffe08224 */ /* 0x000fe200078e0ae0 */
[----:B------:R-:W-:Y:S01]  /*b470*/  ISETP.GE.AND P0, PT, R231, RZ, PT ;  /* 0x000000ffe700720c */ /* 0x000fe20003f06270 */
[----:B------:R-:W-:Y:S02]  /*b480*/  IMAD.MOV R231, RZ, RZ, -R233 ;  /* 0x000000ffffe77224 */ /* 0x000fe400078e0ae9 */
[--C-:B------:R-:W-:Y:S01]  /*b490*/  @!P4 IMAD.IADD R225, R225, 0x1, -R238.reuse ;  /* 0x00000001e1e1c824 */ /* 0x100fe200078e0aee */
[----:B------:R-:W-:Y:S01]  /*b4a0*/  ISETP.GE.AND P4, PT, R232, RZ, PT ;  /* 0x000000ffe800720c */ /* 0x000fe20003f86270 */
[----:B------:R-:W-:Y:S01]  /*b4b0*/  IMAD R229, R238, R231, R229 ;  /* 0x000000e7eee57224 */ /* 0x000fe200078e02e5 */
[----:B------:R-:W-:Y:S01]  /*b4c0*/  LOP3.LUT R232, R6, 0x1de, RZ, 0xfc, !PT ;  /* 0x000001de06e87812 */ /* 0x000fe200078efcff */
[--C-:B------:R-:W-:Y:S01]  /*b4d0*/  @!P1 IMAD.IADD R228, R228, 0x1, -R238.reuse ;  /* 0x00000001e4e49824 */ /* 0x100fe200078e0aee */
[----:B------:R-:W-:Y:S01]  /*b4e0*/  IABS R231, R230 ;  /* 0x000000e600e77213 */ /* 0x000fe20000000000 */
[----:B------:R-:W-:Y:S01]  /*b4f0*/  @!P5 IMAD.MOV R225, RZ, RZ, -R225 ;  /* 0x000000ffffe1d224 */ /* 0x000fe200078e0ae1 */
[----:B------:R-:W-:Y:S01]  /*b500*/  IABS R233, R232 ;  /* 0x000000e800e97213 */ /* 0x000fe20000000000 */
[----:B------:R-:W-:Y:S01]  /*b510*/  @!P2 IMAD.IADD R227, R227, 0x1, -R238 ;  /* 0x00000001e3e3a824 */ /* 0x000fe200078e0aee */
[----:B------:R-:W-:Y:S01]  /*b520*/  ISETP.GE.AND P5, PT, R230, RZ, PT ;  /* 0x000000ffe600720c */ /* 0x000fe20003fa6270 */
[----:B------:R-:W-:Y:S01]  /*b530*/  IMAD.MOV.U32 R230, RZ, RZ, R231 ;  /* 0x000000ffffe67224 */ /* 0x000fe200078e00e7 */
[C---:B------:R-:W-:Y:S01]  /*b540*/  ISETP.GT.U32.AND P1, PT, R238.reuse, R228, PT ;  /* 0x000000e4ee00720c */ /* 0x040fe20003f24070 */
[----:B------:R-:W-:Y:S01]  /*b550*/  IMAD.MOV.U32 R231, RZ, RZ, R233 ;  /* 0x000000ffffe77224 */ /* 0x000fe200078e00e9 */
[----:B------:R-:W-:Y:S01]  /*b560*/  ISETP.GT.U32.AND P2, PT, R238, R227, PT ;  /* 0x000000e3ee00720c */ /* 0x000fe20003f44070 */
[----:B------:R-:W-:-:S04]  /*b570*/  IMAD.HI.U32 R233, R5, R230, RZ ;  /* 0x000000e605e97227 */ /* 0x000fc800078e00ff */
[----:B------:R-:W-:-:S04]  /*b580*/  IMAD.HI.U32 R234, R5, R231, RZ ;  /* 0x000000e705ea7227 */ /* 0x000fc800078e00ff */
[----:B------:R-:W-:Y:S02]  /*b590*/  IMAD.MOV R234, RZ, RZ, -R234 ;  /* 0x000000ffffea7224 */ /* 0x000fe400078e0aea */
[----:B------:R-:W-:Y:S02]  /*b5a0*/  IMAD.MOV R233, RZ, RZ, -R233 ;  /* 0x000000ffffe97224 */ /* 0x000fe400078e0ae9 */
[----:B------:R-:W-:Y:S02]  /*b5b0*/  IMAD R231, R238, R234, R231 ;  /* 0x000000eaeee77224 */ /* 0x000fe400078e02e7 */
[----:B------:R-:W-:Y:S02]  /*b5c0*/  @!P1 IMAD.IADD R228, R228, 0x1, -R238 ;  /* 0x00000001e4e49824 */ /* 0x000fe400078e0aee */
[C---:B------:R-:W-:Y:S02]  /*b5d0*/  IMAD R230, R238.reuse, R233, R230 ;  /* 0x000000e9eee67224 */ /* 0x040fe400078e02e6 */
[----:B------:R-:W-:Y:S01]  /*b5e0*/  @!P0 IMAD.MOV R228, RZ, RZ, -R228 ;  /* 0x000000ffffe48224 */ /* 0x000fe200078e0ae4 */
[C---:B------:R-:W-:Y:S01]  /*b5f0*/  ISETP.GT.U32.AND P0, PT, R238.reuse, R231, PT ;  /* 0x000000e7ee00720c */ /* 0x040fe20003f04070 */
[----:B------:R-:W-:Y:S01]  /*b600*/  IMAD.MOV.U32 R233, RZ, RZ, R237 ;  /* 0x000000ffffe97224 */ /* 0x000fe200078e00ed */
[----:B------:R-:W-:Y:S01]  /*b610*/  ISETP.GT.U32.AND P1, PT, R238, R230, PT ;  /* 0x000000e6ee00720c */ /* 0x000fe20003f24070 */
[----:B------:R-:W-:Y:S01]  /*b620*/  @!P2 IMAD.IADD R227, R227, 0x1, -R238 ;  /* 0x00000001e3e3a824 */ /* 0x000fe200078e0aee */
[----:B------:R-:W-:Y:S01]  /*b630*/  ISETP.GE.AND P2, PT, R232, RZ, PT ;  /* 0x000000ffe800720c */ /* 0x000fe20003f46270 */
[----:B------:R-:W-:Y:S01]  /*b640*/  IMAD.HI.U32 R237, R5, R233, RZ ;  /* 0x000000e905ed7227 */ /* 0x000fe200078e00ff */
[----:B------:R-:W-:-:S03]  /*b650*/  IABS R232, R235 ;  /* 0x000000eb00e87213 */ /* 0x000fc60000000000 */
[----:B------:R-:W-:Y:S01]  /*b660*/  @!P3 IMAD.MOV R227, RZ, RZ, -R227 ;  /* 0x000000ffffe3b224 */ /* 0x000fe200078e0ae3 */
[----:B------:R-:W-:Y:S01]  /*b670*/  ISETP.GE.AND P3, PT, R235, RZ, PT ;  /* 0x000000ffeb00720c */ /* 0x000fe20003f66270 */
[----:B------:R-:W-:Y:S01]  /*b680*/  @!P6 IMAD.MOV R226, RZ, RZ, -R226 ;  /* 0x000000ffffe2e224 */ /* 0x000fe200078e0ae2 */
[----:B------:R-:W-:Y:S01]  /*b690*/  ISETP.GT.U32.AND P6, PT, R238, R229, PT ;  /* 0x000000e5ee00720c */ /* 0x000fe20003fc4070 */
[--C-:B------:R-:W-:Y:S02]  /*b6a0*/  @!P0 IMAD.IADD R231, R231, 0x1, -R238.reuse ;  /* 0x00000001e7e78824 */ /* 0x100fe400078e0aee */
[----:B------:R-:W-:Y:S02]  /*b6b0*/  @!P1 IMAD.IADD R230, R230, 0x1, -R238 ;  /* 0x00000001e6e69824 */ /* 0x000fe400078e0aee */
[----:B------:R-:W-:Y:S01]  /*b6c0*/  IMAD.HI.U32 R234, R5, R232, RZ ;  /* 0x000000e805ea7227 */ /* 0x000fe200078e00ff */
[C---:B------:R-:W-:Y:S02]  /*b6d0*/  ISETP.GT.U32.AND P0, PT, R238.reuse, R231, PT ;  /* 0x000000e7ee00720c */ /* 0x040fe40003f04070 */
[----:B------:R-:W-:Y:S01]  /*b6e0*/  ISETP.GT.U32.AND P1, PT, R238, R230, PT ;  /* 0x000000e6ee00720c */ /* 0x000fe20003f24070 */
[----:B------:R-:W-:Y:S01]  /*b6f0*/  IMAD.MOV R235, RZ, RZ, -R237 ;  /* 0x000000ffffeb7224 */ /* 0x000fe200078e0aed */
[----:B------:R-:W-:Y:S01]  /*b700*/  IABS R237, R247 ;  /* 0x000000f700ed7213 */ /* 0x000fe20000000000 */
[----:B------:R-:W-:-:S02]  /*b710*/  IMAD.MOV R234, RZ, RZ, -R234 ;  /* 0x000000ffffea7224 */ /* 0x000fc400078e0aea */
[C---:B------:R-:W-:Y:S01]  /*b720*/  IMAD R233, R238.reuse, R235, R233 ;  /* 0x000000ebeee97224 */ /* 0x040fe200078e02e9 */
[----:B------:R-:W-:Y:S01]  /*b730*/  IABS R235, R246 ;  /* 0x000000f600eb7213 */ /* 0x000fe20000000000 */
[C---:B------:R-:W-:Y:S01]  /*b740*/  IMAD R232, R238.reuse, R234, R232 ;  /* 0x000000eaeee87224 */ /* 0x040fe200078e02e8 */
[----:B------:R-:W-:Y:S01]  /*b750*/  IABS R234, R244 ;  /* 0x000000f400ea7213 */ /* 0x000fe20000000000 */
[--C-:B------:R-:W-:Y:S02]  /*b760*/  @!P6 IMAD.IADD R229, R229, 0x1, -R238.reuse ;  /* 0x00000001e5e5e824 */ /* 0x100fe400078e0aee */
[----:B------:R-:W-:Y:S01]  /*b770*/  @!P0 IMAD.IADD R231, R231, 0x1, -R238 ;  /* 0x00000001e7e78824 */ /* 0x000fe200078e0aee */
[C---:B------:R-:W-:Y:S01]  /*b780*/  ISETP.GT.U32.AND P0, PT, R238.reuse, R233, PT ;  /* 0x000000e9ee00720c */ /* 0x040fe20003f04070 */
        /* <DEDUP_REMOVED lines=8> */
[C---:B------:R-:W-:Y:S02]  /*b810*/  IMAD R234, R238.reuse, R239, R234 ;  /* 0x000000efeeea7224 */ /* 0x040fe400078e02ea */
[--C-:B------:R-:W-:Y:S01]  /*b820*/  @!P0 IMAD.IADD R233, R233, 0x1, -R238.reuse ;  /* 0x00000001e9e98824 */ /* 0x100fe200078e0aee */
[----:B------:R-:W-:Y:S01]  /*b830*/  ISETP.GT.U32.AND P0, PT, R238, R235, PT ;  /* 0x000000ebee00720c */ /* 0x000fe20003f04070 */
[--C-:B------:R-:W-:Y:S01]  /*b840*/  @!P1 IMAD.IADD R232, R232, 0x1, -R238.reuse ;  /* 0x00000001e8e89824 */ /* 0x100fe200078e0aee */
[----:B------:R-:W-:Y:S01]  /*b850*/  ISETP.GT.U32.AND P1, PT, R238, R234, PT ;  /* 0x000000eaee00720c */ /* 0x000fe20003f24070 */
[----:B------:R-:W-:Y:S01]  /*b860*/  @!P6 IMAD.IADD R229, R229, 0x1, -R238 ;  /* 0x00000001e5e5e824 */ /* 0x000fe200078e0aee */
[----:B------:R-:W-:Y:S01]  /*b870*/  ISETP.GE.AND P6, PT, R236, RZ, PT ;  /* 0x000000ffec00720c */ /* 0x000fe20003fc6270 */
[----:B------:R-:W-:Y:S01]  /*b880*/  IMAD.HI.U32 R242, R5, R237, RZ ;  /* 0x000000ed05f27227 */ /* 0x000fe200078e00ff */
[----:B------:R-:W-:-:S03]  /*b890*/  IABS R236, R0 ;  /* 0x0000000000ec7213 */ /* 0x000fc60000000000 */
[----:B------:R-:W-:Y:S02]  /*b8a0*/  IMAD.MOV R241, RZ, RZ, -R242 ;  /* 0x000000fffff17224 */ /* 0x000fe400078e0af2 */
[----:B------:R-:W-:-:S04]  /*b8b0*/  IMAD.HI.U32 R243, R5, R236, RZ ;  /* 0x000000ec05f37227 */ /* 0x000fc800078e00ff */
[--C-:B------:R-:W-:Y:S01]  /*b8c0*/  @!P0 IMAD.IADD R235, R235, 0x1, -R238.reuse ;  /* 0x00000001ebeb8824 */ /* 0x100fe200078e0aee */
[----:B------:R-:W-:Y:S01]  /*b8d0*/  ISETP.GT.U32.AND P0, PT, R238, R232, PT ;  /* 0x000000e8ee00720c */ /* 0x000fe20003f04070 */
[----:B------:R-:W-:Y:S02]  /*b8e0*/  @!P1 IMAD.IADD R234, R234, 0x1, -R238 ;  /* 0x00000001eaea9824 */ /* 0x000fe400078e0aee */
[----:B------:R-:W-:Y:S01]  /*b8f0*/  IMAD.MOV R239, RZ, RZ, -R243 ;  /* 0x000000ffffef7224 */ /* 0x000fe200078e0af3 */
[----:B------:R-:W-:Y:S01]  /*b900*/  IABS R243, R2 ;  /* 0x0000000200f37213 */ /* 0x000fe20000000000 */
[----:B------:R-:W-:Y:S01]  /*b910*/  @!P4 IMAD.MOV R229, RZ, RZ, -R229 ;  /* 0x000000ffffe5c224 */ /* 0x000fe200078e0ae5 */
[----:B------:R-:W-:Y:S01]  /*b920*/  ISETP.GT.U32.AND P4, PT, R238, R234, PT ;  /* 0x000000eaee00720c */ /* 0x000fe20003f84070 */
[----:B------:R-:W-:-:S04]  /*b930*/  IMAD.HI.U32 R242, R5, R240, RZ ;  /* 0x000000f005f27227 */ /* 0x000fc800078e00ff */
[C---:B------:R-:W-:Y:S01]  /*b940*/  IMAD R237, R238.reuse, R241, R237 ;  /* 0x000000f1eeed7224 */ /* 0x040fe200078e02ed */
[----:B------:R-:W-:Y:S01]  /*b950*/  IABS R241, R7 ;  /* 0x0000000700f17213 */ /* 0x000fe20000000000 */
[----:B------:R-:W-:Y:S02]  /*b960*/  IMAD R236, R238, R239, R236 ;  /* 0x000000efeeec7224 */ /* 0x000fe400078e02ec */
[----:B------:R-:W-:Y:S01]  /*b970*/  IMAD.MOV R239, RZ, RZ, -R242 ;  /* 0x000000ffffef7224 */ /* 0x000fe200078e0af2 */
[----:B------:R-:W-:Y:S01]  /*b980*/  IABS R242, R3 ;  /* 0x0000000300f27213 */ /* 0x000fe20000000000 */
[----:B------:R-:W-:Y:S01]  /*b990*/  @!P0 IMAD.IADD R232, R232, 0x1, -R238 ;  /* 0x00000001e8e88824 */ /* 0x000fe200078e0aee */
[C---:B------:R-:W-:Y:S01]  /*b9a0*/  ISETP.GT.U32.AND P0, PT, R238.reuse, R237, PT ;  /* 0x000000edee00720c */ /* 0x040fe20003f04070 */
[C---:B------:R-:W-:Y:S01]  /*b9b0*/  IMAD R240, R238.reuse, R239, R240 ;  /* 0x000000efeef07224 */ /* 0x040fe200078e02f0 */
[----:B------:R-:W-:Y:S01]  /*b9c0*/  ISETP.GT.U32.AND P1, PT, R238, R236, PT ;  /* 0x000000ecee00720c */ /* 0x000fe20003f24070 */
[----:B------:R-:W-:-:S04]  /*b9d0*/  IMAD.HI.U32 R239, R5, R241, RZ ;  /* 0x000000f105ef7227 */ /* 0x000fc800078e00ff */
[----:B------:R-:W-:Y:S01]  /*b9e0*/  @!P4 IMAD.IADD R234, R234, 0x1, -R238 ;  /* 0x00000001eaeac824 */ /* 0x000fe200078e0aee */
[----:B------:R-:W-:Y:S01]  /*b9f0*/  ISETP.GE.AND P4, PT, R244, RZ, PT ;  /* 0x000000fff400720c */ /* 0x000fe20003f86270 */
[----:B------:R-:W-:Y:S02]  /*ba00*/  IMAD.MOV R239, RZ, RZ, -R239 ;  /* 0x000000ffffef7224 */ /* 0x000fe400078e0aef */
[----:B------:R-:W-:-:S04]  /*ba10*/  IMAD.HI.U32 R244, R5, R242, RZ ;  /* 0x000000f205f47227 */ /* 0x000fc800078e00ff */
[----:B------:R-:W-:-:S04]  /*ba20*/  IMAD.HI.U32 R245, R5, R243, RZ ;  /* 0x000000f305f57227 */ /* 0x000fc800078e00ff */
[----:B------:R-:W-:Y:S02]  /*ba30*/  IMAD R241, R238, R239, R241 ;  /* 0x000000efeef17224 */ /* 0x000fe400078e02f1 */
[----:B------:R-:W-:Y:S02]  /*ba40*/  IMAD.MOV R239, RZ, RZ, -R244 ;  /* 0x000000ffffef7224 */ /* 0x000fe400078e0af4 */
[--C-:B------:R-:W-:Y:S01]  /*ba50*/  @!P0 IMAD.IADD R237, R237, 0x1, -R238.reuse ;  /* 0x00000001eded8824 */ /* 0x100fe200078e0aee */
[----:B------:R-:W-:Y:S01]  /*ba60*/  ISETP.GE.AND P0, PT, R0, RZ, PT ;  /* 0x000000ff0000720c */ /* 0x000fe20003f06270 */
[----:B------:R-:W-:Y:S01]  /*ba70*/  @!P1 IMAD.IADD R236, R236, 0x1, -R238 ;  /* 0x00000001ecec9824 */ /* 0x000fe200078e0aee */
[----:B------:R-:W-:Y:S01]  /*ba80*/  LOP3.LUT R0, R6, 0x1f4, RZ, 0xfc, !PT ;  /* 0x000001f406007812 */ /* 0x000fe200078efcff */
[----:B------:R-:W-:Y:S01]  /*ba90*/  IMAD.MOV R244, RZ, RZ, -R245 ;  /* 0x000000fffff47224 */ /* 0x000fe200078e0af5 */
[C---:B------:R-:W-:Y:S01]  /*baa0*/  ISETP.GT.U32.AND P1, PT, R238.reuse, R235, PT ;  /* 0x000000ebee00720c */ /* 0x040fe20003f24070 */
[----:B------:R-:W-:Y:S01]  /*bab0*/  @!P2 IMAD.MOV R231, RZ, RZ, -R231 ;  /* 0x000000ffffe7a224 */ /* 0x000fe200078e0ae7 */
[C---:B------:R-:W-:Y:S01]  /*bac0*/  ISETP.GT.U32.AND P2, PT, R238.reuse, R236, PT ;  /* 0x000000ecee00720c */ /* 0x040fe20003f44070 */
[C---:B------:R-:W-:Y:S01]  /*bad0*/  IMAD R243, R238.reuse, R244, R243 ;  /* 0x000000f4eef37224 */ /* 0x040fe200078e02f3 */
[----:B------:R-:W-:Y:S01]  /*bae0*/  IABS R244, R0 ;  /* 0x0000000000f47213 */ /* 0x000fe20000000000 */
[----:B------:R-:W-:Y:S01]  /*baf0*/  @!P5 IMAD.MOV R230, RZ, RZ, -R230 ;  /* 0x000000ffffe6d224 */ /* 0x000fe200078e0ae6 */
[----:B------:R-:W-:Y:S01]  /*bb00*/  ISETP.GT.U32.AND P5, PT, R238, R233, PT ;  /* 0x000000e9ee00720c */ /* 0x000fe20003fa4070 */
[----:B------:R-:W-:Y:S01]  /*bb10*/  @!P4 IMAD.MOV R234, RZ, RZ, -R234 ;  /* 0x000000ffffeac224 */ /* 0x000fe200078e0aea */
[----:B------:R-:W-:Y:S01]  /*bb20*/  IABS R6, R251 ;  /* 0x000000fb00067213 */ /* 0x000fe20000000000 */
[----:B------:R-:W-:-:S04]  /*bb30*/  IMAD.HI.U32 R245, R5, R244, RZ ;  /* 0x000000f405f57227 */ /* 0x000fc800078e00ff */
[----:B------:R-:W-:Y:S02]  /*bb40*/  IMAD.MOV R245, RZ, RZ, -R245 ;  /* 0x000000fffff57224 */ /* 0x000fe400078e0af5 */
[----:B------:R-:W-:Y:S01]  /*bb50*/  @!P2 IMAD.IADD R236, R236, 0x1, -R238 ;  /* 0x00000001ececa824 */ /* 0x000fe200078e0aee */
[C---:B------:R-:W-:Y:S01]  /*bb60*/  ISETP.GT.U32.AND P2, PT, R238.reuse, R241, PT ;  /* 0x000000f1ee00720c */ /* 0x040fe20003f44070 */
[C---:B------:R-:W-:Y:S02]  /*bb70*/  IMAD R244, R238.reuse, R245, R244 ;  /* 0x000000f5eef47224 */ /* 0x040fe400078e02f4 */
[----:B------:R-:W-:Y:S02]  /*bb80*/  @!P0 IMAD.MOV R236, RZ, RZ, -R236 ;  /* 0x000000ffffec8224 */ /* 0x000fe400078e0aec */
[--C-:B------:R-:W-:Y:S01]  /*bb90*/  @!P5 IMAD.IADD R233, R233, 0x1, -R238.reuse ;  /* 0x00000001e9e9d824 */ /* 0x100fe200078e0aee */
[C---:B------:R-:W-:Y:S01]  /*bba0*/  ISETP.GT.U32.AND P0, PT, R238.reuse, R244, PT ;  /* 0x000000f4ee00720c */ /* 0x040fe20003f04070 */
[----:B------:R-:W-:Y:S01]  /*bbb0*/  @!P1 IMAD.IADD R235, R235, 0x1, -R238 ;  /* 0x00000001ebeb9824 */ /* 0x000fe200078e0aee */
[----:B------:R-:W-:Y:S01]  /*bbc0*/  ISETP.GT.U32.AND P5, PT, R238, R240, PT ;  /* 0x000000f0ee00720c */ /* 0x000fe20003fa4070 */
[----:B------:R-:W-:Y:S01]  /*bbd0*/  IMAD.HI.U32 R248, R5, R6, RZ ;  /* 0x0000000605f87227 */ /* 0x000fe200078e00ff */
[----:B------:R-:W-:-:S02]  /*bbe0*/  ISETP.GE.AND P1, PT, R246, RZ, PT ;  /* 0x000000fff600720c */ /* 0x000fc40003f26270 */
[----:B------:R-:W-:Y:S01]  /*bbf0*/  IABS R246, R249 ;  /* 0x000000f900f67213 */ /* 0x000fe20000000000 */
[----:B------:R-:W-:Y:S02]  /*bc00*/  @!P2 IMAD.IADD R241, R241, 0x1, -R238 ;  /* 0x00000001f1f1a824 */ /* 0x000fe400078e0aee */
[----:B------:R-:W-:Y:S01]  /*bc10*/  IMAD R242, R238, R239, R242 ;  /* 0x000000efeef27224 */ /* 0x000fe200078e02f2 */
[----:B------:R-:W-:Y:S01]  /*bc20*/  IABS R239, R252 ;  /* 0x000000fc00ef7213 */ /* 0x000fe20000000000 */
[----:B------:R-:W-:Y:S02]  /*bc30*/  IMAD.MOV R248, RZ, RZ, -R248 ;  /* 0x000000fffff87224 */ /* 0x000fe400078e0af8 */
[--C-:B------:R-:W-:Y:S01]  /*bc40*/  @!P0 IMAD.IADD R244, R244, 0x1, -R238.reuse ;  /* 0x00000001f4f48824 */ /* 0x100fe200078e0aee */
[----:B------:R-:W-:Y:S01]  /*bc50*/  ISETP.GE.AND P0, PT, R7, RZ, PT ;  /* 0x000000ff0700720c */ /* 0x000fe20003f06270 */
[----:B------:R-:W-:Y:S01]  /*bc60*/  @!P5 IMAD.IADD R240, R240, 0x1, -R238 ;  /* 0x00000001f0f0d824 */ /* 0x000fe200078e0aee */
[----:B------:R-:W1:Y:S01]  /*bc70*/  S2R R7, SR_TID.X ;  /* 0x0000000000077919 */ /* 0x000e620000002100 */
[----:B------:R-:W-:Y:S01]  /*bc80*/  ISETP.GT.U32.AND P4, PT, R238, R241, PT ;  /* 0x000000f1ee00720c */ /* 0x000fe20003f84070 */
[----:B------:R-:W-:Y:S01]  /*bc90*/  IMAD.HI.U32 R9, R5, R246, RZ ;  /* 0x000000f605097227 */ /* 0x000fe200078e00ff */
[----:B------:R-:W-:-:S02]  /*bca0*/  ISETP.GE.AND P5, PT, R247, RZ, PT ;  /* 0x000000fff700720c */ /* 0x000fc40003fa6270 */
[----:B------:R-:W-:Y:S01]  /*bcb0*/  IABS R247, R250 ;  /* 0x000000fa00f77213 */ /* 0x000fe20000000000 */
[----:B------:R-:W-:Y:S01]  /*bcc0*/  IMAD.HI.U32 R245, R5, R239, RZ ;  /* 0x000000ef05f57227 */ /* 0x000fe200078e00ff */
[----:B------:R-:W-:-:S03]  /*bcd0*/  ISETP.GT.U32.AND P2, PT, R238, R242, PT ;  /* 0x000000f2ee00720c */ /* 0x000fc60003f44070 */
[----:B------:R-:W-:-:S04]  /*bce0*/  IMAD.HI.U32 R8, R5, R247, RZ ;  /* 0x000000f705087227 */ /* 0x000fc800078e00ff */
[C---:B------:R-:W-:Y:S02]  /*bcf0*/  IMAD R5, R238.reuse, R248, R6 ;  /* 0x000000f8ee057224 */ /* 0x040fe400078e0206 */
[----:B------:R-:W-:Y:S02]  /*bd00*/  @!P4 IMAD.IADD R241, R241, 0x1, -R238 ;  /* 0x00000001f1f1c824 */ /* 0x000fe400078e0aee */
[----:B------:R-:W-:Y:S01]  /*bd10*/  IMAD.MOV R9, RZ, RZ, -R9 ;  /* 0x000000ffff097224 */ /* 0x000fe200078e0a09 */
[C---:B------:R-:W-:Y:S01]  /*bd20*/  ISETP.GT.U32.AND P4, PT, R238.reuse, R5, PT ;  /* 0x00000005ee00720c */ /* 0x040fe20003f84070 */
[----:B------:R-:W-:Y:S02]  /*bd30*/  IMAD.MOV R8, RZ, RZ, -R8 ;  /* 0x000000ffff087224 */ /* 0x000fe400078e0a08 */
[C---:B------:R-:W-:Y:S02]  /*bd40*/  IMAD R246, R238.reuse, R9, R246 ;  /* 0x00000009eef67224 */ /* 0x040fe400078e02f6 */
[----:B------:R-:W2:Y:S01]  /*bd50*/  LDL.LU R9, [R1+0x3c90] ;  /* 0x003c900001097983 */ /* 0x000ea20000300800 */
[----:B------:R-:W-:-:S02]  /*bd60*/  IMAD R247, R238, R8, R247 ;  /* 0x00000008eef77224 */ /* 0x000fc400078e02f7 */
[--C-:B------:R-:W-:Y:S01]  /*bd70*/  @!P2 IMAD.IADD R242, R242, 0x1, -R238.reuse ;  /* 0x00000001f2f2a824 */ /* 0x100fe200078e0aee */
[----:B------:R-:W3:Y:S01]  /*bd80*/  LDL.LU R8, [R1+0x3c8c] ;  /* 0x003c8c0001087983 */ /* 0x000ee20000300800 */
[C---:B------:R-:W-:Y:S02]  /*bd90*/  ISETP.GT.U32.AND P2, PT, R238.reuse, R243, PT ;  /* 0x000000f3ee00720c */ /* 0x040fe40003f44070 */
[----:B-1----:R-:W-:Y:S01]  /*bda0*/  LOP3.LUT R7, R7, 0x1f, RZ, 0xc0, !PT ;  /* 0x0000001f07077812 */ /* 0x002fe200078ec0ff */
[--C-:B------:R-:W-:Y:S01]  /*bdb0*/  @!P4 IMAD.IADD R5, R5, 0x1, -R238.reuse ;  /* 0x000000010505c824 */ /* 0x100fe200078e0aee */
[----:B------:R-:W4:Y:S02]  /*bdc0*/  LDL.LU R248, [R1+0x3c88] ;  /* 0x003c880001f87983 */ /* 0x000f240000300800 */
[----:B------:R-:W-:Y:S02]  /*bdd0*/  ISETP.GE.AND P4, PT, R7, UR5, PT ;  /* 0x0000000507007c0c */ /* 0x000fe4000bf86270 */
[----:B------:R-:W2:Y:S05]  /*bde0*/  LDL R7, [R1+0x1620] ;  /* 0x0016200001077983 */ /* 0x000eaa0000100800 */
[----:B------:R-:W-:Y:S01]  /*bdf0*/  @!P2 IMAD.IADD R243, R243, 0x1, -R238 ;  /* 0x00000001f3f3a824 */ /* 0x000fe200078e0aee */
[C---:B------:R-:W-:Y:S01]  /*be00*/  ISETP.GT.U32.AND P2, PT, R238.reuse, R237, PT ;  /* 0x000000edee00720c */ /* 0x040fe20003f44070 */
[----:B------:R-:W-:Y:S01]  /*be10*/  @!P3 IMAD.MOV R232, RZ, RZ, -R232 ;  /* 0x000000ffffe8b224 */ /* 0x000fe200078e0ae8 */
[C---:B------:R-:W-:Y:S01]  /*be20*/  ISETP.GT.U32.AND P3, PT, R238.reuse, R240, PT ;  /* 0x000000f0ee00720c */ /* 0x040fe20003f64070 */
[----:B------:R-:W-:Y:S01]  /*be30*/  @!P1 IMAD.MOV R235, RZ, RZ, -R235 ;  /* 0x000000ffffeb9224 */ /* 0x000fe200078e0aeb */
[C---:B------:R-:W-:Y:S01]  /*be40*/  ISETP.GT.U32.AND P1, PT, R238.reuse, R243, PT ;  /* 0x000000f3ee00720c */ /* 0x040fe20003f24070 */
[----:B------:R-:W-:Y:S01]  /*be50*/  @!P6 IMAD.MOV R233, RZ, RZ, -R233 ;  /* 0x000000ffffe9e224 */ /* 0x000fe200078e0ae9 */
[C---:B------:R-:W-:Y:S01]  /*be60*/  ISETP.GT.U32.AND P6, PT, R238.reuse, R242, PT ;  /* 0x000000f2ee00720c */ /* 0x040fe20003fc4070 */
[----:B------:R-:W-:Y:S01]  /*be70*/  IMAD.MOV R6, RZ, RZ, -R245 ;  /* 0x000000ffff067224 */ /* 0x000fe200078e0af5 */
[----:B------:R-:W-:Y:S01]  /*be80*/  UIADD3 UR9, UR9, 0x1f, URZ ;  /* 0x0000001f09097890 */ /* 0x000fe2000fffe03f */
[----:B------:R-:W-:Y:S01]  /*be90*/  @!P0 IMAD.MOV R241, RZ, RZ, -R241 ;  /* 0x000000fffff18224 */ /* 0x000fe200078e0af1 */
[----:B------:R-:W3:Y:S01]  /*bea0*/  LDL R245, [R1+0x3b84] ;  /* 0x003b840001f57983 */ /* 0x000ee20000100800 */
[----:B------:R-:W-:-:S02]  /*beb0*/  IMAD R6, R238, R6, R239 ;  /* 0x00000006ee067224 */ /* 0x000fc400078e02ef */
[--C-:B------:R-:W-:Y:S01]  /*bec0*/  @!P2 IMAD.IADD R237, R237, 0x1, -R238.reuse ;  /* 0x00000001ededa824 */ /* 0x100fe200078e0aee */
[----:B------:R-:W-:Y:S01]  /*bed0*/  ISETP.GT.U32.AND P2, PT, R238, R246, PT ;  /* 0x000000f6ee00720c */ /* 0x000fe20003f44070 */
[--C-:B------:R-:W-:Y:S01]  /*bee0*/  @!P3 IMAD.IADD R240, R240, 0x1, -R238.reuse ;  /* 0x00000001f0f0b824 */ /* 0x100fe200078e0aee */
[C---:B------:R-:W-:Y:S01]  /*bef0*/  ISETP.GT.U32.AND P3, PT, R238.reuse, R247, PT ;  /* 0x000000f7ee00720c */ /* 0x040fe20003f64070 */
[--C-:B------:R-:W-:Y:S01]  /*bf00*/  @!P1 IMAD.IADD R243, R243, 0x1, -R238.reuse ;  /* 0x00000001f3f39824 */ /* 0x100fe200078e0aee */
[----:B------:R-:W-:Y:S01]  /*bf10*/  ISETP.GT.U32.AND P1, PT, R238, R6, PT ;  /* 0x00000006ee00720c */ /* 0x000fe20003f24070 */
[----:B------:R-:W-:Y:S01]  /*bf20*/  UISETP.GT.AND UP0, UPT, UR9, 0x1f, UPT ;  /* 0x0000001f0900788c */ /* 0x000fe2000bf04270 */
[--C-:B------:R-:W-:Y:S01]  /*bf30*/  @!P6 IMAD.IADD R242, R242, 0x1, -R238.reuse ;  /* 0x00000001f2f2e824 */ /* 0x100fe200078e0aee */
[----:B------:R-:W-:Y:S02]  /*bf40*/  ISETP.GE.AND P6, PT, R4, RZ, PT ;  /* 0x000000ff0400720c */ /* 0x000fe40003fc6270 */
[----:B------:R-:W-:Y:S01]  /*bf50*/  USEL UR4, URZ, 0x4, !UP0 ;  /* 0x000000043f047887 */ /* 0x000fe2000c000000 */
[----:B------:R-:W-:Y:S01]  /*bf60*/  @!P5 IMAD.MOV R237, RZ, RZ, -R237 ;  /* 0x000000ffffedd224 */ /* 0x000fe200078e0aed */
[----:B------:R-:W4:Y:S02]  /*bf70*/  LDL.LU R4, [R1+0x28] ;  /* 0x0000280001047983 */ /* 0x000f240000300800 */
[----:B------:R-:W-:-:S02]  /*bf80*/  @!P2 IMAD.IADD R246, R246, 0x1, -R238 ;  /* 0x00000001f6f6a824 */ /* 0x000fc400078e0aee */
[----:B------:R-:W-:Y:S02]  /*bf90*/  IMAD.U32 R239, RZ, RZ, UR4 ;  /* 0x00000004ffef7e24 */ /* 0x000fe4000f8e00ff */
[--C-:B------:R-:W-:Y:S02]  /*bfa0*/  @!P3 IMAD.IADD R247, R247, 0x1, -R238.reuse ;  /* 0x00000001f7f7b824 */ /* 0x100fe400078e0aee */
[----:B------:R-:W-:Y:S01]  /*bfb0*/  @!P1 IMAD.IADD R6, R6, 0x1, -R238 ;  /* 0x0000000106069824 */ /* 0x000fe200078e0aee */
[----:B------:R-:W-:Y:S01]  /*bfc0*/  ISETP.GE.AND P2, PT, R3, RZ, PT ;  /* 0x000000ff0300720c */ /* 0x000fe20003f46270 */
[----:B------:R-:W-:Y:S01]  /*bfd0*/  @!P6 IMAD.MOV R240, RZ, RZ, -R240 ;  /* 0x000000fffff0e224 */ /* 0x000fe200078e0af0 */
[----:B------:R-:W-:Y:S01]  /*bfe0*/  SEL R239, R239, RZ, !P4 ;  /* 0x000000ffefef7207 */ /* 0x000fe20006000000 */
[----:B------:R-:W4:Y:S01]  /*bff0*/  LDL.LU R3, [R1+0x24] ;  /* 0x0000240001037983 */ /* 0x000f220000300800 */
[C---:B------:R-:W-:Y:S01]  /*c000*/  ISETP.GT.U32.AND P1, PT, R238.reuse, R244, PT ;  /* 0x000000f4ee00720c */ /* 0x040fe20003f24070 */
[----:B------:R-:W-:Y:S01]  /*c010*/  ULDC.64 UR4, c[0x0][0x218] ;  /* 0x0000860000047ab9 */ /* 0x000fe20000000a00 */
[----:B------:R-:W-:-:S02]  /*c020*/  ISETP.GT.U32.AND P5, PT, R238, R246, PT ;  /* 0x000000f6ee00720c */ /* 0x000fc40003fa4070 */
[C---:B------:R-:W-:Y:S02]  /*c030*/  ISETP.GT.U32.AND P0, PT, R238.reuse, R247, PT ;  /* 0x000000f7ee00720c */ /* 0x040fe40003f04070 */
[C---:B------:R-:W-:Y:S02]  /*c040*/  ISETP.GT.U32.AND P6, PT, R238.reuse, R5, PT ;  /* 0x00000005ee00720c */ /* 0x040fe40003fc4070 */
[----:B------:R-:W-:Y:S01]  /*c050*/  ISETP.GT.U32.AND P4, PT, R238, R6, PT ;  /* 0x00000006ee00720c */ /* 0x000fe20003f84070 */
[----:B------:R-:W-:Y:S01]  /*c060*/  @!P2 IMAD.MOV R242, RZ, RZ, -R242 ;  /* 0x000000fffff2a224 */ /* 0x000fe200078e0af2 */
[----:B------:R-:W-:Y:S02]  /*c070*/  ISETP.GE.AND P3, PT, R2, RZ, PT ;  /* 0x000000ff0200720c */ /* 0x000fe40003f66270 */
[----:B------:R-:W-:Y:S01]  /*c080*/  ISETP.NE.U32.AND P2, PT, R239, RZ, PT ;  /* 0x000000ffef00720c */ /* 0x000fe20003f45070 */
[--C-:B------:R-:W-:Y:S01]  /*c090*/  @!P1 IMAD.IADD R244, R244, 0x1, -R238.reuse ;  /* 0x00000001f4f49824 */ /* 0x100fe200078e0aee */
[----:B------:R-:W4:Y:S01]  /*c0a0*/  LDL.LU R2, [R1+0x20] ;  /* 0x0000200001027983 */ /* 0x000f220000300800 */
[----:B------:R-:W-:-:S02]  /*c0b0*/  @!P5 IMAD.IADD R246, R246, 0x1, -R238 ;  /* 0x00000001f6f6d824 */ /* 0x000fc400078e0aee */
[--C-:B------:R-:W-:Y:S02]  /*c0c0*/  @!P0 IMAD.IADD R247, R247, 0x1, -R238.reuse ;  /* 0x00000001f7f78824 */ /* 0x100fe400078e0aee */
[--C-:B------:R-:W-:Y:S02]  /*c0d0*/  @!P6 IMAD.IADD R5, R5, 0x1, -R238.reuse ;  /* 0x000000010505e824 */ /* 0x100fe400078e0aee */
[----:B------:R-:W-:Y:S02]  /*c0e0*/  @!P4 IMAD.IADD R6, R6, 0x1, -R238 ;  /* 0x000000010606c824 */ /* 0x000fe400078e0aee */
[----:B------:R-:W1:Y:S01]  /*c0f0*/  LDC.64 R238, c[0x0][0x238] ;  /* 0x00008e00ffee7b82 */ /* 0x000e620000000a00 */
[----:B------:R-:W-:Y:S01]  /*c100*/  @!P3 IMAD.MOV R243, RZ, RZ, -R243 ;  /* 0x000000fffff3b224 */ /* 0x000fe200078e0af3 */
[----:B------:R-:W-:Y:S02]  /*c110*/  ISETP.GE.AND P3, PT, R0, RZ, PT ;  /* 0x000000ff0000720c */ /* 0x000fe40003f66270 */
[----:B------:R-:W4:Y:S01]  /*c120*/  LDL.LU R0, [R1+0x1c] ;  /* 0x00001c0001007983 */ /* 0x000f220000300800 */
[----:B------:R-:W-:-:S02]  /*c130*/  ISETP.GE.AND P1, PT, R249, RZ, PT ;  /* 0x000000fff900720c */ /* 0x000fc40003f26270 */
[----:B------:R-:W-:Y:S01]  /*c140*/  ISETP.GE.AND P5, PT, R250, RZ, PT ;  /* 0x000000fffa00720c */ /* 0x000fe20003fa6270 */
[----:B------:R-:W4:Y:S01]  /*c150*/  LDL.LU R249, [R1+0x3c84] ;  /* 0x003c840001f97983 */ /* 0x000f220000300800 */
[----:B------:R-:W-:Y:S02]  /*c160*/  ISETP.GE.AND P0, PT, R251, RZ, PT ;  /* 0x000000fffb00720c */ /* 0x000fe40003f06270 */
[----:B------:R-:W-:Y:S01]  /*c170*/  ISETP.GE.AND P6, PT, R252, RZ, PT ;  /* 0x000000fffc00720c */ /* 0x000fe20003fc6270 */
[----:B------:R-:W4:Y:S04]  /*c180*/  LDL.LU R250, [R1+0x3c80] ;  /* 0x003c800001fa7983 */ /* 0x000f280000300800 */
[----:B------:R-:W4:Y:S01]  /*c190*/  LDL.LU R251, [R1+0x3c7c] ;  /* 0x003c7c0001fb7983 */ /* 0x000f220000300800 */
[----:B------:R-:W-:-:S03]  /*c1a0*/  @!P3 IMAD.MOV R244, RZ, RZ, -R244 ;  /* 0x000000fffff4b224 */ /* 0x000fc600078e0af4 */
[----:B------:R-:W4:Y:S04]  /*c1b0*/  LDL.LU R252, [R1+0x3c78] ;  /* 0x003c780001fc7983 */ /* 0x000f280000300800 */
[----:B-1----:R1:W-:Y:S04]  /*c1c0*/  STL [R1+0x3bc8], R238 ;  /* 0x003bc8ee01007387 */ /* 0x0023e80000100800 */
[----:B-1----:R-:W4:Y:S01]  /*c1d0*/  LDL.LU R238, [R1+0x14] ;  /* 0x0000140001ee7983 */ /* 0x002f220000300800 */
[----:B--2---:R-:W-:-:S03]  /*c1e0*/  ISETP.GE.AND P3, PT, R7, RZ, PT ;  /* 0x000000ff0700720c */ /* 0x004fc60003f66270 */
[----:B------:R-:W2:Y:S01]  /*c1f0*/  LDL.LU R7, [R1+0x3c74] ;  /* 0x003c740001077983 */ /* 0x000ea20000300800 */
[----:B---3--:R-:W-:Y:S02]  /*c200*/  ISETP.NE.AND P4, PT, R245, RZ, PT ;  /* 0x000000fff500720c */ /* 0x008fe40003f85270 */
[----:B------:R-:W-:-:S04]  /*c210*/  LOP3.LUT R245, RZ, R245, RZ, 0x33, !PT ;  /* 0x000000f5fff57212 */ /* 0x000fc800078e33ff */
[----:B--2---:R-:W-:-:S05]  /*c220*/  SEL R7, R245, R7, !P4 ;  /* 0x00000007f5077207 */ /* 0x004fca0006000000 */
[----:B------:R1:W-:Y:S04]  /*c230*/  STL [R1+0xd8], R7 ;  /* 0x0000d80701007387 */ /* 0x0003e80000100800 */
[----:B-1----:R-:W2:Y:S01]  /*c240*/  LDL.LU R7, [R1+0x3c70] ;  /* 0x003c700001077983 */ /* 0x002ea20000300800 */
[C---:B----4-:R-:W-:Y:S02]  /*c250*/  SEL R4, R245.reuse, R4, !P4 ;  /* 0x00000004f5047207 */ /* 0x050fe40006000000 */
[C---:B------:R-:W-:Y:S02]  /*c260*/  SEL R3, R245.reuse, R3, !P4 ;  /* 0x00000003f5037207 */ /* 0x040fe40006000000 */
[C---:B------:R-:W-:Y:S02]  /*c270*/  SEL R2, R245.reuse, R2, !P4 ;  /* 0x00000002f5027207 */ /* 0x040fe40006000000 */
[----:B------:R-:W-:-:S02]  /*c280*/  SEL R0, R245, R0, !P4 ;  /* 0x00000000f5007207 */ /* 0x000fc40006000000 */
[----:B--2---:R-:W-:-:S05]  /*c290*/  SEL R7, R245, R7, !P4 ;  /* 0x00000007f5077207 */ /* 0x004fca0006000000 */
[----:B------:R1:W-:Y:S04]  /*c2a0*/  STL [R1+0xdc], R7 ;  /* 0x0000dc0701007387 */ /* 0x0003e80000100800 */
[----:B-1----:R-:W2:Y:S04]  /*c2b0*/  LDL.LU R7, [R1+0x18] ;  /* 0x0000180001077983 */ /* 0x002ea80000300800 */
[----:B------:R1:W-:Y:S04]  /*c2c0*/  STL [R1+0xd4], R4 ;  /* 0x0000d40401007387 */ /* 0x0003e80000100800 */
[----:B-1----:R-:W3:Y:S04]  /*c2d0*/  LDL.LU R4, [R1+0x3c6c] ;  /* 0x003c6c0001047983 */ /* 0x002ee80000300800 */
[----:B------:R1:W-:Y:S04]  /*c2e0*/  STL [R1+0xd0], R3 ;  /* 0x0000d00301007387 */ /* 0x0003e80000100800 */
[----:B-1----:R-:W4:Y:S04]  /*c2f0*/  LDL.LU R3, [R1+0x3c68] ;  /* 0x003c680001037983 */ /* 0x002f280000300800 */
[----:B------:R1:W-:Y:S04]  /*c300*/  STL [R1+0xcc], R2 ;  /* 0x0000cc0201007387 */ /* 0x0003e80000100800 */
[----:B-1----:R-:W3:Y:S04]  /*c310*/  LDL.LU R2, [R1+0x3c64] ;  /* 0x003c640001027983 */ /* 0x002ee80000300800 */
[----:B------:R1:W-:Y:S04]  /*c320*/  STL [R1+0xc8], R0 ;  /* 0x0000c80001007387 */ /* 0x0003e80000100800 */
[----:B-1----:R-:W4:Y:S01]  /*c330*/  LDL.LU R0, [R1+0x3c60] ;  /* 0x003c600001007983 */ /* 0x002f220000300800 */
[----:B------:R-:W-:-:S02]  /*c340*/  SEL R238, R245, R238, !P4 ;  /* 0x000000eef5ee7207 */ /* 0x000fc40006000000 */
[C---:B------:R-:W-:Y:S02]  /*c350*/  SEL R250, R245.reuse, R250, !P4 ;  /* 0x000000faf5fa7207 */ /* 0x040fe40006000000 */
[C---:B------:R-:W-:Y:S02]  /*c360*/  SEL R8, R245.reuse, R8, !P4 ;  /* 0x00000008f5087207 */ /* 0x040fe40006000000 */
[----:B--2---:R-:W-:-:S05]  /*c370*/  SEL R7, R245, R7, !P4 ;  /* 0x00000007f5077207 */ /* 0x004fca0006000000 */
[----:B------:R4:W-:Y:S02]  /*c380*/  STL [R1+0xc4], R7 ;  /* 0x0000c40701007387 */ /* 0x0009e40000100800 */
[C---:B----4-:R-:W-:Y:S02]  /*c390*/  SEL R7, R245.reuse, R0, !P4 ;  /* 0x00000000f5077207 */ /* 0x050fe40006000000 */
[----:B------:R-:W2:Y:S04]  /*c3a0*/  LDL.LU R0, [R1+0x3c5c] ;  /* 0x003c5c0001007983 */ /* 0x000ea80000300800 */
[----:B------:R3:W-:Y:S02]  /*c3b0*/  STL [R1+0xc0], R238 ;  /* 0x0000c0ee01007387 */ /* 0x0007e40000100800 */
[----:B---3--:R-:W-:-:S02]  /*c3c0*/  SEL R238, R245, R2, !P4 ;  /* 0x00000002f5ee7207 */ /* 0x008fc40006000000 */
[----:B------:R-:W3:Y:S04]  /*c3d0*/  LDL.LU R2, [R1+0x3c58] ;  /* 0x003c580001027983 */ /* 0x000ee80000300800 */
[----:B------:R1:W-:Y:S02]  /*c3e0*/  STL [R1+0xbc], R7 ;  /* 0x0000bc0701007387 */ /* 0x0003e40000100800 */
[C---:B-1----:R-:W-:Y:S02]  /*c3f0*/  SEL R7, R245.reuse, R3, !P4 ;  /* 0x00000003f5077207 */ /* 0x042fe40006000000 */
[----:B------:R-:W4:Y:S04]  /*c400*/  LDL.LU R3, [R1+0x3c54] ;  /* 0x003c540001037983 */ /* 0x000f280000300800 */
[----:B------:R1:W-:Y:S02]  /*c410*/  STL [R1+0xb8], R238 ;  /* 0x0000b8ee01007387 */ /* 0x0003e40000100800 */
[----:B-1----:R-:W-:-:S02]  /*c420*/  SEL R238, R245, R4, !P4 ;  /* 0x00000004f5ee7207 */ /* 0x002fc40006000000 */
[----:B------:R-:W2:Y:S04]  /*c430*/  LDL.LU R4, [R1+0x3c50] ;  /* 0x003c500001047983 */ /* 0x000ea80000300800 */
[----:B------:R1:W-:Y:S04]  /*c440*/  STL [R1+0xb4], R7 ;  /* 0x0000b40701007387 */ /* 0x0003e80000100800 */
[----:B------:R1:W-:Y:S02]  /*c450*/  STL [R1+0xb0], R238 ;  /* 0x0000b0ee01007387 */ /* 0x0003e40000100800 */
[----:B-1----:R-:W-:-:S02]  /*c460*/  SEL R7, R245, R252, !P4 ;  /* 0x000000fcf5077207 */ /* 0x002fc40006000000 */
[----:B------:R-:W-:-:S03]  /*c470*/  SEL R238, R245, R251, !P4 ;  /* 0x000000fbf5ee7207 */ /* 0x000fc60006000000 */
[----:B------:R1:W-:Y:S04]  /*c480*/  STL [R1+0xac], R7 ;  /* 0x0000ac0701007387 */ /* 0x0003e80000100800 */
[----:B------:R1:W-:Y:S02]  /*c490*/  STL [R1+0xa8], R238 ;  /* 0x0000a8ee01007387 */ /* 0x0003e40000100800 */
[C---:B-1----:R-:W-:Y:S02]  /*c4a0*/  SEL R7, R245.reuse, R249, !P4 ;  /* 0x000000f9f5077207 */ /* 0x042fe40006000000 */
[----:B------:R-:W-:Y:S01]  /*c4b0*/  STL [R1+0xa4], R250 ;  /* 0x0000a4fa01007387 */ /* 0x000fe20000100800 */
[----:B------:R-:W-:-:S03]  /*c4c0*/  SEL R238, R245, R248, !P4 ;  /* 0x000000f8f5ee7207 */ /* 0x000fc60006000000 */
[----:B------:R1:W-:Y:S04]  /*c4d0*/  STL [R1+0xa0], R7 ;  /* 0x0000a00701007387 */ /* 0x0003e80000100800 */
[----:B------:R-:W-:Y:S01]  /*c4e0*/  STL [R1+0x9c], R238 ;  /* 0x00009cee01007387 */ /* 0x000fe20000100800 */
[----:B-1----:R-:W-:-:S03]  /*c4f0*/  SEL R7, R245, R9, !P4 ;  /* 0x00000009f5077207 */ /* 0x002fc60006000000 */
[----:B------:R1:W-:Y:S01]  /*c500*/  STL [R1+0x98], R8 ;  /* 0x0000980801007387 */ /* 0x0003e20000100800 */
[----:B------:R-:W-:-:S03]  /*c510*/  SEL R9, R245, R10, !P4 ;  /* 0x0000000af5097207 */ /* 0x000fc60006000000 */
[----:B------:R1:W-:Y:S02]  /*c520*/  STL [R1+0x94], R7 ;  /* 0x0000940701007387 */ /* 0x0003e40000100800 */
[C---:B-1----:R-:W-:Y:S02]  /*c530*/  SEL R8, R245.reuse, R11, !P4 ;  /* 0x0000000bf5087207 */ /* 0x042fe40006000000 */
[----:B------:R1:W-:Y:S01]  /*c540*/  STL [R1+0x90], R9 ;  /* 0x0000900901007387 */ /* 0x0003e20000100800 */
[----:B------:R-:W-:-:S03]  /*c550*/  SEL R7, R245, R12, !P4 ;  /* 0x0000000cf5077207 */ /* 0x000fc60006000000 */
[----:B------:R1:W-:Y:S04]  /*c560*/  STL [R1+0x8c], R8 ;  /* 0x00008c0801007387 */ /* 0x0003e80000100800 */
[----:B------:R1:W-:Y:S02]  /*c570*/  STL [R1+0x88], R7 ;  /* 0x0000880701007387 */ /* 0x0003e40000100800 */
[C---:B-1----:R-:W-:Y:S02]  /*c580*/  SEL R9, R245.reuse, R13, !P4 ;  /* 0x0000000df5097207 */ /* 0x042fe40006000000 */
[----:B------:R-:W-:-:S03]  /*c590*/  SEL R8, R245, R14, !P4 ;  /* 0x0000000ef5087207 */ /* 0x000fc60006000000 */
        /* <DEDUP_REMOVED lines=35> */
[C---:B------:R-:W-:Y:S02]  /*c7d0*/  SEL R8, R245.reuse, R32, !P4 ;  /* 0x00000020f5087207 */ /* 0x040fe40006000000 */
[----:B------:R-:W-:-:S02]  /*c7e0*/  SEL R7, R245, R33, !P4 ;  /* 0x00000021f5077207 */ /* 0x000fc40006000000 */
[C---:B------:R-:W-:Y:S02]  /*c7f0*/  SEL R33, R245.reuse, R34, !P4 ;  /* 0x00000022f5217207 */ /* 0x040fe40006000000 */
[C---:B------:R-:W-:Y:S01]  /*c800*/  SEL R34, R245.reuse, R61, !P4 ;  /* 0x0000003df5227207 */ /* 0x040fe20006000000 */
[----:B------:R-:W-:Y:S01]  /*c810*/  STL [R1+0x3c], R9 ;  /* 0x00003c0901007387 */ /* 0x000fe20000100800 */
[C---:B------:R-:W-:Y:S02]  /*c820*/  SEL R32, R245.reuse, R35, !P4 ;  /* 0x00000023f5207207 */ /* 0x040fe40006000000 */
[C---:B------:R-:W-:Y:S01]  /*c830*/  SEL R35, R245.reuse, R62, !P4 ;  /* 0x0000003ef5237207 */ /* 0x040fe20006000000 */
[----:B------:R-:W-:Y:S01]  /*c840*/  STL [R1+0x38], R8 ;  /* 0x0000380801007387 */ /* 0x000fe20000100800 */
[C---:B------:R-:W-:Y:S02]  /*c850*/  SEL R31, R245.reuse, R36, !P4 ;  /* 0x00000024f51f7207 */ /* 0x040fe40006000000 */
[C---:B------:R-:W-:Y:S01]  /*c860*/  SEL R36, R245.reuse, R63, !P4 ;  /* 0x0000003ff5247207 */ /* 0x040fe20006000000 */
[----:B------:R-:W-:Y:S04]  /*c870*/  STL [R1+0x34], R7 ;  /* 0x0000340701007387 */ /* 0x000fe80000100800 */
[----:B------:R1:W-:Y:S04]  /*c880*/  STL [R1+0x30], R34 ;  /* 0x0000302201007387 */ /* 0x0003e80000100800 */
[----:B------:R1:W-:Y:S02]  /*c890*/  STL [R1+0x2c], R35 ;  /* 0x00002c2301007387 */ /* 0x0003e40000100800 */
[----:B-1----:R-:W-:-:S02]  /*c8a0*/  SEL R34, R245, R64, !P4 ;  /* 0x00000040f5227207 */ /* 0x002fc40006000000 */
[----:B------:R1:W-:Y:S01]  /*c8b0*/  STL [R1+0x28], R36 ;  /* 0x0000282401007387 */ /* 0x0003e20000100800 */
[----:B------:R-:W-:-:S03]  /*c8c0*/  SEL R35, R245, R65, !P4 ;  /* 0x00000041f5237207 */ /* 0x000fc60006000000 */
[----:B------:R1:W-:Y:S04]  /*c8d0*/  STL [R1+0x24], R34 ;  /* 0x0000242201007387 */ /* 0x0003e80000100800 */
[----:B------:R1:W-:Y:S02]  /*c8e0*/  STL [R1+0x20], R35 ;  /* 0x0000202301007387 */ /* 0x0003e40000100800 */
[C---:B-1----:R-:W-:Y:S02]  /*c8f0*/  SEL R36, R245.reuse, R68, !P4 ;  /* 0x00000044f5247207 */ /* 0x042fe40006000000 */
[C---:B------:R-:W-:Y:S02]  /*c900*/  SEL R34, R245.reuse, R67, !P4 ;  /* 0x00000043f5227207 */ /* 0x040fe40006000000 */
[----:B------:R-:W-:-:S03]  /*c910*/  SEL R35, R245, R69, !P4 ;  /* 0x00000045f5237207 */ /* 0x000fc60006000000 */
[----:B------:R1:W-:Y:S04]  /*c920*/  STL [R1+0xc], R34 ;  /* 0x00000c2201007387 */ /* 0x0003e80000100800 */
[----:B------:R1:W-:Y:S04]  /*c930*/  STL [R1+0x14], R36 ;  /* 0x0000142401007387 */ /* 0x0003e80000100800 */
[----:B------:R1:W-:Y:S02]  /*c940*/  STL [R1+0x1c], R35 ;  /* 0x00001c2301007387 */ /* 0x0003e40000100800 */
[----:B-1----:R-:W-:-:S02]  /*c950*/  SEL R34, R245, R70, !P4 ;  /* 0x00000046f5227207 */ /* 0x002fc40006000000 */
[----:B------:R-:W-:-:S03]  /*c960*/  SEL R36, R245, R71, !P4 ;  /* 0x00000047f5247207 */ /* 0x000fc60006000000 */
[----:B------:R-:W-:Y:S01]  /*c970*/  STL [R1+0x18], R34 ;  /* 0x0000182201007387 */ /* 0x000fe20000100800 */
[----:B------:R-:W-:-:S03]  /*c980*/  SEL R35, R245, R72, !P4 ;  /* 0x00000048f5237207 */ /* 0x000fc60006000000 */
[----:B------:R1:W-:Y:S01]  /*c990*/  STL [R1+0x10], R36 ;  /* 0x0000102401007387 */ /* 0x0003e20000100800 */
[----:B------:R-:W-:-:S03]  /*c9a0*/  SEL R30, R245, R37, !P4 ;  /* 0x00000025f51e7207 */ /* 0x000fc60006000000 */
[----:B------:R-:W3:Y:S04]  /*c9b0*/  LDL R37, [R1+0x1624] ;  /* 0x0016240001257983 */ /* 0x000ee80000100800 */
[----:B------:R1:W-:Y:S04]  /*c9c0*/  STL [R1+0x8], R35 ;  /* 0x0000082301007387 */ /* 0x0003e80000100800 */
[----:B-1----:R-:W4:Y:S01]  /*c9d0*/  LDL R36, [R1+0x1628] ;  /* 0x0016280001247983 */ /* 0x002f220000100800 */
[----:B------:R-:W-:-:S05]  /*c9e0*/  SEL R34, R245, R73, !P4 ;  /* 0x00000049f5227207 */ /* 0x000fca0006000000 */
[----:B------:R1:W-:Y:S04]  /*c9f0*/  STL [R1+0x4], R34 ;  /* 0x0000042201007387 */ /* 0x0003e80000100800 */
[----:B------:R-:W2:Y:S04]  /*ca00*/  LDL R35, [R1+0x1684] ;  /* 0x0016840001237983 */ /* 0x000ea80000100800 */
[----:B-1----:R-:W2:Y:S01]  /*ca10*/  LDL R34, [R1+0x3b80] ;  /* 0x003b800001227983 */ /* 0x002ea20000100800 */
[----:B------:R-:W-:Y:S02]  /*ca20*/  @!P1 IMAD.MOV R246, RZ, RZ, -R246 ;  /* 0x000000fffff69224 */ /* 0x000fe400078e0af6 */
[----:B------:R-:W-:-:S02]  /*ca30*/  @!P5 IMAD.MOV R247, RZ, RZ, -R247 ;  /* 0x000000fffff7d224 */ /* 0x000fc400078e0af7 */
[----:B------:R-:W-:Y:S02]  /*ca40*/  @!P0 IMAD.MOV R5, RZ, RZ, -R5 ;  /* 0x000000ffff058224 */ /* 0x000fe400078e0a05 */
[----:B------:R-:W-:Y:S01]  /*ca50*/  @!P6 IMAD.MOV R6, RZ, RZ, -R6 ;  /* 0x000000ffff06e224 */ /* 0x000fe200078e0a06 */
[C---:B------:R-:W-:Y:S02]  /*ca60*/  SEL R250, R245.reuse, R75, !P4 ;  /* 0x0000004bf5fa7207 */ /* 0x040fe40006000000 */
[C---:B------:R-:W-:Y:S02]  /*ca70*/  SEL R29, R245.reuse, R38, !P4 ;  /* 0x00000026f51d7207 */ /* 0x040fe40006000000 */
[C---:B------:R-:W-:Y:S02]  /*ca80*/  SEL R28, R245.reuse, R39, !P4 ;  /* 0x00000027f51c7207 */ /* 0x040fe40006000000 */
[C---:B------:R-:W-:Y:S02]  /*ca90*/  SEL R27, R245.reuse, R40, !P4 ;  /* 0x00000028f51b7207 */ /* 0x040fe40006000000 */
[----:B------:R-:W-:-:S02]  /*caa0*/  SEL R26, R245, R41, !P4 ;  /* 0x00000029f51a7207 */ /* 0x000fc40006000000 */
[C---:B------:R-:W-:Y:S02]  /*cab0*/  SEL R25, R245.reuse, R42, !P4 ;  /* 0x0000002af5197207 */ /* 0x040fe40006000000 */
        /* <DEDUP_REMOVED lines=189> */
[----:B------:R-:W-:Y:S02]  /*d690*/  SEL R75, R245, R5, !P4 ;  /* 0x00000005f54b7207 */ /* 0x000fe40006000000 */
[----:B---3--:R-:W-:-:S02]  /*d6a0*/  ISETP.GE.AND P1, PT, R37, RZ, PT ;  /* 0x000000ff2500720c */ /* 0x008fc40003f26270 */
[----:B------:R-:W-:Y:S02]  /*d6b0*/  SEL R245, R245, R6, !P4 ;  /* 0x00000006f5f57207 */ /* 0x000fe40006000000 */
[----:B----4-:R-:W-:Y:S01]  /*d6c0*/  ISETP.GE.AND P4, PT, R36, RZ, PT ;  /* 0x000000ff2400720c */ /* 0x010fe20003f86270 */
[----:B--2---:R-:W-:Y:S01]  /*d6d0*/  @!P3 IMAD.MOV R4, RZ, RZ, -R4 ;  /* 0x000000ffff04b224 */ /* 0x004fe200078e0a04 */
[----:B------:R-:W-:Y:S02]  /*d6e0*/  ISETP.NE.AND P0, PT, R34, RZ, PT ;  /* 0x000000ff2200720c */ /* 0x000fe40003f05270 */
[----:B------:R-:W-:Y:S01]  /*d6f0*/  LOP3.LUT R5, RZ, R34, RZ, 0x33, !PT ;  /* 0x00000022ff057212 */ /* 0x000fe200078e33ff */
[----:B------:R-:W-:Y:S04]  /*d700*/  STL [R1+0x3c38], R144 ;  /* 0x003c389001007387 */ /* 0x000fe80000100800 */
[----:B------:R-:W-:Y:S01]  /*d710*/  @!P1 IMAD.MOV R3, RZ, RZ, -R3 ;  /* 0x000000ffff039224 */ /* 0x000fe200078e0a03 */
[----:B------:R-:W-:Y:S01]  /*d720*/  STL [R1+0x3c4c], R147 ;  /* 0x003c4c9301007387 */ /* 0x000fe20000100800 */
[----:B------:R-:W-:-:S02]  /*d730*/  SEL R4, R5, R4, !P0 ;  /* 0x0000000405047207 */ /* 0x000fc40004000000 */
[----:B------:R-:W-:Y:S01]  /*d740*/  @!P4 IMAD.MOV R2, RZ, RZ, -R2 ;  /* 0x000000ffff02c224 */ /* 0x000fe200078e0a02 */
[----:B------:R-:W-:Y:S01]  /*d750*/  STL [R1+0x3c48], R150 ;  /* 0x003c489601007387 */ /* 0x000fe20000100800 */
[----:B------:R-:W-:-:S03]  /*d760*/  SEL R3, R5, R3, !P0 ;  /* 0x0000000305037207 */ /* 0x000fc60004000000 */
[----:B------:R-:W-:Y:S01]  /*d770*/  STL [R1+0x3c44], R152 ;  /* 0x003c449801007387 */ /* 0x000fe20000100800 */
[----:B------:R-:W-:-:S03]  /*d780*/  SEL R2, R5, R2, !P0 ;  /* 0x0000000205027207 */ /* 0x000fc60004000000 */
[----:B------:R-:W-:Y:S04]  /*d790*/  STL [R1+0x3c40], R154 ;  /* 0x003c409a01007387 */ /* 0x000fe80000100800 */
[----:B------:R-:W-:Y:S04]  /*d7a0*/  STL [R1+0x3c3c], R155 ;  /* 0x003c3c9b01007387 */ /* 0x000fe80000100800 */
[----:B------:R1:W-:Y:S04]  /*d7b0*/  STL [R1+0x468], R4 ;  /* 0x0004680401007387 */ /* 0x0003e80000100800 */
[----:B------:R-:W2:Y:S04]  /*d7c0*/  LDL.LU R44, [R1+0xd8] ;  /* 0x0000d800012c7983 */ /* 0x000ea80000300800 */
[----:B------:R-:W-:Y:S04]  /*d7d0*/  STL [R1+0x464], R3 ;  /* 0x0004640301007387 */ /* 0x000fe80000100800 */
[----:B------:R-:W3:Y:S04]  /*d7e0*/  LDL.LU R43, [R1+0xd4] ;  /* 0x0000d400012b7983 */ /* 0x000ee80000300800 */
[----:B------:R-:W-:Y:S04]  /*d7f0*/  STL [R1+0x460], R2 ;  /* 0x0004600201007387 */ /* 0x000fe80000100800 */
[----:B------:R-:W4:Y:S04]  /*d800*/  LDL.LU R42, [R1+0xd0] ;  /* 0x0000d000012a7983 */ /* 0x000f280000300800 */
[----:B------:R-:W4:Y:S04]  /*d810*/  LDL.LU R41, [R1+0xcc] ;  /* 0x0000cc0001297983 */ /* 0x000f280000300800 */
[----:B------:R-:W4:Y:S01]  /*d820*/  LDL.LU R40, [R1+0xc8] ;  /* 0x0000c80001287983 */ /* 0x000f220000300800 */
[----:B------:R-:W-:-:S03]  /*d830*/  ISETP.GE.AND P5, PT, R35, RZ, PT ;  /* 0x000000ff2300720c */ /* 0x000fc60003fa6270 */
[----:B------:R-:W4:Y:S04]  /*d840*/  LDL.LU R39, [R1+0xc4] ;  /* 0x0000c40001277983 */ /* 0x000f280000300800 */
[----:B------:R-:W4:Y:S04]  /*d850*/  LDL.LU R38, [R1+0xc0] ;  /* 0x0000c00001267983 */ /* 0x000f280000300800 */
[----:B------:R-:W4:Y:S04]  /*d860*/  LDL.LU R37, [R1+0xbc] ;  /* 0x0000bc0001257983 */ /* 0x000f280000300800 */
[----:B------:R-:W4:Y:S04]  /*d870*/  LDL.LU R36, [R1+0xb8] ;  /* 0x0000b80001247983 */ /* 0x000f280000300800 */
[----:B------:R-:W4:Y:S04]  /*d880*/  LDL.LU R35, [R1+0xb4] ;  /* 0x0000b40001237983 */ /* 0x000f280000300800 */
[----:B------:R-:W4:Y:S01]  /*d890*/  LDL.LU R34, [R1+0xb0] ;  /* 0x0000b00001227983 */ /* 0x000f220000300800 */
[----:B------:R-:W1:Y:S01]  /*d8a0*/  S2R R238, SR_TID.X ;  /* 0x0000000000ee7919 */ /* 0x000e620000002100 */
[----:B------:R-:W-:-:S04]  /*d8b0*/  IMAD.MOV.U32 R6, RZ, RZ, R0 ;  /* 0x000000ffff067224 */ /* 0x000fc800078e0000 */
[----:B------:R-:W-:Y:S01]  /*d8c0*/  @!P5 IMAD.MOV R6, RZ, RZ, -R6 ;  /* 0x000000ffff06d224 */ /* 0x000fe200078e0a06 */
[----:B-1----:R-:W-:-:S05]  /*d8d0*/  LOP3.LUT R238, R238, 0x1f, RZ, 0xc0, !PT ;  /* 0x0000001feeee7812 */ /* 0x002fca00078ec0ff */
[----:B------:R-:W-:Y:S01]  /*d8e0*/  IMAD R239, R238, R239, RZ ;  /* 0x000000efeeef7224 */ /* 0x000fe200078e02ff */
[----:B------:R-:W-:-:S05]  /*d8f0*/  SEL R238, R5, R6, !P0 ;  /* 0x0000000605ee7207 */ /* 0x000fca0004000000 */
[----:B------:R1:W-:Y:S04]  /*d900*/  STL [R1+0x3bcc], R238 ;  /* 0x003bccee01007387 */ /* 0x0003e80000100800 */
[----:B------:R-:W4:Y:S04]  /*d910*/  LDL.LU R64, [R1+0xac] ;  /* 0x0000ac0001407983 */ /* 0x000f280000300800 */
        /* <DEDUP_REMOVED lines=18> */
[----:B------:R-:W4:Y:S01]  /*da40*/  LDL.LU R45, [R1+0x60] ;  /* 0x00006000012d7983 */ /* 0x000f220000300800 */
[----:B--2---:R-:W-:-:S03]  /*da50*/  IMAD R76, R44, UR8, RZ ;  /* 0x000000082c4c7c24 */ /* 0x004fc6000f8e02ff */
[----:B------:R-:W2:Y:S01]  /*da60*/  LDL.LU R44, [R1+0x5c] ;  /* 0x00005c00012c7983 */ /* 0x000ea20000300800 */
[----:B---3--:R-:W-:-:S03]  /*da70*/  IMAD R74, R43, UR8, RZ ;  /* 0x000000082b4a7c24 */ /* 0x008fc6000f8e02ff */
[----:B------:R-:W3:Y:S01]  /*da80*/  LDL.LU R43, [R1+0x58] ;  /* 0x00005800012b7983 */ /* 0x000ee20000300800 */
[----:B----4-:R-:W-:-:S03]  /*da90*/  IMAD R73, R42, UR8, RZ ;  /* 0x000000082a497c24 */ /* 0x010fc6000f8e02ff */
[----:B------:R-:W4:Y:S01]  /*daa0*/  LDL.LU R42, [R1+0x54] ;  /* 0x00005400012a7983 */ /* 0x000f220000300800 */
[----:B------:R-:W-:-:S03]  /*dab0*/  IMAD R72, R41, UR8, RZ ;  /* 0x0000000829487c24 */ /* 0x000fc6000f8e02ff */
        /* <DEDUP_REMOVED lines=14> */
[----:B------:R-:W4:Y:S04]  /*dba0*/  LDL.LU R34, [R1+0x34] ;  /* 0x0000340001227983 */ /* 0x000f280000300800 */
[----:B------:R-:W4:Y:S04]  /*dbb0*/  LDL.LU R6, [R1+0x30] ;  /* 0x0000300001067983 */ /* 0x000f280000300800 */
[----:B------:R-:W4:Y:S04]  /*dbc0*/  LDL.LU R5, [R1+0x2c] ;  /* 0x00002c0001057983 */ /* 0x000f280000300800 */
[----:B------:R-:W4:Y:S04]  /*dbd0*/  LDL.LU R4, [R1+0x28] ;  /* 0x0000280001047983 */ /* 0x000f280000300800 */
[----:B------:R-:W4:Y:S04]  /*dbe0*/  LDL.LU R77, [R1+0x24] ;  /* 0x00002400014d7983 */ /* 0x000f280000300800 */
[----:B-1----:R-:W2:Y:S04]  /*dbf0*/  LDL.LU R238, [R1+0x20] ;  /* 0x0000200001ee7983 */ /* 0x002ea80000300800 */
[----:B------:R-:W3:Y:S04]  /*dc00*/  LDL.LU R3, [R1+0xc] ;  /* 0x00000c0001037983 */ /* 0x000ee80000300800 */
[----:B------:R-:W4:Y:S04]  /*dc10*/  LDL.LU R154, [R1+0x14] ;  /* 0x00001400019a7983 */ /* 0x000f280000300800 */
[----:B------:R-:W4:Y:S04]  /*dc20*/  LDL.LU R152, [R1+0x1c] ;  /* 0x00001c0001987983 */ /* 0x000f280000300800 */
[----:B------:R-:W4:Y:S04]  /*dc30*/  LDL.LU R155, [R1+0x18] ;  /* 0x00001800019b7983 */ /* 0x000f280000300800 */
[----:B------:R-:W4:Y:S04]  /*dc40*/  LDL.LU R144, [R1+0x10] ;  /* 0x0000100001907983 */ /* 0x000f280000300800 */
[----:B------:R-:W4:Y:S04]  /*dc50*/  LDL.LU R150, [R1+0x8] ;  /* 0x0000080001967983 */ /* 0x000f280000300800 */
[----:B------:R-:W4:Y:S01]  /*dc60*/  LDL.LU R147, [R1+0x4] ;  /* 0x0000040001937983 */ /* 0x000f220000300800 */
[C---:B------:R-:W-:Y:S01]  /*dc70*/  LEA R0, P3, R239.reuse, UR4, 0x2 ;  /* 0x00000004ef007c11 */ /* 0x040fe2000f8610ff */
[----:B------:R-:W-:Y:S01]  /*dc80*/  IMAD R142, R142, UR53, RZ ;  /* 0x000000358e8e7c24 */ /* 0x000fe2000f8e02ff */
[----:B------:R-:W-:Y:S01]  /*dc90*/  ULDC UR53, c[0x0][0x240] ;  /* 0x0000900000357ab9 */ /* 0x000fe20000000800 */
[----:B------:R-:W-:Y:S01]  /*dca0*/  IMAD R146, R146, UR49, RZ ;  /* 0x0000003192927c24 */ /* 0x000fe2000f8e02ff */
[----:B------:R-:W-:Y:S01]  /*dcb0*/  LEA.HI.X.SX32 R2, R239, UR5, 0x2, P3 ;  /* 0x00000005ef027c11 */ /* 0x000fe200098f16ff */
[----:B------:R-:W-:Y:S01]  /*dcc0*/  IMAD R148, R148, UR47, RZ ;  /* 0x0000002f94947c24 */ /* 0x000fe2000f8e02ff */
[----:B------:R-:W-:Y:S01]  /*dcd0*/  ULDC UR5, c[0x0][0x240] ;  /* 0x0000900000057ab9 */ /* 0x000fe20000000800 */
        /* <DEDUP_REMOVED lines=8> */
[----:B--2---:R-:W-:-:S02]  /*dd60*/  IMAD R239, R238, UR8, RZ ;  /* 0x00000008eeef7c24 */ /* 0x004fc4000f8e02ff */
[----:B---3--:R-:W-:Y:S02]  /*dd70*/  IMAD R3, R3, UR8, RZ ;  /* 0x0000000803037c24 */ /* 0x008fe4000f8e02ff */
[----:B----4-:R-:W-:Y:S02]  /*dd80*/  IMAD R238, R155, UR8, RZ ;  /* 0x000000089bee7c24 */ /* 0x010fe4000f8e02ff */
[----:B------:R-:W-:Y:S02]  /*dd90*/  IMAD R155, R150, UR8, RZ ;  /* 0x00000008969b7c24 */ /* 0x000fe4000f8e02ff */
[----:B------:R-:W-:Y:S02]  /*dda0*/  IMAD R150, R147, UR8, RZ ;  /* 0x0000000893967c24 */ /* 0x000fe4000f8e02ff */
[----:B------:R-:W-:Y:S02]  /*ddb0*/  IMAD R147, R252, UR8, RZ ;  /* 0x00000008fc937c24 */ /* 0x000fe4000f8e02ff */
[----:B------:R-:W-:-:S02]  /*ddc0*/  IMAD R252, R250, UR8, RZ ;  /* 0x00000008fafc7c24 */ /* 0x000fc4000f8e02ff */
[----:B------:R-:W-:Y:S02]  /*ddd0*/  IMAD.MOV.U32 R250, RZ, RZ, R3 ;  /* 0x000000fffffa7224 */ /* 0x000fe400078e0003 */
[----:B------:R-:W-:Y:S02]  /*dde0*/  IMAD R3, R249, UR8, RZ ;  /* 0x00000008f9037c24 */ /* 0x000fe4000f8e02ff */
[----:B------:R-:W-:Y:S02]  /*ddf0*/  IMAD.MOV.U32 R249, RZ, RZ, R250 ;  /* 0x000000fffff97224 */ /* 0x000fe400078e00fa */
[----:B------:R-:W-:Y:S02]  /*de00*/  IMAD R250, R117, UR8, RZ ;  /* 0x0000000875fa7c24 */ /* 0x000fe4000f8e02ff */
[----:B------:R-:W2:Y:S04]  /*de10*/  LDL.LU R117, [R1+0xdc] ;  /* 0x0000dc0001757983 */ /* 0x000ea80000300800 */
[----:B------:R1:W-:Y:S01]  /*de20*/  STL [R1+0x2a8], R142 ;  /* 0x0002a88e01007387 */ /* 0x0003e20000100800 */
[----:B------:R-:W-:-:S02]  /*de30*/  IMAD R152, R152, UR8, RZ ;  /* 0x0000000898987c24 */ /* 0x000fc4000f8e02ff */
[----:B-1----:R-:W-:Y:S02]  /*de40*/  IMAD.MOV.U32 R142, RZ, RZ, R147 ;  /* 0x000000ffff8e7224 */ /* 0x002fe400078e0093 */
[----:B------:R-:W3:Y:S04]  /*de50*/  LDL.LU R147, [R1+0x3c4c] ;  /* 0x003c4c0001937983 */ /* 0x000ee80000300800 */
[----:B------:R1:W-:Y:S02]  /*de60*/  STL [R1+0x2ac], R146 ;  /* 0x0002ac9201007387 */ /* 0x0003e40000100800 */
[----:B-1----:R-:W-:Y:S02]  /*de70*/  IMAD.MOV.U32 R146, RZ, RZ, R150 ;  /* 0x000000ffff927224 */ /* 0x002fe400078e0096 */
[----:B------:R-:W4:Y:S04]  /*de80*/  LDL.LU R150, [R1+0x3c48] ;  /* 0x003c480001967983 */ /* 0x000f280000300800 */
[----:B------:R1:W-:Y:S02]  /*de90*/  STL [R1+0x2b0], R148 ;  /* 0x0002b09401007387 */ /* 0x0003e40000100800 */
[----:B-1----:R-:W-:-:S02]  /*dea0*/  IMAD.MOV.U32 R148, RZ, RZ, R152 ;  /* 0x000000ffff947224 */ /* 0x002fc400078e0098 */
[----:B------:R-:W2:Y:S01]  /*deb0*/  LDL.LU R152, [R1+0x3c44] ;  /* 0x003c440001987983 */ /* 0x000ea20000300800 */
[----:B------:R-:W-:Y:S02]  /*dec0*/  IMAD R154, R154, UR8, RZ ;  /* 0x000000089a9a7c24 */ /* 0x000fe4000f8e02ff */
[----:B----4-:R-:W-:Y:S01]  /*ded0*/  IMAD R150, R150, UR45, RZ ;  /* 0x0000002d96967c24 */ /* 0x010fe2000f8e02ff */
[----:B------:R-:W-:-:S04]  /*dee0*/  ULDC UR45, c[0x0][0x240] ;  /* 0x00009000002d7ab9 */ /* 0x000fc80000000800 */
[----:B------:R1:W-:Y:S02]  /*def0*/  STL [R1+0x2b4], R150 ;  /* 0x0002b49601007387 */ /* 0x0003e40000100800 */
[----:B-1----:R-:W-:Y:S02]  /*df00*/  IMAD.MOV.U32 R150, RZ, RZ, R154 ;  /* 0x000000ffff967224 */ /* 0x002fe400078e009a */
[----:B--2---:R-:W-:Y:S01]  /*df10*/  IMAD R152, R152, UR43, RZ ;  /* 0x0000002b98987c24 */ /* 0x004fe2000f8e02ff */
[----:B------:R-:W2:Y:S01]  /*df20*/  LDL.LU R154, [R1+0x3c40] ;  /* 0x003c4000019a7983 */ /* 0x000ea20000300800 */
[----:B------:R-:W-:Y:S01]  /*df30*/  IMAD R144, R144, UR8, RZ ;  /* 0x0000000890907c24 */ /* 0x000fe2000f8e02ff */
[----:B------:R-:W-:Y:S02]  /*df40*/  ULDC UR43, c[0x0][0x240] ;  /* 0x00009000002b7ab9 */ /* 0x000fe40000000800 */
[----:B------:R1:W-:Y:S02]  /*df50*/  STL [R1+0x2b8], R152 ;  /* 0x0002b89801007387 */ /* 0x0003e40000100800 */
[----:B-1----:R-:W-:-:S02]  /*df60*/  IMAD.MOV.U32 R152, RZ, RZ, R155 ;  /* 0x000000ffff987224 */ /* 0x002fc400078e009b */
[----:B------:R-:W4:Y:S04]  /*df70*/  LDL.LU R155, [R1+0x3c3c] ;  /* 0x003c3c00019b7983 */ /* 0x000f280000300800 */
[----:B------:R1:W-:Y:S02]  /*df80*/  STL [R1+0x2bc], R153 ;  /* 0x0002bc9901007387 */ /* 0x0003e40000100800 */
[----:B-1----:R-:W-:Y:S02]  /*df90*/  IMAD.MOV.U32 R153, RZ, RZ, R144 ;  /* 0x000000ffff997224 */ /* 0x002fe400078e0090 */
[----:B------:R-:W3:Y:S01]  /*dfa0*/  LDL.LU R144, [R1+0x3c38] ;  /* 0x003c380001907983 */ /* 0x000ee20000300800 */
[----:B------:R-:W-:Y:S02]  /*dfb0*/  IMAD R61, R61, UR8, RZ ;  /* 0x000000083d3d7c24 */ /* 0x000fe4000f8e02ff */
[----:B------:R-:W-:-:S02]  /*dfc0*/  IMAD R60, R60, UR8, RZ ;  /* 0x000000083c3c7c24 */ /* 0x000fc4000f8e02ff */
[----:B------:R-:W-:Y:S02]  /*dfd0*/  IMAD R59, R59, UR8, RZ ;  /* 0x000000083b3b7c24 */ /* 0x000fe4000f8e02ff */
[----:B------:R-:W-:Y:S02]  /*dfe0*/  IMAD R58, R58, UR8, RZ ;  /* 0x000000083a3a7c24 */ /* 0x000fe4000f8e02ff */
[----:B------:R-:W-:Y:S02]  /*dff0*/  IMAD R57, R57, UR8, RZ ;  /* 0x0000000839397c24 */ /* 0x000fe4000f8e02ff */
[----:B------:R-:W-:Y:S02]  /*e000*/  IMAD R56, R56, UR8, RZ ;  /* 0x0000000838387c24 */ /* 0x000fe4000f8e02ff */
        /* <DEDUP_REMOVED lines=76> */
[----:B--2---:R-:W-:Y:S01]  /*e4d0*/  IMAD R154, R154, UR41, RZ ;  /* 0x000000299a9a7c24 */ /* 0x004fe2000f8e02ff */
[----:B------:R-:W-:-:S04]  /*e4e0*/  ULDC UR41, c[0x0][0x240] ;  /* 0x0000900000297ab9 */ /* 0x000fc80000000800 */
[----:B------:R1:W-:Y:S02]  /*e4f0*/  STL [R1+0x2c0], R154 ;  /* 0x0002c09a01007387 */ /* 0x0003e40000100800 */
[----:B-1----:R-:W-:Y:S01]  /*e500*/  IMAD R154, R156, UR39, RZ ;  /* 0x000000279c9a7c24 */ /* 0x002fe2000f8e02ff */
[----:B------:R-:W-:Y:S01]  /*e510*/  ULDC UR39, c[0x0][0x240] ;  /* 0x0000900000277ab9 */ /* 0x000fe20000000800 */
[----:B----4-:R-:W-:Y:S01]  /*e520*/  IMAD R155, R155, UR40, RZ ;  /* 0x000000289b9b7c24 */ /* 0x010fe2000f8e02ff */
[----:B------:R-:W-:-:S04]  /*e530*/  ULDC UR40, c[0x0][0x240] ;  /* 0x0000900000287ab9 */ /* 0x000fc80000000800 */
[----:B------:R1:W-:Y:S04]  /*e540*/  STL [R1+0x2c4], R155 ;  /* 0x0002c49b01007387 */ /* 0x0003e80000100800 */
[----:B------:R2:W-:Y:S01]  /*e550*/  STL [R1+0x2c8], R154 ;  /* 0x0002c89a01007387 */ /* 0x0005e20000100800 */
[----:B-1----:R-:W-:Y:S01]  /*e560*/  IMAD R155, R157, UR38, RZ ;  /* 0x000000269d9b7c24 */ /* 0x002fe2000f8e02ff */
[----:B------:R-:W-:Y:S01]  /*e570*/  ULDC UR38, c[0x0][0x240] ;  /* 0x0000900000267ab9 */ /* 0x000fe20000000800 */
[----:B--2---:R-:W-:-:S03]  /*e580*/  IMAD R154, R158, UR37, RZ ;  /* 0x000000259e9a7c24 */ /* 0x004fc6000f8e02ff */
[----:B------:R1:W-:Y:S01]  /*e590*/  STL [R1+0x2cc], R155 ;  /* 0x0002cc9b01007387 */ /* 0x0003e20000100800 */
[----:B------:R-:W-:Y:S01]  /*e5a0*/  IMAD R99, R99, UR8, RZ ;  /* 0x0000000863637c24 */ /* 0x000fe2000f8e02ff */
[----:B------:R-:W-:Y:S02]  /*e5b0*/  ULDC UR37, c[0x0][0x240] ;  /* 0x0000900000257ab9 */ /* 0x000fe40000000800 */
        /* <DEDUP_REMOVED lines=36> */
[----:B-1----:R-:W-:Y:S02]  /*e800*/  IMAD R155, R169, UR28, RZ ;  /* 0x0000001ca99b7c24 */ /* 0x002fe4000f8e02ff */
[----:B------:R-:W-:Y:S02]  /*e810*/  IMAD R105, R105, UR8, RZ ;  /* 0x0000000869697c24 */ /* 0x000fe4000f8e02ff */
[----:B------:R-:W-:Y:S02]  /*e820*/  IMAD R106, R106, UR8, RZ ;  /* 0x000000086a6a7c24 */ /* 0x000fe4000f8e02ff */
[----:B--2---:R-:W-:Y:S01]  /*e830*/  IMAD R154, R170, UR27, RZ ;  /* 0x0000001baa9a7c24 */ /* 0x004fe2000f8e02ff */
[----:B------:R1:W-:Y:S01]  /*e840*/  STL [R1+0x2fc], R155 ;  /* 0x0002fc9b01007387 */ /* 0x0003e20000100800 */
[----:B------:R-:W-:-:S02]  /*e850*/  IMAD R107, R107, UR8, RZ ;  /* 0x000000086b6b7c24 */ /* 0x000fc4000f8e02ff */
[----:B------:R-:W-:Y:S01]  /*e860*/  IMAD R108, R108, UR8, RZ ;  /* 0x000000086c6c7c24 */ /* 0x000fe2000f8e02ff */
[----:B------:R2:W-:Y:S01]  /*e870*/  STL [R1+0x300], R154 ;  /* 0x0003009a01007387 */ /* 0x0005e20000100800 */
        /* <DEDUP_REMOVED lines=22> */
[----:B------:R-:W-:Y:S01]  /*e9e0*/  IMAD R132, R132, UR8, RZ ;  /* 0x0000000884847c24 */ /* 0x000fe2000f8e02ff */
[----:B------:R-:W-:Y:S01]  /*e9f0*/  ULDC UR8, c[0x0][0x240] ;  /* 0x0000900000087ab9 */ /* 0x000fe20000000800 */
[----:B-1----:R-:W-:Y:S01]  /*ea00*/  IMAD R155, R171, UR26, RZ ;  /* 0x0000001aab9b7c24 */ /* 0x002fe2000f8e02ff */
[----:B------:R-:W-:Y:S01]  /*ea10*/  ULDC UR26, c[0x0][0x240] ;  /* 0x00009000001a7ab9 */ /* 0x000fe20000000800 */
[----:B--2---:R-:W-:-:S02]  /*ea20*/  IMAD R154, R172, UR25, RZ ;  /* 0x00000019ac9a7c24 */ /* 0x004fc4000f8e02ff */
[----:B------:R-:W-:Y:S01]  /*ea30*/  IMAD R134, R134, UR7, RZ ;  /* 0x0000000786867c24 */ /* 0x000fe2000f8e02ff */
[----:B------:R1:W-:Y:S01]  /*ea40*/  STL [R1+0x304], R155 ;  /* 0x0003049b01007387 */ /* 0x0003e20000100800 */
[----:B------:R-:W-:Y:S01]  /*ea50*/  ULDC UR7, c[0x0][0x240] ;  /* 0x0000900000077ab9 */ /* 0x000fe20000000800 */
[----:B------:R-:W-:Y:S01]  /*ea60*/  IMAD R135, R135, UR6, RZ ;  /* 0x0000000687877c24 */ /* 0x000fe2000f8e02ff */
[----:B------:R-:W-:Y:S01]  /*ea70*/  ULDC UR6, c[0x0][0x240] ;  /* 0x0000900000067ab9 */ /* 0x000fe20000000800 */
[----:B------:R2:W-:Y:S01]  /*ea80*/  STL [R1+0x308], R154 ;  /* 0x0003089a01007387 */ /* 0x0005e20000100800 */
[----:B------:R-:W-:Y:S01]  /*ea90*/  IMAD R136, R136, UR5, RZ ;  /* 0x0000000588887c24 */ /* 0x000fe2000f8e02ff */
[----:B------:R-:W-:Y:S01]  /*eaa0*/  ULDC UR5, c[0x0][0x240] ;  /* 0x0000900000057ab9 */ /* 0x000fe20000000800 */
[----:B------:R-:W-:Y:S01]  /*eab0*/  IMAD R133, R133, UR59, RZ ;  /* 0x0000003b85857c24 */ /* 0x000fe2000f8e02ff */
[----:B------:R-:W-:Y:S01]  /*eac0*/  ULDC UR59, c[0x0][0x240] ;  /* 0x00009000003b7ab9 */ /* 0x000fe20000000800 */
[----:B------:R-:W-:Y:S01]  /*ead0*/  IMAD R137, R137, UR58, RZ ;  /* 0x0000003a89897c24 */ /* 0x000fe2000f8e02ff */
[----:B------:R-:W-:Y:S01]  /*eae0*/  ULDC UR58, c[0x0][0x240] ;  /* 0x00009000003a7ab9 */ /* 0x000fe20000000800 */
[----:B-1----:R-:W-:-:S02]  /*eaf0*/  IMAD R155, R173, UR24, RZ ;  /* 0x00000018ad9b7c24 */ /* 0x002fc4000f8e02ff */
[----:B------:R-:W-:Y:S01]  /*eb00*/  IMAD R138, R138, UR57, RZ ;  /* 0x000000398a8a7c24 */ /* 0x000fe2000f8e02ff */
[----:B------:R-:W-:Y:S01]  /*eb10*/  ULDC UR57, c[0x0][0x240] ;  /* 0x0000900000397ab9 */ /* 0x000fe20000000800 */
[----:B--2---:R-:W-:Y:S01]  /*eb20*/  IMAD R154, R174, UR23, RZ ;  /* 0x00000017ae9a7c24 */ /* 0x004fe2000f8e02ff */
[----:B------:R1:W-:Y:S01]  /*eb30*/  STL [R1+0x30c], R155 ;  /* 0x00030c9b01007387 */ /* 0x0003e20000100800 */
[----:B------:R-:W-:Y:S01]  /*eb40*/  IMAD R157, R192, UR59, RZ ;  /* 0x0000003bc09d7c24 */ /* 0x000fe2000f8e02ff */
[----:B------:R-:W-:Y:S01]  /*eb50*/  ULDC UR23, c[0x0][0x240] ;  /* 0x0000900000177ab9 */ /* 0x000fe20000000800 */
[----:B------:R-:W-:Y:S01]  /*eb60*/  IMAD R156, R193, UR58, RZ ;  /* 0x0000003ac19c7c24 */ /* 0x000fe2000f8e02ff */
[----:B------:R2:W-:Y:S01]  /*eb70*/  STL [R1+0x310], R154 ;  /* 0x0003109a01007387 */ /* 0x0005e20000100800 */
[----:B------:R-:W-:Y:S01]  /*eb80*/  IMAD R139, R139, UR56, RZ ;  /* 0x000000388b8b7c24 */ /* 0x000fe2000f8e02ff */
[----:B------:R-:W-:Y:S01]  /*eb90*/  ULDC UR56, c[0x0][0x240] ;  /* 0x0000900000387ab9 */ /* 0x000fe20000000800 */
[----:B------:R-:W-:Y:S01]  /*eba0*/  IMAD R140, R140, UR55, RZ ;  /* 0x000000378c8c7c24 */ /* 0x000fe2000f8e02ff */
[----:B------:R-:W-:Y:S01]  /*ebb0*/  ULDC UR55, c[0x0][0x240] ;  /* 0x0000900000377ab9 */ /* 0x000fe20000000800 */
[----:B------:R-:W-:Y:S01]  /*ebc0*/  IMAD R141, R141, UR54, RZ ;  /* 0x000000368d8d7c24 */ /* 0x000fe2000f8e02ff */
[----:B------:R-:W-:Y:S01]  /*ebd0*/  ULDC UR54, c[0x0][0x240] ;  /* 0x0000900000367ab9 */ /* 0x000fe20000000800 */
[----:B-1----:R-:W-:Y:S01]  /*ebe0*/  IMAD R155, R175, UR22, RZ ;  /* 0x00000016af9b7c24 */ /* 0x002fe2000f8e02ff */
[----:B------:R-:W-:Y:S01]  /*ebf0*/  ULDC UR22, c[0x0][0x240] ;  /* 0x0000900000167ab9 */ /* 0x000fe20000000800 */
        /* <DEDUP_REMOVED lines=8> */
[----:B------:R-:W-:Y:S01]  /*ec80*/  ULDC UR50, c[0x0][0x240] ;  /* 0x0000900000327ab9 */ /* 0x000fe20000000800 */
[----:B---3--:R-:W-:Y:S01]  /*ec90*/  IMAD R147, R147, UR48, RZ ;  /* 0x0000003093937c24 */ /* 0x008fe2000f8e02ff */
        /* <DEDUP_REMOVED lines=8> */
[----:B------:R-:W-:Y:S01]  /*ed20*/  STL [R1+0x31c], R155 ;  /* 0x00031c9b01007387 */ /* 0x000fe20000100800 */
[----:B------:R-:W-:Y:S01]  /*ed30*/  IMAD R231, R231, UR22, RZ ;  /* 0x00000016e7e77c24 */ /* 0x000fe2000f8e02ff */
[----:B------:R-:W-:Y:S01]  /*ed40*/  ULDC UR19, c[0x0][0x240] ;  /* 0x0000900000137ab9 */ /* 0x000fe20000000800 */
[-C--:B------:R-:W-:Y:S01]  /*ed50*/  LEA R158, P0, R76, R0.reuse, 0x2 ;  /* 0x000000004c9e7211 */ /* 0x080fe200078010ff */
[----:B------:R1:W-:Y:S01]  /*ed60*/  STL [R1+0x320], R154 ;  /* 0x0003209a01007387 */ /* 0x0003e20000100800 */
[-C--:B------:R-:W-:Y:S01]  /*ed70*/  LEA R166, P5, R72, R0.reuse, 0x2 ;  /* 0x0000000048a67211 */ /* 0x080fe200078a10ff */
[----:B------:R-:W-:Y:S01]  /*ed80*/  ULDC UR25, c[0x0][0x240] ;  /* 0x0000900000197ab9 */ /* 0x000fe20000000800 */
[-C--:B------:R-:W-:Y:S01]  /*ed90*/  LEA R168, P4, R73, R0.reuse, 0x2 ;  /* 0x0000000049a87211 */ /* 0x080fe200078810ff */
[----:B------:R-:W-:Y:S01]  /*eda0*/  ULDC UR28, c[0x0][0x240] ;  /* 0x00009000001c7ab9 */ /* 0x000fe20000000800 */
[----:B------:R-:W-:Y:S01]  /*edb0*/  LEA R164, P6, R71, R0, 0x2 ;  /* 0x0000000047a47211 */ /* 0x000fe200078c10ff */
[----:B------:R-:W-:Y:S01]  /*edc0*/  IMAD R149, R149, UR46, RZ ;  /* 0x0000002e95957c24 */ /* 0x000fe2000f8e02ff */
[----:B------:R-:W-:Y:S01]  /*edd0*/  ULDC UR24, c[0x0][0x240] ;  /* 0x0000900000187ab9 */ /* 0x000fe20000000800 */
[----:B------:R-:W-:Y:S01]  /*ede0*/  ULDC UR27, c[0x0][0x240] ;  /* 0x00009000001b7ab9 */ /* 0x000fe20000000800 */
[----:B-1----:R-:W-:-:S02]  /*edf0*/  IMAD.MOV.U32 R154, RZ, RZ, R150 ;  /* 0x000000ffff9a7224 */ /* 0x002fc400078e0096 */
[----:B------:R-:W-:Y:S02]  /*ee00*/  IMAD R155, R180, UR17, RZ ;  /* 0x00000011b49b7c24 */ /* 0x000fe4000f8e02ff */
[----:B------:R-:W-:Y:S02]  /*ee10*/  IMAD R232, R232, UR21, RZ ;  /* 0x00000015e8e87c24 */ /* 0x000fe4000f8e02ff */
[----:B------:R-:W-:Y:S02]  /*ee20*/  IMAD R233, R233, UR20, RZ ;  /* 0x00000014e9e97c24 */ /* 0x000fe4000f8e02ff */
[----:B------:R-:W-:Y:S01]  /*ee30*/  IMAD R234, R234, UR19, RZ ;  /* 0x00000013eaea7c24 */ /* 0x000fe2000f8e02ff */
[-C--:B------:R-:W-:Y:S01]  /*ee40*/  LEA.HI.X.SX32 R159, R76, R2.reuse, 0x2, P0 ;  /* 0x000000024c9f7211 */ /* 0x080fe200000f16ff */
[----:B------:R-:W-:Y:S01]  /*ee50*/  IMAD.MOV.U32 R150, RZ, RZ, R148 ;  /* 0x000000ffff967224 */ /* 0x000fe200078e0094 */
[-C--:B------:R-:W-:Y:S01]  /*ee60*/  LEA.HI.X.SX32 R167, R72, R2.reuse, 0x2, P5 ;  /* 0x0000000248a77211 */ /* 0x080fe200028f16ff */
[----:B------:R-:W-:Y:S01]  /*ee70*/  IMAD.MOV.U32 R148, RZ, RZ, R146 ;  /* 0x000000ffff947224 */ /* 0x000fe200078e0092 */
[-C--:B------:R-:W-:Y:S01]  /*ee80*/  LEA.HI.X.SX32 R169, R73, R2.reuse, 0x2, P4 ;  /* 0x0000000249a97211 */ /* 0x080fe200020f16ff */
[----:B------:R-:W-:Y:S01]  /*ee90*/  IMAD.MOV.U32 R146, RZ, RZ, R142 ;  /* 0x000000ffff927224 */ /* 0x000fe200078e008e */
[----:B------:R-:W-:Y:S01]  /*eea0*/  LEA.HI.X.SX32 R165, R71, R2, 0x2, P6 ;  /* 0x0000000247a57211 */ /* 0x000fe200030f16ff */
[----:B------:R-:W-:Y:S01]  /*eeb0*/  IMAD.MOV.U32 R142, RZ, RZ, R3 ;  /* 0x000000ffff8e7224 */ /* 0x000fe200078e0003 */
[----:B------:R-:W-:Y:S01]  /*eec0*/  ULDC UR17, c[0x0][0x240] ;  /* 0x0000900000117ab9 */ /* 0x000fe20000000800 */
[----:B------:R-:W-:Y:S01]  /*eed0*/  IMAD R3, R179, UR18, RZ ;  /* 0x00000012b3037c24 */ /* 0x000fe2000f8e02ff */
[----:B------:R-:W-:Y:S01]  /*eee0*/  ULDC UR18, c[0x0][0x240] ;  /* 0x0000900000127ab9 */ /* 0x000fe20000000800 */
[----:B------:R-:W-:-:S03]  /*eef0*/  ULDC UR46, c[0x0][0x240] ;  /* 0x00009000002e7ab9 */ /* 0x000fc60000000800 */
[----:B------:R1:W-:Y:S04]  /*ef00*/  STL [R1+0x324], R3 ;  /* 0x0003240301007387 */ /* 0x0003e80000100800 */
[----:B------:R2:W-:Y:S01]  /*ef10*/  STL [R1+0x328], R155 ;  /* 0x0003289b01007387 */ /* 0x0005e20000100800 */
[----:B-1----:R-:W-:Y:S01]  /*ef20*/  IMAD R3, R181, UR16, RZ ;  /* 0x00000010b5037c24 */ /* 0x002fe2000f8e02ff */
[----:B------:R-:W-:Y:S01]  /*ef30*/  ULDC UR16, c[0x0][0x240] ;  /* 0x0000900000107ab9 */ /* 0x000fe20000000800 */
[----:B--2---:R-:W-:-:S03]  /*ef40*/  IMAD R155, R182, UR15, RZ ;  /* 0x0000000fb69b7c24 */ /* 0x004fc6000f8e02ff */
[----:B------:R1:W-:Y:S01]  /*ef50*/  STL [R1+0x32c], R3 ;  /* 0x00032c0301007387 */ /* 0x0003e20000100800 */
[----:B------:R-:W-:-:S03]  /*ef60*/  ULDC UR15, c[0x0][0x240] ;  /* 0x00009000000f7ab9 */ /* 0x000fc60000000800 */
        /* <DEDUP_REMOVED lines=17> */
[----:B------:R-:W-:Y:S01]  /*f080*/  STL [R1+0x344], R3 ;  /* 0x0003440301007387 */ /* 0x000fe20000100800 */
[----:B------:R-:W-:-:S03]  /*f090*/  ULDC UR8, c[0x0][0x240] ;  /* 0x0000900000087ab9 */ /* 0x000fc60000000800 */
[----:B------:R1:W-:Y:S02]  /*f0a0*/  STL [R1+0x348], R155 ;  /* 0x0003489b01007387 */ /* 0x0003e40000100800 */
[----:B-1----:R-:W-:Y:S02]  /*f0b0*/  IMAD.MOV.U32 R155, RZ, RZ, R154 ;  /* 0x000000ffff9b7224 */ /* 0x002fe400078e009a */
[----:B------:R-:W-:Y:S02]  /*f0c0*/  IMAD.MOV.U32 R154, RZ, RZ, R150 ;  /* 0x000000ffff9a7224 */ /* 0x000fe400078e0096 */
[----:B------:R-:W-:Y:S02]  /*f0d0*/  IMAD.MOV.U32 R150, RZ, RZ, R148 ;  /* 0x000000ffff967224 */ /* 0x000fe400078e0094 */
[----:B------:R-:W-:Y:S02]  /*f0e0*/  IMAD.MOV.U32 R148, RZ, RZ, R146 ;  /* 0x000000ffff947224 */ /* 0x000fe400078e0092 */
[----:B------:R-:W-:-:S02]  /*f0f0*/  IMAD.MOV.U32 R146, RZ, RZ, R252 ;  /* 0x000000ffff927224 */ /* 0x000fc400078e00fc */
[----:B------:R-:W1:Y:S01]  /*f100*/  LDC R252, c[0x0][0x230] ;  /* 0x00008c00fffc7b82 */ /* 0x000e620000000800 */
[----:B------:R-:W-:Y:S01]  /*f110*/  IMAD R3, R189, UR7, RZ ;  /* 0x00000007bd037c24 */ /* 0x000fe2000f8e02ff */
[----:B------:R-:W-:-:S04]  /*f120*/  ULDC UR7, c[0x0][0x240] ;  /* 0x0000900000077ab9 */ /* 0x000fc80000000800 */
[----:B------:R2:W-:Y:S02]  /*f130*/  STL [R1+0x34c], R3 ;  /* 0x00034c0301007387 */ /* 0x0005e40000100800 */
[----:B--2---:R-:W-:Y:S01]  /*f140*/  IMAD R3, R190, UR6, RZ ;  /* 0x00000006be037c24 */ /* 0x004fe2000f8e02ff */
[----:B------:R-:W-:Y:S01]  /*f150*/  LEA R160, P0, R117, R0, 0x2 ;  /* 0x0000000075a07211 */ /* 0x000fe200078010ff */
[----:B------:R-:W-:-:S03]  /*f160*/  ULDC UR6, c[0x0][0x240] ;  /* 0x0000900000067ab9 */ /* 0x000fc60000000800 */
[----:B------:R2:W-:Y:S04]  /*f170*/  STL [R1+0x350], R3 ;  /* 0x0003500301007387 */ /* 0x0005e80000100800 */
[----:B-1----:R-:W-:Y:S01]  /*f180*/  STL [R1+0x3bd0], R252 ;  /* 0x003bd0fc01007387 */ /* 0x002fe20000100800 */
[----:B--2---:R-:W-:-:S05]  /*f190*/  IMAD R3, R191, UR5, RZ ;  /* 0x00000005bf037c24 */ /* 0x004fca000f8e02ff */
[----:B------:R1:W-:Y:S04]  /*f1a0*/  STL [R1+0x354], R3 ;  /* 0x0003540301007387 */ /* 0x0003e80000100800 */
[----:B------:R2:W-:Y:S01]  /*f1b0*/  STL [R1+0x358], R157 ;  /* 0x0003589d01007387 */ /* 0x0005e20000100800 */
[----:B-1----:R-:W-:-:S03]  /*f1c0*/  IMAD R3, R194, UR57, RZ ;  /* 0x00000039c2037c24 */ /* 0x002fc6000f8e02ff */
[----:B------:R1:W-:Y:S01]  /*f1d0*/  STL [R1+0x35c], R156 ;  /* 0x00035c9c01007387 */ /* 0x0003e20000100800 */
[----:B--2---:R-:W-:-:S03]  /*f1e0*/  IMAD R157, R195, UR56, RZ ;  /* 0x00000038c39d7c24 */ /* 0x004fc6000f8e02ff */
[----:B------:R2:W-:Y:S01]  /*f1f0*/  STL [R1+0x360], R3 ;  /* 0x0003600301007387 */ /* 0x0005e20000100800 */
[----:B-1----:R-:W-:-:S03]  /*f200*/  IMAD R156, R196, UR55, RZ ;  /* 0x00000037c49c7c24 */ /* 0x002fc6000f8e02ff */
[----:B------:R1:W-:Y:S01]  /*f210*/  STL [R1+0x364], R157 ;  /* 0x0003649d01007387 */ /* 0x0003e20000100800 */
[----:B--2---:R-:W-:-:S03]  /*f220*/  IMAD R3, R197, UR54, RZ ;  /* 0x00000036c5037c24 */ /* 0x004fc6000f8e02ff */
[----:B------:R2:W-:Y:S04]  /*f230*/  STL [R1+0x368], R156 ;  /* 0x0003689c01007387 */ /* 0x0005e80000100800 */
[----:B------:R3:W-:Y:S01]  /*f240*/  STL [R1+0x36c], R3 ;  /* 0x00036c0301007387 */ /* 0x0007e20000100800 */
[----:B-1----:R-:W-:Y:S02]  /*f250*/  IMAD R157, R198, UR53, RZ ;  /* 0x00000035c69d7c24 */ /* 0x002fe4000f8e02ff */
[----:B--2---:R-:W-:-:S03]  /*f260*/  IMAD R156, R199, UR52, RZ ;  /* 0x00000034c79c7c24 */ /* 0x004fc6000f8e02ff */
[----:B------:R1:W-:Y:S01]  /*f270*/  STL [R1+0x370], R157 ;  /* 0x0003709d01007387 */ /* 0x0003e20000100800 */
[----:B---3--:R-:W-:-:S03]  /*f280*/  IMAD R3, R200, UR51, RZ ;  /* 0x00000033c8037c24 */ /* 0x008fc6000f8e02ff */
        /* <DEDUP_REMOVED lines=40> */
[----:B------:R-:W-:Y:S01]  /*f510*/  STL [R1+0x3d0], R157 ;  /* 0x0003d09d01007387 */ /* 0x000fe20000100800 */
[----:B---3--:R-:W-:-:S03]  /*f520*/  IMAD R3, R224, UR29, RZ ;  /* 0x0000001de0037c24 */ /* 0x008fc6000f8e02ff */
[----:B------:R-:W-:Y:S04]  /*f530*/  STL [R1+0x3d4], R156 ;  /* 0x0003d49c01007387 */ /* 0x000fe80000100800 */
[----:B------:R1:W-:Y:S02]  /*f540*/  STL [R1+0x3d8], R3 ;  /* 0x0003d80301007387 */ /* 0x0003e40000100800 */
[----:B-1----:R-:W-:Y:S02]  /*f550*/  IMAD R3, R227, UR26, RZ ;  /* 0x0000001ae3037c24 */ /* 0x002fe4000f8e02ff */
[----:B------:R-:W-:-:S03]  /*f560*/  IMAD R156, R241, UR14, RZ ;  /* 0x0000000ef19c7c24 */ /* 0x000fc6000f8e02ff */
[----:B------:R1:W-:Y:S01]  /*f570*/  STL [R1+0x3e4], R3 ;  /* 0x0003e40301007387 */ /* 0x0003e20000100800 */
[----:B------:R-:W-:-:S03]  /*f580*/  IMAD R157, R242, UR13, RZ ;  /* 0x0000000df29d7c24 */ /* 0x000fc6000f8e02ff */
[----:B------:R2:W-:Y:S04]  /*f590*/  STL.64 [R1+0x3bf8], R230 ;  /* 0x003bf8e601007387 */ /* 0x0005e80000100a00 */
[----:B------:R-:W-:Y:S01]  /*f5a0*/  STL [R1+0x3c00], R232 ;  /* 0x003c00e801007387 */ /* 0x000fe20000100800 */
[----:B-1----:R-:W-:-:S03]  /*f5b0*/  IMAD R3, R243, UR12, RZ ;  /* 0x0000000cf3037c24 */ /* 0x002fc6000f8e02ff */
[----:B------:R-:W-:Y:S01]  /*f5c0*/  STL [R1+0x3c04], R233 ;  /* 0x003c04e901007387 */ /* 0x000fe20000100800 */
[----:B--2---:R-:W-:Y:S02]  /*f5d0*/  IMAD R231, R237, UR16, RZ ;  /* 0x00000010ede77c24 */ /* 0x004fe4000f8e02ff */
[----:B------:R-:W-:Y:S01]  /*f5e0*/  IMAD R230, R240, UR15, RZ ;  /* 0x0000000ff0e67c24 */ /* 0x000fe2000f8e02ff */
[----:B------:R-:W-:Y:S04]  /*f5f0*/  STL.64 [R1+0x3bf0], R234 ;  /* 0x003bf0ea01007387 */ /* 0x000fe80000100a00 */
[----:B------:R-:W-:Y:S04]  /*f600*/  STL.64 [R1+0x3c30], R230 ;  /* 0x003c30e601007387 */ /* 0x000fe80000100a00 */
[----:B------:R1:W-:Y:S01]  /*f610*/  STL [R1+0x41c], R156 ;  /* 0x00041c9c01007387 */ /* 0x0003e20000100800 */
[----:B------:R-:W-:-:S03]  /*f620*/  IMAD R252, R75, UR7, RZ ;  /* 0x000000074bfc7c24 */ /* 0x000fc6000f8e02ff */
[----:B------:R2:W-:Y:S04]  /*f630*/  STL [R1+0x424], R157 ;  /* 0x0004249d01007387 */ /* 0x0005e80000100800 */
[----:B------:R3:W-:Y:S01]  /*f640*/  STL [R1+0x42c], R3 ;  /* 0x00042c0301007387 */ /* 0x0007e20000100800 */
[----:B-1----:R-:W-:Y:S02]  /*f650*/  IMAD R156, R244, UR11, RZ ;  /* 0x0000000bf49c7c24 */ /* 0x002fe4000f8e02ff */
[----:B--2---:R-:W-:-:S03]  /*f660*/  IMAD R157, R246, UR10, RZ ;  /* 0x0000000af69d7c24 */ /* 0x004fc6000f8e02ff */
[----:B------:R-:W-:Y:S01]  /*f670*/  STL [R1+0x434], R156 ;  /* 0x0004349c01007387 */ /* 0x000fe20000100800 */
[----:B------:R-:W-:Y:S01]  /*f680*/  LEA.HI.X.SX32 R161, R117, R2, 0x2, P0 ;  /* 0x0000000275a17211 */ /* 0x000fe200000f16ff */
[----:B------:R-:W-:Y:S02]  /*f690*/  IMAD R214, R228, UR25, RZ ;  /* 0x00000019e4d67c24 */ /* 0x000fe4000f8e02ff */
[----:B------:R-:W-:Y:S02]  /*f6a0*/  IMAD R186, R204, UR47, RZ ;  /* 0x0000002fccba7c24 */ /* 0x000fe4000f8e02ff */
[----:B---3--:R-:W-:Y:S01]  /*f6b0*/  IMAD R3, R247, UR8, RZ ;  /* 0x00000008f7037c24 */ /* 0x008fe2000f8e02ff */
[----:B------:R-:W-:Y:S01]  /*f6c0*/  STL [R1+0x43c], R157 ;  /* 0x00043c9d01007387 */ /* 0x000fe20000100800 */
[----:B------:R-:W-:Y:S02]  /*f6d0*/  IMAD R222, R225, UR28, RZ ;  /* 0x0000001ce1de7c24 */ /* 0x000fe4000f8e02ff */
[----:B------:R-:W-:Y:S01]  /*f6e0*/  IMAD R190, R206, UR45, RZ ;  /* 0x0000002dcebe7c24 */ /* 0x000fe2000f8e02ff */
[----:B------:R-:W-:Y:S01]  /*f6f0*/  STL [R1+0x444], R3 ;  /* 0x0004440301007387 */ /* 0x000fe20000100800 */
[----:B------:R-:W-:Y:S01]  /*f700*/  IMAD R188, R205, UR46, RZ ;  /* 0x0000002ecdbc7c24 */ /* 0x000fe2000f8e02ff */
[----:B------:R-:W1:Y:S01]  /*f710*/  S2UR UR5, SR_CgaCtaId ;  /* 0x00000000000579c3 */ /* 0x000e620000008800 */
[----:B------:R-:W-:Y:S01]  /*f720*/  IMAD R218, R229, UR24, RZ ;  /* 0x00000018e5da7c24 */ /* 0x000fe2000f8e02ff */
[----:B------:R-:W-:Y:S01]  /*f730*/  STL [R1+0x3c08], R252 ;  /* 0x003c08fc01007387 */ /* 0x000fe20000100800 */
[----:B------:R-:W-:Y:S01]  /*f740*/  IMAD R219, R226, UR27, RZ ;  /* 0x0000001be2db7c24 */ /* 0x000fe2000f8e02ff */
[----:B------:R-:W-:Y:S01]  /*f750*/  ULDC.64 UR20, c[0x0][0x208] ;  /* 0x0000820000147ab9 */ /* 0x000fe20000000a00 */
[----:B------:R-:W-:Y:S01]  /*f760*/  ULDC.64 UR10, c[0x0][0x238] ;  /* 0x00008e00000a7ab9 */ /* 0x000fe20000000a00 */
[----:B------:R2:W-:Y:S01]  /*f770*/  STL.64 [R1+0x278], R158 ;  /* 0x0002789e01007387 */ /* 0x0005e20000100a00 */
[----:B------:R-:W-:-:S03]  /*f780*/  LEA R162, P0, R70, R0, 0x2 ;  /* 0x0000000046a27211 */ /* 0x000fc600078010ff */
[----:B------:R3:W-:Y:S01]  /*f790*/  STL.64 [R1+0x458], R160 ;  /* 0x000458a001007387 */ /* 0x0007e20000100a00 */
[----:B--2---:R-:W-:-:S04]  /*f7a0*/  LEA R158, P3, R74, R0, 0x2 ;  /* 0x000000004a9e7211 */ /* 0x004fc800078610ff */
[----:B------:R-:W-:Y:S02]  /*f7b0*/  LEA.HI.X.SX32 R159, R74, R2, 0x2, P3 ;  /* 0x000000024a9f7211 */ /* 0x000fe400018f16ff */
[----:B---3--:R-:W-:-:S03]  /*f7c0*/  LEA R160, P1, R69, R0, 0x2 ;  /* 0x0000000045a07211 */ /* 0x008fc600078210ff */
[----:B------:R2:W-:Y:S01]  /*f7d0*/  STL.64 [R1+0x270], R158 ;  /* 0x0002709e01007387 */ /* 0x0005e20000100a00 */
[----:B------:R-:W-:Y:S02]  /*f7e0*/  LEA R74, P4, R67, R0, 0x2 ;  /* 0x00000000434a7211 */ /* 0x000fe400078810ff */
[-C--:B------:R-:W-:Y:S01]  /*f7f0*/  LEA.HI.X.SX32 R163, R70, R2.reuse, 0x2, P0 ;  /* 0x0000000246a37211 */ /* 0x080fe200000f16ff */
[----:B------:R3:W-:Y:S01]  /*f800*/  STL.64 [R1+0x260], R166 ;  /* 0x000260a601007387 */ /* 0x0007e20000100a00 */
[-C--:B------:R-:W-:Y:S02]  /*f810*/  LEA.HI.X.SX32 R161, R69, R2.reuse, 0x2, P1 ;  /* 0x0000000245a17211 */ /* 0x080fe400008f16ff */
[----:B------:R-:W-:Y:S02]  /*f820*/  LEA.HI.X.SX32 R75, R67, R2, 0x2, P4 ;  /* 0x00000002434b7211 */ /* 0x000fe400020f16ff */
[C---:B--2---:R-:W-:Y:S01]  /*f830*/  LEA R158, P3, R68.reuse, R0, 0x2 ;  /* 0x00000000449e7211 */ /* 0x044fe200078610ff */
[----:B------:R-:W-:Y:S03]  /*f840*/  STL.64 [R1+0x268], R168 ;  /* 0x000268a801007387 */ /* 0x000fe60000100a00 */
[----:B------:R-:W-:Y:S01]  /*f850*/  LEA.HI.X.SX32 R159, R68, R2, 0x2, P3 ;  /* 0x00000002449f7211 */ /* 0x000fe200018f16ff */
[----:B------:R2:W-:Y:S01]  /*f860*/  STL.64 [R1+0x258], R164 ;  /* 0x000258a401007387 */ /* 0x0005e20000100a00 */
[----:B---3--:R-:W-:-:S03]  /*f870*/  LEA R166, P5, R66, R0, 0x2 ;  /* 0x0000000042a67211 */ /* 0x008fc600078a10ff */
[----:B------:R3:W-:Y:S01]  /*f880*/  STL.64 [R1+0x250], R162 ;  /* 0x000250a201007387 */ /* 0x0007e20000100a00 */
[----:B------:R-:W-:-:S03]  /*f890*/  LEA.HI.X.SX32 R167, R66, R2, 0x2, P5 ;  /* 0x0000000242a77211 */ /* 0x000fc600028f16ff */
[----:B------:R4:W-:Y:S01]  /*f8a0*/  STL.64 [R1+0x248], R160 ;  /* 0x000248a001007387 */ /* 0x0009e20000100a00 */
[----:B--2---:R-:W-:-:S03]  /*f8b0*/  LEA R164, P6, R65, R0, 0x2 ;  /* 0x0000000041a47211 */ /* 0x004fc600078c10ff */
[----:B------:R2:W-:Y:S01]  /*f8c0*/  STL.64 [R1+0x240], R158 ;  /* 0x0002409e01007387 */ /* 0x0005e20000100a00 */
[----:B---3--:R-:W-:-:S03]  /*f8d0*/  LEA R162, P0, R64, R0, 0x2 ;  /* 0x0000000040a27211 */ /* 0x008fc600078010ff */
[----:B------:R3:W-:Y:S01]  /*f8e0*/  STL.64 [R1+0x238], R74 ;  /* 0x0002384a01007387 */ /* 0x0007e20000100a00 */
[----:B------:R-:W-:Y:S02]  /*f8f0*/  LEA.HI.X.SX32 R165, R65, R2, 0x2, P6 ;  /* 0x0000000241a57211 */ /* 0x000fe400030f16ff */
[-C--:B----4-:R-:W-:Y:S02]  /*f900*/  LEA R160, P1, R63, R0.reuse, 0x2 ;  /* 0x000000003fa07211 */ /* 0x090fe400078210ff */
[-C--:B------:R-:W-:Y:S02]  /*f910*/  LEA R72, P5, R60, R0.reuse, 0x2 ;  /* 0x000000003c487211 */ /* 0x080fe400078a10ff */
[----:B--2---:R-:W-:Y:S02]  /*f920*/  LEA R158, P3, R62, R0, 0x2 ;  /* 0x000000003e9e7211 */ /* 0x004fe400078610ff */
[----:B------:R-:W-:Y:S02]  /*f930*/  LEA.HI.X.SX32 R163, R64, R2, 0x2, P0 ;  /* 0x0000000240a37211 */ /* 0x000fe400000f16ff */
[----:B---3--:R-:W-:-:S02]  /*f940*/  LEA R74, P4, R61, R0, 0x2 ;  /* 0x000000003d4a7211 */ /* 0x008fc400078810ff */
[----:B------:R-:W-:Y:S02]  /*f950*/  LEA R70, P6, R59, R0, 0x2 ;  /* 0x000000003b467211 */ /* 0x000fe400078c10ff */
[----:B------:R-:W-:Y:S01]  /*f960*/  LEA.HI.X.SX32 R161, R63, R2, 0x2, P1 ;  /* 0x000000023fa17211 */ /* 0x000fe200008f16ff */
[----:B------:R-:W-:Y:S01]  /*f970*/  STL.64 [R1+0x230], R166 ;  /* 0x000230a601007387 */ /* 0x000fe20000100a00 */
[----:B------:R-:W-:Y:S02]  /*f980*/  LEA R68, P0, R58, R0, 0x2 ;  /* 0x000000003a447211 */ /* 0x000fe400078010ff */
[----:B------:R-:W-:Y:S01]  /*f990*/  LEA.HI.X.SX32 R159, R62, R2, 0x2, P3 ;  /* 0x000000023e9f7211 */ /* 0x000fe200018f16ff */
[----:B------:R-:W-:Y:S01]  /*f9a0*/  STL.64 [R1+0x228], R164 ;  /* 0x000228a401007387 */ /* 0x000fe20000100a00 */
[----:B------:R-:W-:Y:S02]  /*f9b0*/  LEA R66, P1, R57, R0, 0x2 ;  /* 0x0000000039427211 */ /* 0x000fe400078210ff */
[----:B------:R-:W-:Y:S01]  /*f9c0*/  LEA.HI.X.SX32 R75, R61, R2, 0x2, P4 ;  /* 0x000000023d4b7211 */ /* 0x000fe200020f16ff */
[----:B------:R-:W-:Y:S01]  /*f9d0*/  STL.64 [R1+0x220], R162 ;  /* 0x000220a201007387 */ /* 0x000fe20000100a00 */
[----:B------:R-:W-:-:S02]  /*f9e0*/  LEA R64, P3, R56, R0, 0x2 ;  /* 0x0000000038407211 */ /* 0x000fc400078610ff */
[----:B------:R-:W-:Y:S01]  /*f9f0*/  LEA.HI.X.SX32 R73, R60, R2, 0x2, P5 ;  /* 0x000000023c497211 */ /* 0x000fe200028f16ff */
[----:B------:R-:W-:Y:S01]  /*fa00*/  STL.64 [R1+0x218], R160 ;  /* 0x000218a001007387 */ /* 0x000fe20000100a00 */
[----:B------:R-:W-:Y:S02]  /*fa10*/  LEA R62, P4, R55, R0, 0x2 ;  /* 0x00000000373e7211 */ /* 0x000fe400078810ff */
[----:B------:R-:W-:Y:S01]  /*fa20*/  LEA.HI.X.SX32 R71, R59, R2, 0x2, P6 ;  /* 0x000000023b477211 */ /* 0x000fe200030f16ff */
[----:B------:R-:W-:Y:S01]  /*fa30*/  STL.64 [R1+0x210], R158 ;  /* 0x0002109e01007387 */ /* 0x000fe20000100a00 */
[----:B------:R-:W-:Y:S02]  /*fa40*/  LEA R60, P5, R54, R0, 0x2 ;  /* 0x00000000363c7211 */ /* 0x000fe400078a10ff */
[-C--:B------:R-:W-:Y:S01]  /*fa50*/  LEA.HI.X.SX32 R69, R58, R2.reuse, 0x2, P0 ;  /* 0x000000023a457211 */ /* 0x080fe200000f16ff */
[----:B------:R-:W-:Y:S01]  /*fa60*/  STL.64 [R1+0x208], R74 ;  /* 0x0002084a01007387 */ /* 0x000fe20000100a00 */
[----:B------:R-:W-:-:S02]  /*fa70*/  LEA.HI.X.SX32 R67, R57, R2, 0x2, P1 ;  /* 0x0000000239437211 */ /* 0x000fc400008f16ff */
[-C--:B------:R-:W-:Y:S01]  /*fa80*/  LEA.HI.X.SX32 R65, R56, R2.reuse, 0x2, P3 ;  /* 0x0000000238417211 */ /* 0x080fe200018f16ff */
[----:B------:R-:W-:Y:S01]  /*fa90*/  STL.64 [R1+0x200], R72 ;  /* 0x0002004801007387 */ /* 0x000fe20000100a00 */
[-C--:B------:R-:W-:Y:S02]  /*faa0*/  LEA.HI.X.SX32 R63, R55, R2.reuse, 0x2, P4 ;  /* 0x00000002373f7211 */ /* 0x080fe400020f16ff */
[----:B------:R-:W-:Y:S01]  /*fab0*/  LEA.HI.X.SX32 R61, R54, R2, 0x2, P5 ;  /* 0x00000002363d7211 */ /* 0x000fe200028f16ff */
[----:B------:R2:W-:Y:S04]  /*fac0*/  STL.64 [R1+0x1f8], R70 ;  /* 0x0001f84601007387 */ /* 0x0005e80000100a00 */
[----:B------:R3:W-:Y:S04]  /*fad0*/  STL.64 [R1+0x1f0], R68 ;  /* 0x0001f04401007387 */ /* 0x0007e80000100a00 */
[----:B------:R4:W-:Y:S01]  /*fae0*/  STL.64 [R1+0x1e8], R66 ;  /* 0x0001e84201007387 */ /* 0x0009e20000100a00 */
[----:B--2---:R-:W-:-:S03]  /*faf0*/  LEA R70, P6, R53, R0, 0x2 ;  /* 0x0000000035467211 */ /* 0x004fc600078c10ff */
[----:B------:R2:W-:Y:S01]  /*fb00*/  STL.64 [R1+0x1e0], R64 ;  /* 0x0001e04001007387 */ /* 0x0005e20000100a00 */
[----:B---3--:R-:W-:-:S03]  /*fb10*/  LEA R68, P0, R52, R0, 0x2 ;  /* 0x0000000034447211 */ /* 0x008fc600078010ff */
[----:B------:R3:W-:Y:S01]  /*fb20*/  STL.64 [R1+0x1d8], R62 ;  /* 0x0001d83e01007387 */ /* 0x0007e20000100a00 */
[----:B------:R-:W-:Y:S02]  /*fb30*/  LEA.HI.X.SX32 R71, R53, R2, 0x2, P6 ;  /* 0x0000000235477211 */ /* 0x000fe400030f16ff */
[----:B----4-:R-:W-:Y:S01]  /*fb40*/  LEA R66, P1, R51, R0, 0x2 ;  /* 0x0000000033427211 */ /* 0x010fe200078210ff */
[----:B------:R4:W-:Y:S01]  /*fb50*/  STL.64 [R1+0x1d0], R60 ;  /* 0x0001d03c01007387 */ /* 0x0009e20000100a00 */
[----:B------:R-:W-:Y:S02]  /*fb60*/  LEA.HI.X.SX32 R69, R52, R2, 0x2, P0 ;  /* 0x0000000234457211 */ /* 0x000fe400000f16ff */
[-C--:B--2---:R-:W-:Y:S02]  /*fb70*/  LEA R64, P3, R50, R0.reuse, 0x2 ;  /* 0x0000000032407211 */ /* 0x084fe400078610ff */
[-C--:B------:R-:W-:Y:S02]  /*fb80*/  LEA R58, P6, R47, R0.reuse, 0x2 ;  /* 0x000000002f3a7211 */ /* 0x080fe400078c10ff */
[----:B---3--:R-:W-:-:S02]  /*fb90*/  LEA R62, P4, R49, R0, 0x2 ;  /* 0x00000000313e7211 */ /* 0x008fc400078810ff */
[----:B------:R-:W-:Y:S02]  /*fba0*/  LEA.HI.X.SX32 R67, R51, R2, 0x2, P1 ;  /* 0x0000000233437211 */ /* 0x000fe400008f16ff */
[-C--:B----4-:R-:W-:Y:S02]  /*fbb0*/  LEA R60, P5, R48, R0.reuse, 0x2 ;  /* 0x00000000303c7211 */ /* 0x090fe400078a10ff */
        /* <DEDUP_REMOVED lines=46> */
[-C--:B------:R-:W-:Y:S01]  /*fea0*/  LEA.HI.X.SX32 R47, R35, R2.reuse, 0x2, P6 ;  /* 0x00000002232f7211 */ /* 0x080fe200030f16ff */
[----:B------:R-:W-:Y:S01]  /*feb0*/  STL.64 [R1+0x150], R52 ;  /* 0x0001503401007387 */ /* 0x000fe20000100a00 */
[-C--:B------:R-:W-:Y:S02]  /*fec0*/  LEA.HI.X.SX32 R45, R34, R2.reuse, 0x2, P0 ;  /* 0x00000002222d7211 */ /* 0x080fe400000f16ff */
[-C--:B------:R-:W-:Y:S01]  /*fed0*/  LEA.HI.X.SX32 R43, R33, R2.reuse, 0x2, P1 ;  /* 0x00000002212b7211 */ /* 0x080fe200008f16ff */
[----:B------:R-:W-:Y:S01]  /*fee0*/  STL.64 [R1+0x148], R50 ;  /* 0x0001483201007387 */ /* 0x000fe20000100a00 */
[----:B------:R-:W-:-:S02]  /*fef0*/  LEA.HI.X.SX32 R41, R32, R2, 0x2, P3 ;  /* 0x0000000220297211 */ /* 0x000fc400018f16ff */
        /* <DEDUP_REMOVED lines=33> */
[-C--:B------:R-:W-:Y:S01]  /*10110*/  LEA.HI.X.SX32 R33, R22, R2.reuse, 0x2, P0 ;  /* 0x0000000216217211 */ /* 0x080fe200000f16ff */
[----:B------:R-:W-:Y:S01]  /*10120*/  STL.64 [R1+0xe8], R38 ;  /* 0x0000e82601007387 */ /* 0x000fe20000100a00 */
[-C--:B------:R-:W-:Y:S02]  /*10130*/  LEA.HI.X.SX32 R31, R21, R2.reuse, 0x2, P1 ;  /* 0x00000002151f7211 */ /* 0x080fe400008f16ff */
        /* <DEDUP_REMOVED lines=24> */
[-C--:B------:R-:W-:Y:S01]  /*102c0*/  LEA.HI.X.SX32 R27, R13, R2.reuse, 0x2, P4 ;  /* 0x000000020d1b7211 */ /* 0x080fe200020f16ff */
[----:B------:R-:W-:Y:S01]  /*102d0*/  STL.64 [R1+0xa0], R32 ;  /* 0x0000a02001007387 */ /* 0x000fe20000100a00 */
[----:B------:R-:W-:-:S02]  /*102e0*/  LEA.HI.X.SX32 R25, R12, R2, 0x2, P5 ;  /* 0x000000020c197211 */ /* 0x000fc400028f16ff */
[----:B------:R-:W-:Y:S01]  /*102f0*/  LEA R16, P3, R8, R0, 0x2 ;  /* 0x0000000008107211 */ /* 0x000fe200078610ff */
[----:B------:R-:W-:Y:S01]  /*10300*/  STL.64 [R1+0x98], R30 ;  /* 0x0000981e01007387 */ /* 0x000fe20000100a00 */
[----:B------:R-:W-:Y:S02]  /*10310*/  LEA.HI.X.SX32 R23, R11, R2, 0x2, P6 ;  /* 0x000000020b177211 */ /* 0x000fe400030f16ff */
[----:B------:R-:W-:Y:S01]  /*10320*/  LEA R14, P4, R7, R0, 0x2 ;  /* 0x00000000070e7211 */ /* 0x000fe200078810ff */
[----:B------:R-:W-:Y:S01]  /*10330*/  STL.64 [R1+0x90], R28 ;  /* 0x0000901c01007387 */ /* 0x000fe20000100a00 */
[----:B------:R-:W-:Y:S02]  /*10340*/  LEA.HI.X.SX32 R21, R10, R2, 0x2, P0 ;  /* 0x000000020a157211 */ /* 0x000fe400000f16ff */
[----:B------:R-:W-:Y:S01]  /*10350*/  LEA R12, P5, R6, R0, 0x2 ;  /* 0x00000000060c7211 */ /* 0x000fe200078a10ff */
[----:B------:R-:W-:Y:S01]  /*10360*/  STL.64 [R1+0x88], R26 ;  /* 0x0000881a01007387 */ /* 0x000fe20000100a00 */
[-C--:B------:R-:W-:Y:S01]  /*10370*/  LEA.HI.X.SX32 R19, R9, R2.reuse, 0x2, P1 ;  /* 0x0000000209137211 */ /* 0x080fe200008f16ff */
[----:B------:R-:W-:Y:S01]  /*10380*/  IMAD.MOV.U32 R156, RZ, RZ, R155 ;  /* 0x000000ffff9c7224 */ /* 0x000fe200078e009b */
[-C--:B------:R-:W-:Y:S01]  /*10390*/  LEA.HI.X.SX32 R17, R8, R2.reuse, 0x2, P3 ;  /* 0x0000000208117211 */ /* 0x080fe200018f16ff */
[----:B------:R-:W-:Y:S01]  /*103a0*/  STL.64 [R1+0x80], R24 ;  /* 0x0000801801007387 */ /* 0x000fe20000100a00 */
[----:B------:R-:W-:Y:S01]  /*103b0*/  IMAD.MOV.U32 R155, RZ, RZ, R154 ;  /* 0x000000ffff9b7224 */ /* 0x000fe200078e009a */
[-C--:B------:R-:W-:Y:S01]  /*103c0*/  LEA.HI.X.SX32 R15, R7, R2.reuse, 0x2, P4 ;  /* 0x00000002070f7211 */ /* 0x080fe200020f16ff */
[----:B------:R-:W-:Y:S01]  /*103d0*/  IMAD.MOV.U32 R154, RZ, RZ, R238 ;  /* 0x000000ffff9a7224 */ /* 0x000fe200078e00ee */
[----:B------:R2:W-:Y:S01]  /*103e0*/  STL.64 [R1+0x78], R22 ;  /* 0x0000781601007387 */ /* 0x0005e20000100a00 */
[----:B------:R-:W-:Y:S01]  /*103f0*/  LEA.HI.X.SX32 R13, R6, R2, 0x2, P5 ;  /* 0x00000002060d7211 */ /* 0x000fe200028f16ff */
[----:B------:R-:W-:-:S02]  /*10400*/  IMAD.MOV.U32 R158, RZ, RZ, R156 ;  /* 0x000000ffff9e7224 */ /* 0x000fc400078e009c */
[----:B------:R3:W-:Y:S01]  /*10410*/  STL.64 [R1+0x70], R20 ;  /* 0x0000701401007387 */ /* 0x0007e20000100a00 */
[----:B------:R-:W-:-:S03]  /*10420*/  IMAD.MOV.U32 R157, RZ, RZ, R155 ;  /* 0x000000ffff9d7224 */ /* 0x000fc600078e009b */
[----:B------:R4:W-:Y:S01]  /*10430*/  STL.64 [R1+0x68], R18 ;  /* 0x0000681201007387 */ /* 0x0009e20000100a00 */
[----:B--2---:R-:W-:-:S03]  /*10440*/  LEA R22, P6, R5, R0, 0x2 ;  /* 0x0000000005167211 */ /* 0x004fc600078c10ff */
[----:B------:R2:W-:Y:S01]  /*10450*/  STL.64 [R1+0x60], R16 ;  /* 0x0000601001007387 */ /* 0x0005e20000100a00 */
[CC--:B---3--:R-:W-:Y:S01]  /*10460*/  LEA R20, P0, R4.reuse, R0.reuse, 0x2 ;  /* 0x0000000004147211 */ /* 0x0c8fe200078010ff */
[----:B------:R-:W-:Y:S02]  /*10470*/  IMAD.MOV.U32 R156, RZ, RZ, R154 ;  /* 0x000000ffff9c7224 */ /* 0x000fe400078e009a */
[----:B------:R3:W-:Y:S01]  /*10480*/  STL.64 [R1+0x58], R14 ;  /* 0x0000580e01007387 */ /* 0x0007e20000100a00 */
[----:B----4-:R-:W-:Y:S01]  /*10490*/  LEA R18, P1, R77, R0, 0x2 ;  /* 0x000000004d127211 */ /* 0x010fe200078210ff */
[----:B------:R-:W-:Y:S01]  /*104a0*/  IMAD.MOV.U32 R154, RZ, RZ, R152 ;  /* 0x000000ffff9a7224 */ /* 0x000fe200078e0098 */
[-C--:B------:R-:W-:Y:S01]  /*104b0*/  LEA.HI.X.SX32 R23, R5, R2.reuse, 0x2, P6 ;  /* 0x0000000205177211 */ /* 0x080fe200030f16ff */
[----:B------:R4:W-:Y:S01]  /*104c0*/  STL.64 [R1+0x50], R12 ;  /* 0x0000500c01007387 */ /* 0x0009e20000100a00 */
[----:B------:R-:W-:Y:S02]  /*104d0*/  LEA.HI.X.SX32 R21, R4, R2, 0x2, P0 ;  /* 0x0000000204157211 */ /* 0x000fe400000f16ff */
[----:B--2---:R-:W-:Y:S01]  /*104e0*/  LEA R16, P3, R239, R0, 0x2 ;  /* 0x00000000ef107211 */ /* 0x004fe200078610ff */
[----:B------:R-:W-:Y:S01]  /*104f0*/  IMAD.MOV.U32 R155, RZ, RZ, R153 ;  /* 0x000000ffff9b7224 */ /* 0x000fe200078e0099 */
[----:B------:R-:W-:-:S02]  /*10500*/  LEA.HI.X.SX32 R19, R77, R2, 0x2, P1 ;  /* 0x000000024d137211 */ /* 0x000fc400008f16ff */
[-C--:B---3--:R-:W-:Y:S01]  /*10510*/  LEA R14, P4, R251, R0.reuse, 0x2 ;  /* 0x00000000fb0e7211 */ /* 0x088fe200078810ff */
[----:B------:R-:W-:Y:S01]  /*10520*/  IMAD R238, R245, UR6, RZ ;  /* 0x00000006f5ee7c24 */ /* 0x000fe2000f8e02ff */
[-C--:B------:R-:W-:Y:S01]  /*10530*/  LEA R10, P6, R158, R0.reuse, 0x2 ;  /* 0x000000009e0a7211 */ /* 0x080fe200078c10ff */
[----:B------:R-:W-:Y:S01]  /*10540*/  IMAD.MOV.U32 R153, RZ, RZ, R150 ;  /* 0x000000ffff997224 */ /* 0x000fe200078e0096 */
[-C--:B----4-:R-:W-:Y:S01]  /*10550*/  LEA R12, P5, R249, R0.reuse, 0x2 ;  /* 0x00000000f90c7211 */ /* 0x090fe200078a10ff */
[----:B------:R-:W-:Y:S01]  /*10560*/  IMAD.MOV.U32 R152, RZ, RZ, R148 ;  /* 0x000000ffff987224 */ /* 0x000fe200078e0094 */
[----:B------:R-:W-:Y:S01]  /*10570*/  LEA R8, P0, R157, R0, 0x2 ;  /* 0x000000009d087211 */ /* 0x000fe200078010ff */
[----:B------:R-:W-:Y:S01]  /*10580*/  IMAD.MOV.U32 R148, RZ, RZ, R142 ;  /* 0x000000ffff947224 */ /* 0x000fe200078e008e */
[----:B------:R-:W-:Y:S01]  /*10590*/  LEA.HI.X.SX32 R17, R239, R2, 0x2, P3 ;  /* 0x00000002ef117211 */ /* 0x000fe200018f16ff */
[----:B------:R-:W-:Y:S01]  /*105a0*/  IMAD.MOV.U32 R150, RZ, RZ, R146 ;  /* 0x000000ffff967224 */ /* 0x000fe200078e0092 */
[----:B------:R-:W-:Y:S01]  /*105b0*/  STL.64 [R1+0x48], R22 ;  /* 0x0000481601007387 */ /* 0x000fe20000100a00 */
[----:B------:R-:W-:Y:S01]  /*105c0*/  LEA R6, P1, R156, R0, 0x2 ;  /* 0x000000009c067211 */ /* 0x000fe200078210ff */
[----:B------:R-:W-:Y:S01]  /*105d0*/  IMAD.MOV.U32 R142, RZ, RZ, R250 ;  /* 0x000000ffff8e7224 */ /* 0x000fe200078e00fa */
[----:B------:R-:W-:Y:S01]  /*105e0*/  LEA.HI.X.SX32 R15, R251, R2, 0x2, P4 ;  /* 0x00000002fb0f7211 */ /* 0x000fe200020f16ff */
[----:B------:R-:W-:Y:S01]  /*105f0*/  STL.64 [R1+0x40], R20 ;  /* 0x0000401401007387 */ /* 0x000fe20000100a00 */
[----:B------:R-:W-:Y:S01]  /*10600*/  LEA R250, P4, R154, R0, 0x2 ;  /* 0x000000009afa7211 */ /* 0x000fe200078810ff */
[----:B------:R-:W-:Y:S01]  /*10610*/  IMAD.MOV.U32 R146, RZ, RZ, R248 ;  /* 0x000000ffff927224 */ /* 0x000fe200078e00f8 */
[----:B------:R-:W-:Y:S01]  /*10620*/  LEA.HI.X.SX32 R13, R249, R2, 0x2, P5 ;  /* 0x00000002f90d7211 */ /* 0x000fe200028f16ff */
[----:B------:R-:W-:Y:S01]  /*10630*/  STL.64 [R1+0x38], R18 ;  /* 0x0000381201007387 */ /* 0x000fe20000100a00 */
[----:B------:R-:W-:Y:S01]  /*10640*/  LEA R4, P3, R155, R0, 0x2 ;  /* 0x000000009b047211 */ /* 0x000fe200078610ff */
[----:B------:R-:W-:Y:S01]  /*10650*/  IMAD R228, R236, UR17, RZ ;  /* 0x00000011ece47c24 */ /* 0x000fe2000f8e02ff */
[----:B------:R-:W-:Y:S01]  /*10660*/  LEA.HI.X.SX32 R11, R158, R2, 0x2, P6 ;  /* 0x000000029e0b7211 */ /* 0x000fe200030f16ff */
[----:B------:R-:W-:Y:S01]  /*10670*/  STL [R1+0x3be0], R238 ;  /* 0x003be0ee01007387 */ /* 0x000fe20000100800 */
[----:B------:R-:W-:Y:S01]  /*10680*/  LEA R248, P5, R153, R0, 0x2 ;  /* 0x0000000099f87211 */ /* 0x000fe200078a10ff */
[----:B------:R-:W-:Y:S01]  /*10690*/  IMAD.MOV.U32 R206, RZ, RZ, R186 ;  /* 0x000000ffffce7224 */ /* 0x000fe200078e00ba */
[----:B------:R-:W-:Y:S01]  /*106a0*/  LEA.HI.X.SX32 R9, R157, R2, 0x2, P0 ;  /* 0x000000029d097211 */ /* 0x000fe200000f16ff */
[----:B------:R-:W-:Y:S01]  /*106b0*/  STL.64 [R1+0x30], R16 ;  /* 0x0000301001007387 */ /* 0x000fe20000100a00 */
[----:B------:R-:W-:Y:S01]  /*106c0*/  LEA R246, P6, R152, R0, 0x2 ;  /* 0x0000000098f67211 */ /* 0x000fe200078c10ff */
[----:B------:R-:W-:Y:S01]  /*106d0*/  IMAD R3, R144, UR4, RZ ;  /* 0x0000000490037c24 */ /* 0x000fe2000f8e02ff */
[----:B------:R-:W-:Y:S01]  /*106e0*/  LEA.HI.X.SX32 R7, R156, R2, 0x2, P1 ;  /* 0x000000029c077211 */ /* 0x000fe200008f16ff */
[----:B------:R-:W-:Y:S01]  /*106f0*/  STL.64 [R1+0x28], R14 ;  /* 0x0000280e01007387 */ /* 0x000fe20000100a00 */
[----:B------:R-:W-:Y:S01]  /*10700*/  LEA R244, P0, R150, R0, 0x2 ;  /* 0x0000000096f47211 */ /* 0x000fe200078010ff */
[----:B------:R-:W-:Y:S01]  /*10710*/  IMAD.MOV.U32 R208, RZ, RZ, R188 ;  /* 0x000000ffffd07224 */ /* 0x000fe200078e00bc */
[-C--:B------:R-:W-:Y:S01]  /*10720*/  LEA.HI.X.SX32 R251, R154, R2.reuse, 0x2, P4 ;  /* 0x000000029afb7211 */ /* 0x080fe200020f16ff */
[----:B------:R-:W-:Y:S01]  /*10730*/  STL.64 [R1+0x20], R12 ;  /* 0x0000200c01007387 */ /* 0x000fe20000100a00 */
[----:B------:R-:W-:Y:S01]  /*10740*/  LEA.HI.X.SX32 R5, R155, R2, 0x2, P3 ;  /* 0x000000029b057211 */ /* 0x000fe200018f16ff */
[----:B------:R-:W-:Y:S01]  /*10750*/  IMAD.MOV.U32 R212, RZ, RZ, R190 ;  /* 0x000000ffffd47224 */ /* 0x000fe200078e00be */
[----:B------:R-:W-:Y:S01]  /*10760*/  LEA R242, P1, R148, R0, 0x2 ;  /* 0x0000000094f27211 */ /* 0x000fe200078210ff */
[----:B------:R-:W-:Y:S01]  /*10770*/  STL.64 [R1+0x18], R10 ;  /* 0x0000180a01007387 */ /* 0x000fe20000100a00 */
[----:B------:R-:W-:Y:S01]  /*10780*/  LEA.HI.X.SX32 R249, R153, R2, 0x2, P5 ;  /* 0x0000000299f97211 */ /* 0x000fe200028f16ff */
[----:B------:R-:W-:Y:S01]  /*10790*/  IMAD.MOV.U32 R223, RZ, RZ, R206 ;  /* 0x000000ffffdf7224 */ /* 0x000fe200078e00ce */
[----:B------:R-:W-:Y:S01]  /*107a0*/  LEA R240, P3, R146, R0, 0x2 ;  /* 0x0000000092f07211 */ /* 0x000fe200078610ff */
[----:B------:R2:W-:Y:S01]  /*107b0*/  STL.64 [R1+0x10], R8 ;  /* 0x0000100801007387 */ /* 0x0005e20000100a00 */
[-C--:B------:R-:W-:Y:S01]  /*107c0*/  LEA.HI.X.SX32 R247, R152, R2.reuse, 0x2, P6 ;  /* 0x0000000298f77211 */ /* 0x080fe200030f16ff */
[----:B------:R-:W-:Y:S01]  /*107d0*/  IMAD.MOV.U32 R232, RZ, RZ, R218 ;  /* 0x000000ffffe87224 */ /* 0x000fe200078e00da */
[----:B------:R-:W-:Y:S01]  /*107e0*/  LEA.HI.X.SX32 R245, R150, R2, 0x2, P0 ;  /* 0x0000000296f57211 */ /* 0x000fe200000f16ff */
[----:B------:R3:W-:Y:S01]  /*107f0*/  STL.64 [R1+0x8], R6 ;  /* 0x0000080601007387 */ /* 0x0007e20000100a00 */
[----:B------:R-:W-:Y:S01]  /*10800*/  LEA R236, P4, R78, R0, 0x2 ;  /* 0x000000004eec7211 */ /* 0x000fe200078810ff */
[----:B------:R-:W-:Y:S01]  /*10810*/  IMAD.MOV.U32 R229, RZ, RZ, R214 ;  /* 0x000000ffffe57224 */ /* 0x000fe200078e00d6 */
[-C--:B------:R-:W-:Y:S01]  /*10820*/  LEA.HI.X.SX32 R243, R148, R2.reuse, 0x2, P1 ;  /* 0x0000000294f37211 */ /* 0x080fe200008f16ff */
[----:B------:R-:W-:Y:S01]  /*10830*/  STL.64 [R1+0x3b98], R250 ;  /* 0x003b98fa01007387 */ /* 0x000fe20000100a00 */
[----:B------:R-:W-:Y:S01]  /*10840*/  LEA.HI.X.SX32 R241, R146, R2, 0x2, P3 ;  /* 0x0000000292f17211 */ /* 0x000fe200018f16ff */
[----:B------:R-:W-:Y:S01]  /*10850*/  IMAD.MOV.U32 R234, RZ, RZ, R219 ;  /* 0x000000ffffea7224 */ /* 0x000fe200078e00db */
[----:B------:R-:W-:Y:S01]  /*10860*/  ULDC UR4, c[0x0][0x234] ;  /* 0x00008d0000047ab9 */ /* 0x000fe20000000800 */
[----:B------:R-:W-:Y:S01]  /*10870*/  STL.64 [R1], R4 ;  /* 0x0000000401007387 */ /* 0x000fe20000100a00 */
[-C--:B--2---:R-:W-:Y:S01]  /*10880*/  LEA R8, P6, R80, R0.reuse, 0x2 ;  /* 0x0000000050087211 */ /* 0x084fe200078c10ff */
[----:B------:R-:W-:Y:S01]  /*10890*/  ULDC.64 UR6, c[0x0][0x210] ;  /* 0x0000840000067ab9 */ /* 0x000fe20000000a00 */
[----:B---3--:R-:W-:Y:S01]  /*108a0*/  LEA R6, P5, R79, R0, 0x2 ;  /* 0x000000004f067211 */ /* 0x008fe200078a10ff */
[----:B------:R-:W-:Y:S01]  /*108b0*/  STL.64 [R1+0x3ba0], R248 ;  /* 0x003ba0f801007387 */ /* 0x000fe20000100a00 */
[----:B------:R-:W-:-:S03]  /*108c0*/  LEA.HI.X.SX32 R237, R78, R2, 0x2, P4 ;  /* 0x000000024eed7211 */ /* 0x000fc600020f16ff */
[----:B------:R-:W-:Y:S01]  /*108d0*/  STL.64 [R1+0x3ba8], R246 ;  /* 0x003ba8f601007387 */ /* 0x000fe20000100a00 */
[----:B------:R-:W-:Y:S02]  /*108e0*/  LEA R10, P0, R81, R0, 0x2 ;  /* 0x00000000510a7211 */ /* 0x000fe400078010ff */
[----:B------:R-:W-:Y:S01]  /*108f0*/  LEA.HI.X.SX32 R7, R79, R2, 0x2, P5 ;  /* 0x000000024f077211 */ /* 0x000fe200028f16ff */
[----:B------:R-:W-:Y:S01]  /*10900*/  STL.64 [R1+0x3bb0], R244 ;  /* 0x003bb0f401007387 */ /* 0x000fe20000100a00 */
[----:B------:R-:W-:-:S03]  /*10910*/  LEA R12, P1, R82, R0, 0x2 ;  /* 0x00000000520c7211 */ /* 0x000fc600078210ff */
[----:B------:R-:W-:Y:S01]  /*10920*/  STL [R1+0x3c0c], R245 ;  /* 0x003c0cf501007387 */ /* 0x000fe20000100800 */
[----:B------:R-:W-:-:S03]  /*10930*/  LEA.HI.X.SX32 R9, R80, R2, 0x2, P6 ;  /* 0x0000000250097211 */ /* 0x000fc600030f16ff */
[----:B------:R2:W-:Y:S01]  /*10940*/  STL.64 [R1+0x3bb8], R242 ;  /* 0x003bb8f201007387 */ /* 0x0005e20000100a00 */
[----:B------:R-:W-:-:S03]  /*10950*/  LEA R14, P3, R83, R0, 0x2 ;  /* 0x00000000530e7211 */ /* 0x000fc600078610ff */
[----:B------:R-:W-:Y:S01]  /*10960*/  STL.64 [R1+0x3bc0], R240 ;  /* 0x003bc0f001007387 */ /* 0x000fe20000100a00 */
[----:B------:R-:W-:-:S03]  /*10970*/  LEA.HI.X.SX32 R11, R81, R2, 0x2, P0 ;  /* 0x00000002510b7211 */ /* 0x000fc600000f16ff */
[----:B------:R-:W-:Y:S01]  /*10980*/  STL [R1+0x3c10], R241 ;  /* 0x003c10f101007387 */ /* 0x000fe20000100800 */
[----:B------:R-:W-:-:S03]  /*10990*/  LEA.HI.X.SX32 R13, R82, R2, 0x2, P1 ;  /* 0x00000002520d7211 */ /* 0x000fc600008f16ff */
[----:B------:R-:W-:Y:S01]  /*109a0*/  STL.64 [R1+0x3bd8], R236 ;  /* 0x003bd8ec01007387 */ /* 0x000fe20000100a00 */
[----:B------:R-:W-:-:S03]  /*109b0*/  LEA.HI.X.SX32 R15, R83, R2, 0x2, P3 ;  /* 0x00000002530f7211 */ /* 0x000fc600018f16ff */
[----:B------:R3:W-:Y:S04]  /*109c0*/  STL.64 [R1+0x3be8], R6 ;  /* 0x003be80601007387 */ /* 0x0007e80000100a00 */
[----:B------:R-:W-:Y:S04]  /*109d0*/  STL [R1+0x3c18], R8 ;  /* 0x003c180801007387 */ /* 0x000fe80000100800 */
[----:B------:R-:W-:Y:S04]  /*109e0*/  STL [R1+0x3c14], R9 ;  /* 0x003c140901007387 */ /* 0x000fe80000100800 */
[----:B------:R-:W-:Y:S04]  /*109f0*/  STL [R1+0x3c20], R10 ;  /* 0x003c200a01007387 */ /* 0x000fe80000100800 */
[----:B------:R-:W-:Y:S04]  /*10a00*/  STL [R1+0x3c1c], R11 ;  /* 0x003c1c0b01007387 */ /* 0x000fe80000100800 */
[----:B------:R4:W-:Y:S04]  /*10a10*/  STL [R1+0x3c28], R12 ;  /* 0x003c280c01007387 */ /* 0x0009e80000100800 */
[----:B------:R1:W-:Y:S04]  /*10a20*/  STL [R1+0x3c24], R13 ;  /* 0x003c240d01007387 */ /* 0x0003e80000100800 */
[----:B------:R-:W-:Y:S04]  /*10a30*/  STL [R1+0x3c2c], R15 ;  /* 0x003c2c0f01007387 */ /* 0x000fe80000100800 */
        /* <DEDUP_REMOVED lines=34> */
[----:B------:R-:W-:-:S02]  /*10c60*/  LEA R16, P4, R84, R0, 0x2 ;  /* 0x0000000054107211 */ /* 0x000fc400078810ff */
[C---:B------:R-:W-:Y:S01]  /*10c70*/  LEA R18, P5, R85.reuse, R0, 0x2 ;  /* 0x0000000055127211 */ /* 0x040fe200078a10ff */
[----:B------:R-:W4:Y:S01]  /*10c80*/  LDL.LU R225, [R1+0x330] ;  /* 0x0003300001e17983 */ /* 0x000f220000300800 */
[-C--:B------:R-:W-:Y:S02]  /*10c90*/  LEA.HI.X.SX32 R17, R84, R2.reuse, 0x2, P4 ;  /* 0x0000000254117211 */ /* 0x080fe400020f16ff */
[----:B------:R-:W-:Y:S01]  /*10ca0*/  LEA.HI.X.SX32 R19, R85, R2, 0x2, P5 ;  /* 0x0000000255137211 */ /* 0x000fe200028f16ff */
[----:B------:R-:W4:Y:S01]  /*10cb0*/  LDL.LU R227, [R1+0x334] ;  /* 0x0003340001e37983 */ /* 0x000f220000300800 */
[CC--:B------:R-:W-:Y:S02]  /*10cc0*/  LEA R28, P4, R90.reuse, R0.reuse, 0x2 ;  /* 0x000000005a1c7211 */ /* 0x0c0fe400078810ff */
[----:B------:R-:W-:Y:S01]  /*10cd0*/  LEA R30, P5, R91, R0, 0x2 ;  /* 0x000000005b1e7211 */ /* 0x000fe200078a10ff */
[----:B------:R-:W4:Y:S01]  /*10ce0*/  LDL.LU R233, [R1+0x338] ;  /* 0x0003380001e97983 */ /* 0x000f220000300800 */
[----:B------:R-:W-:-:S02]  /*10cf0*/  LEA.HI.X.SX32 R29, R90, R2, 0x2, P4 ;  /* 0x000000025a1d7211 */ /* 0x000fc400020f16ff */
[----:B------:R-:W-:Y:S01]  /*10d00*/  LEA.HI.X.SX32 R31, R91, R2, 0x2, P5 ;  /* 0x000000025b1f7211 */ /* 0x000fe200028f16ff */
[----:B------:R-:W4:Y:S01]  /*10d10*/  LDL.LU R230, [R1+0x33c] ;  /* 0x00033c0001e67983 */ /* 0x000f220000300800 */
[-C--:B------:R-:W-:Y:S02]  /*10d20*/  LEA R24, P1, R88, R0.reuse, 0x2 ;  /* 0x0000000058187211 */ /* 0x080fe400078210ff */
[-C--:B------:R-:W-:Y:S01]  /*10d30*/  LEA R40, P4, R96, R0.reuse, 0x2 ;  /* 0x0000000060287211 */ /* 0x080fe200078810ff */
[----:B------:R-:W4:Y:S01]  /*10d40*/  LDL.LU R231, [R1+0x340] ;  /* 0x0003400001e77983 */ /* 0x000f220000300800 */
[-C--:B------:R-:W-:Y:S02]  /*10d50*/  LEA R42, P5, R97, R0.reuse, 0x2 ;  /* 0x00000000612a7211 */ /* 0x080fe400078a10ff */
[----:B------:R-:W-:Y:S01]  /*10d60*/  LEA R26, P3, R89, R0, 0x2 ;  /* 0x00000000591a7211 */ /* 0x000fe200078610ff */
[----:B--2---:R-:W2:Y:S01]  /*10d70*/  LDL.LU R242, [R1+0x344] ;  /* 0x0003440001f27983 */ /* 0x004ea20000300800 */
[----:B------:R-:W-:-:S02]  /*10d80*/  LEA.HI.X.SX32 R25, R88, R2, 0x2, P1 ;  /* 0x0000000258197211 */ /* 0x000fc400008f16ff */
[-C--:B------:R-:W-:Y:S01]  /*10d90*/  LEA.HI.X.SX32 R41, R96, R2.reuse, 0x2, P4 ;  /* 0x0000000260297211 */ /* 0x080fe200020f16ff */
[----:B------:R-:W2:Y:S01]  /*10da0*/  LDL.LU R243, [R1+0x348] ;  /* 0x0003480001f37983 */ /* 0x000ea20000300800 */
[----:B------:R-:W-:Y:S02]  /*10db0*/  LEA.HI.X.SX32 R43, R97, R2, 0x2, P5 ;  /* 0x00000002612b7211 */ /* 0x000fe400028f16ff */
[-C--:B------:R-:W-:Y:S01]  /*10dc0*/  LEA R36, P1, R94, R0.reuse, 0x2 ;  /* 0x000000005e247211 */ /* 0x080fe200078210ff */
[----:B---3--:R-:W3:Y:S01]  /*10dd0*/  LDL.LU R7, [R1+0x34c] ;  /* 0x00034c0001077983 */ /* 0x008ee20000300800 */
[-C--:B------:R-:W-:Y:S02]  /*10de0*/  LEA R52, P4, R102, R0.reuse, 0x2 ;  /* 0x0000000066347211 */ /* 0x080fe400078810ff */
[----:B------:R-:W-:Y:S01]  /*10df0*/  LEA R54, P5, R103, R0, 0x2 ;  /* 0x0000000067367211 */ /* 0x000fe200078a10ff */
[----:B----4-:R-:W4:Y:S01]  /*10e00*/  LDL.LU R12, [R1+0x350] ;  /* 0x00035000010c7983 */ /* 0x010f220000300800 */
[----:B------:R-:W-:-:S02]  /*10e10*/  LEA.HI.X.SX32 R27, R89, R2, 0x2, P3 ;  /* 0x00000002591b7211 */ /* 0x000fc400018f16ff */
[----:B------:R-:W-:Y:S01]  /*10e20*/  LEA R38, P3, R95, R0, 0x2 ;  /* 0x000000005f267211 */ /* 0x000fe200078610ff */
[----:B------:R-:W3:Y:S01]  /*10e30*/  LDL.LU R244, [R1+0x354] ;  /* 0x0003540001f47983 */ /* 0x000ee20000300800 */
[-C--:B------:R-:W-:Y:S02]  /*10e40*/  LEA.HI.X.SX32 R37, R94, R2.reuse, 0x2, P1 ;  /* 0x000000025e257211 */ /* 0x080fe400008f16ff */
[-C--:B------:R-:W-:Y:S01]  /*10e50*/  LEA.HI.X.SX32 R53, R102, R2.reuse, 0x2, P4 ;  /* 0x0000000266357211 */ /* 0x080fe200020f16ff */
[----:B------:R-:W4:Y:S01]  /*10e60*/  LDL.LU R4, [R1+0x358] ;  /* 0x0003580001047983 */ /* 0x000f220000300800 */
[----:B------:R-:W-:Y:S02]  /*10e70*/  LEA.HI.X.SX32 R55, R103, R2, 0x2, P5 ;  /* 0x0000000267377211 */ /* 0x000fe400028f16ff */
[-C--:B------:R-:W-:Y:S01]  /*10e80*/  LEA R48, P1, R100, R0.reuse, 0x2 ;  /* 0x0000000064307211 */ /* 0x080fe200078210ff */
[----:B------:R-:W4:Y:S01]  /*10e90*/  LDL.LU R236, [R1+0x35c] ;  /* 0x00035c0001ec7983 */ /* 0x000f220000300800 */
[----:B------:R-:W-:-:S02]  /*10ea0*/  LEA R64, P4, R108, R0, 0x2 ;  /* 0x000000006c407211 */ /* 0x000fc400078810ff */
[----:B------:R-:W-:Y:S01]  /*10eb0*/  LEA R66, P5, R109, R0, 0x2 ;  /* 0x000000006d427211 */ /* 0x000fe200078a10ff */
[----:B------:R-:W4:Y:S01]  /*10ec0*/  LDL.LU R249, [R1+0x360] ;  /* 0x0003600001f97983 */ /* 0x000f220000300800 */
[----:B------:R-:W-:Y:S02]  /*10ed0*/  LEA.HI.X.SX32 R39, R95, R2, 0x2, P3 ;  /* 0x000000025f277211 */ /* 0x000fe400018f16ff */
[----:B------:R-:W-:Y:S01]  /*10ee0*/  LEA R50, P3, R101, R0, 0x2 ;  /* 0x0000000065327211 */ /* 0x000fe200078610ff */
[----:B------:R-:W4:Y:S01]  /*10ef0*/  LDL.LU R238, [R1+0x364] ;  /* 0x0003640001ee7983 */ /* 0x000f220000300800 */
[-C--:B------:R-:W-:Y:S02]  /*10f00*/  LEA.HI.X.SX32 R49, R100, R2.reuse, 0x2, P1 ;  /* 0x0000000264317211 */ /* 0x080fe400008f16ff */
[-C--:B------:R-:W-:Y:S01]  /*10f10*/  LEA.HI.X.SX32 R65, R108, R2.reuse, 0x2, P4 ;  /* 0x000000026c417211 */ /* 0x080fe200020f16ff */
[----:B------:R-:W4:Y:S01]  /*10f20*/  LDL.LU R239, [R1+0x368] ;  /* 0x0003680001ef7983 */ /* 0x000f220000300800 */
[----:B------:R-:W-:-:S02]  /*10f30*/  LEA.HI.X.SX32 R67, R109, R2, 0x2, P5 ;  /* 0x000000026d437211 */ /* 0x000fc400028f16ff */
[-C--:B------:R-:W-:Y:S02]  /*10f40*/  LEA R60, P1, R106, R0.reuse, 0x2 ;  /* 0x000000006a3c7211 */ /* 0x080fe400078210ff */
[-C--:B------:R-:W-:Y:S02]  /*10f50*/  LEA R76, P4, R114, R0.reuse, 0x2 ;  /* 0x00000000724c7211 */ /* 0x080fe400078810ff */
[----:B------:R-:W-:Y:S02]  /*10f60*/  LEA R78, P5, R115, R0, 0x2 ;  /* 0x00000000734e7211 */ /* 0x000fe400078a10ff */
[----:B------:R-:W-:Y:S02]  /*10f70*/  LEA.HI.X.SX32 R51, R101, R2, 0x2, P3 ;  /* 0x0000000265337211 */ /* 0x000fe400018f16ff */
[-C--:B------:R-:W-:Y:S02]  /*10f80*/  LEA R20, P6, R86, R0.reuse, 0x2 ;  /* 0x0000000056147211 */ /* 0x080fe400078c10ff */
[----:B------:R-:W-:-:S02]  /*10f90*/  LEA R62, P3, R107, R0, 0x2 ;  /* 0x000000006b3e7211 */ /* 0x000fc400078610ff */
[-C--:B------:R-:W-:Y:S02]  /*10fa0*/  LEA.HI.X.SX32 R61, R106, R2.reuse, 0x2, P1 ;  /* 0x000000026a3d7211 */ /* 0x080fe400008f16ff */
[-C--:B------:R-:W-:Y:S02]  /*10fb0*/  LEA.HI.X.SX32 R77, R114, R2.reuse, 0x2, P4 ;  /* 0x00000002724d7211 */ /* 0x080fe400020f16ff */
[----:B------:R-:W-:Y:S02]  /*10fc0*/  LEA.HI.X.SX32 R79, R115, R2, 0x2, P5 ;  /* 0x00000002734f7211 */ /* 0x000fe400028f16ff */
[-C--:B------:R-:W-:Y:S02]  /*10fd0*/  LEA R72, P1, R112, R0.reuse, 0x2 ;  /* 0x0000000070487211 */ /* 0x080fe400078210ff */
[-C--:B------:R-:W-:Y:S02]  /*10fe0*/  LEA R88, P4, R120, R0.reuse, 0x2 ;  /* 0x0000000078587211 */ /* 0x080fe400078810ff */
[----:B------:R-:W-:-:S02]  /*10ff0*/  LEA R90, P5, R121, R0, 0x2 ;  /* 0x00000000795a7211 */ /* 0x000fc400078a10ff */
[----:B------:R-:W-:Y:S02]  /*11000*/  LEA R22, P0, R87, R0, 0x2 ;  /* 0x0000000057167211 */ /* 0x000fe400078010ff */
[-C--:B------:R-:W-:Y:S02]  /*11010*/  LEA.HI.X.SX32 R21, R86, R2.reuse, 0x2, P6 ;  /* 0x0000000256157211 */ /* 0x080fe400030f16ff */
[----:B------:R-:W-:Y:S02]  /*11020*/  LEA.HI.X.SX32 R63, R107, R2, 0x2, P3 ;  /* 0x000000026b3f7211 */ /* 0x000fe400018f16ff */
[-C--:B------:R-:W-:Y:S02]  /*11030*/  LEA R32, P6, R92, R0.reuse, 0x2 ;  /* 0x000000005c207211 */ /* 0x080fe400078c10ff */
[----:B------:R-:W-:Y:S02]  /*11040*/  LEA R74, P3, R113, R0, 0x2 ;  /* 0x00000000714a7211 */ /* 0x000fe400078610ff */
[----:B------:R-:W-:-:S02]  /*11050*/  LEA.HI.X.SX32 R73, R112, R2, 0x2, P1 ;  /* 0x0000000270497211 */ /* 0x000fc400008f16ff */
[-C--:B------:R-:W-:Y:S02]  /*11060*/  LEA.HI.X.SX32 R89, R120, R2.reuse, 0x2, P4 ;  /* 0x0000000278597211 */ /* 0x080fe400020f16ff */
[----:B------:R-:W-:Y:S02]  /*11070*/  LEA.HI.X.SX32 R91, R121, R2, 0x2, P5 ;  /* 0x00000002795b7211 */ /* 0x000fe400028f16ff */
[-C--:B------:R-:W-:Y:S02]  /*11080*/  LEA R84, P1, R118, R0.reuse, 0x2 ;  /* 0x0000000076547211 */ /* 0x080fe400078210ff */
[-C--:B------:R-:W-:Y:S02]  /*11090*/  LEA R100, P4, R126, R0.reuse, 0x2 ;  /* 0x000000007e647211 */ /* 0x080fe400078810ff */
[----:B------:R-:W-:Y:S02]  /*110a0*/  LEA R102, P5, R127, R0, 0x2 ;  /* 0x000000007f667211 */ /* 0x000fe400078a10ff */
[----:B------:R-:W-:-:S02]  /*110b0*/  LEA.HI.X.SX32 R23, R87, R2, 0x2, P0 ;  /* 0x0000000257177211 */ /* 0x000fc400000f16ff */
        /* <DEDUP_REMOVED lines=15> */
[----:B------:R-:W-:Y:S02]  /*111b0*/  LEA R98, P3, R125, R0, 0x2 ;  /* 0x000000007d627211 */ /* 0x000fe400078610ff */
[-C--:B------:R-:W-:Y:S02]  /*111c0*/  LEA.HI.X.SX32 R97, R124, R2.reuse, 0x2, P1 ;  /* 0x000000027c617211 */ /* 0x080fe400008f16ff */
[----:B------:R-:W-:-:S02]  /*111d0*/  LEA.HI.X.SX32 R113, R132, R2, 0x2, P4 ;  /* 0x0000000284717211 */ /* 0x000fc400020f16ff */
[----:B------:R-:W-:Y:S02]  /*111e0*/  LEA.HI.X.SX32 R115, R133, R2, 0x2, P5 ;  /* 0x0000000285737211 */ /* 0x000fe400028f16ff */
[CC--:B------:R-:W-:Y:S02]  /*111f0*/  LEA R124, P4, R138.reuse, R0.reuse, 0x2 ;  /* 0x000000008a7c7211 */ /* 0x0c0fe400078810ff */
[----:B------:R-:W-:Y:S02]  /*11200*/  LEA R126, P5, R139, R0, 0x2 ;  /* 0x000000008b7e7211 */ /* 0x000fe400078a10ff */
[-C--:B------:R-:W-:Y:S02]  /*11210*/  LEA.HI.X.SX32 R47, R99, R2.reuse, 0x2, P0 ;  /* 0x00000002632f7211 */ /* 0x080fe400000f16ff */
[-C--:B------:R-:W-:Y:S02]  /*11220*/  LEA.HI.X.SX32 R99, R125, R2.reuse, 0x2, P3 ;  /* 0x000000027d637211 */ /* 0x080fe400018f16ff */
[----:B------:R-:W-:-:S02]  /*11230*/  LEA.HI.X.SX32 R125, R138, R2, 0x2, P4 ;  /* 0x000000028a7d7211 */ /* 0x000fc400020f16ff */
[----:B------:R-:W-:Y:S02]  /*11240*/  LEA.HI.X.SX32 R127, R139, R2, 0x2, P5 ;  /* 0x000000028b7f7211 */ /* 0x000fe400028f16ff */
[----:B------:R-:W-:-:S04]  /*11250*/  LEA R138, P5, R145, R0, 0x2 ;  /* 0x00000000918a7211 */ /* 0x000fc800078a10ff */
        /* <DEDUP_REMOVED lines=13> */
[----:B------:R-:W4:Y:S04]  /*11330*/  LDL R235, [R1+0x36c] ;  /* 0x00036c0001eb7983 */ /* 0x000f280000100800 */
[----:B------:R-:W4:Y:S04]  /*11340*/  LDL.LU R237, [R1+0x370] ;  /* 0x0003700001ed7983 */ /* 0x000f280000300800 */
[----:B------:R-:W4:Y:S04]  /*11350*/  LDL.LU R240, [R1+0x374] ;  /* 0x0003740001f07983 */ /* 0x000f280000300800 */
[----:B------:R-:W4:Y:S04]  /*11360*/  LDL.LU R246, [R1+0x378] ;  /* 0x0003780001f67983 */ /* 0x000f280000300800 */
[----:B------:R-:W4:Y:S04]  /*11370*/  LDL.LU R248, [R1+0x37c] ;  /* 0x00037c0001f87983 */ /* 0x000f280000300800 */
[----:B------:R-:W4:Y:S01]  /*11380*/  LDL.LU R252, [R1+0x380] ;  /* 0x0003800001fc7983 */ /* 0x000f220000300800 */
[----:B------:R-:W-:-:S02]  /*11390*/  LEA R58, P0, R105, R0, 0x2 ;  /* 0x00000000693a7211 */ /* 0x000fc400078010ff */
[C---:B------:R-:W-:Y:S01]  /*113a0*/  LEA R56, P6, R104.reuse, R0, 0x2 ;  /* 0x0000000068387211 */ /* 0x040fe200078c10ff */
[----:B------:R-:W-:Y:S01]  /*113b0*/  IMAD.MOV.U32 R224, RZ, RZ, R208 ;  /* 0x000000ffffe07224 */ /* 0x000fe200078e00d0 */
[-C--:B------:R-:W-:Y:S01]  /*113c0*/  LEA.HI.X.SX32 R59, R105, R2.reuse, 0x2, P0 ;  /* 0x00000002693b7211 */ /* 0x080fe200000f16ff */
[----:B------:R-:W-:Y:S01]  /*113d0*/  IMAD.MOV.U32 R226, RZ, RZ, R212 ;  /* 0x000000ffffe27224 */ /* 0x000fe200078e00d4 */
[----:B------:R-:W-:Y:S01]  /*113e0*/  LEA.HI.X.SX32 R57, R104, R2, 0x2, P6 ;  /* 0x0000000268397211 */ /* 0x000fe200030f16ff */
[----:B------:R-:W-:Y:S01]  /*113f0*/  IMAD.MOV.U32 R245, RZ, RZ, R222 ;  /* 0x000000fffff57224 */ /* 0x000fe200078e00de */
[CC--:B------:R-:W-:Y:S01]  /*11400*/  LEA R70, P0, R111.reuse, R0.reuse, 0x2 ;  /* 0x000000006f467211 */ /* 0x0c0fe200078010ff */
[----:B------:R-:W4:Y:S01]  /*11410*/  LDL.LU R251, [R1+0x384] ;  /* 0x0003840001fb7983 */ /* 0x000f220000300800 */
[----:B------:R-:W-:Y:S02]  /*11420*/  LEA R68, P6, R110, R0, 0x2 ;  /* 0x000000006e447211 */ /* 0x000fe400078c10ff */
[----:B------:R-:W-:-:S02]  /*11430*/  LEA.HI.X.SX32 R71, R111, R2, 0x2, P0 ;  /* 0x000000026f477211 */ /* 0x000fc400000f16ff */
[----:B------:R-:W-:Y:S02]  /*11440*/  LEA.HI.X.SX32 R69, R110, R2, 0x2, P6 ;  /* 0x000000026e457211 */ /* 0x000fe400030f16ff */
[-C--:B------:R-:W-:Y:S02]  /*11450*/  LEA R82, P0, R142, R0.reuse, 0x2 ;  /* 0x000000008e527211 */ /* 0x080fe400078010ff */
[----:B------:R-:W-:Y:S02]  /*11460*/  LEA R80, P6, R116, R0, 0x2 ;  /* 0x0000000074507211 */ /* 0x000fe400078c10ff */
[-C--:B------:R-:W-:Y:S02]  /*11470*/  LEA.HI.X.SX32 R83, R142, R2.reuse, 0x2, P0 ;  /* 0x000000028e537211 */ /* 0x080fe400000f16ff */
[----:B------:R-:W-:Y:S02]  /*11480*/  LEA.HI.X.SX32 R81, R116, R2, 0x2, P6 ;  /* 0x0000000274517211 */ /* 0x000fe400030f16ff */
[----:B------:R-:W-:-:S02]  /*11490*/  LEA R94, P0, R123, R0, 0x2 ;  /* 0x000000007b5e7211 */ /* 0x000fc400078010ff */
[C---:B------:R-:W-:Y:S02]  /*114a0*/  LEA R92, P6, R122.reuse, R0, 0x2 ;  /* 0x000000007a5c7211 */ /* 0x040fe400078c10ff */
        /* <DEDUP_REMOVED lines=8> */
[----:B------:R-:W-:Y:S02]  /*11530*/  LEA R118, P0, R135, R0, 0x2 ;  /* 0x0000000087767211 */ /* 0x000fe400078010ff */
[-C--:B------:R-:W-:Y:S02]  /*11540*/  LEA.HI.X.SX32 R109, R130, R2.reuse, 0x2, P1 ;  /* 0x00000002826d7211 */ /* 0x080fe400008f16ff */
[----:B------:R-:W-:-:S02]  /*11550*/  LEA.HI.X.SX32 R111, R131, R2, 0x2, P3 ;  /* 0x00000002836f7211 */ /* 0x000fc400018f16ff */
[-C--:B------:R-:W-:Y:S02]  /*11560*/  LEA R116, P6, R134, R0.reuse, 0x2 ;  /* 0x0000000086747211 */ /* 0x080fe400078c10ff */
[-C--:B------:R-:W-:Y:S02]  /*11570*/  LEA R120, P1, R136, R0.reuse, 0x2 ;  /* 0x0000000088787211 */ /* 0x080fe400078210ff */
[----:B------:R-:W-:Y:S02]  /*11580*/  LEA R122, P3, R137, R0, 0x2 ;  /* 0x00000000897a7211 */ /* 0x000fe400078610ff */
[-C--:B------:R-:W-:Y:S02]  /*11590*/  LEA.HI.X.SX32 R119, R135, R2.reuse, 0x2, P0 ;  /* 0x0000000287777211 */ /* 0x080fe400000f16ff */
[----:B------:R-:W-:Y:S02]  /*115a0*/  LEA.HI.X.SX32 R117, R134, R2, 0x2, P6 ;  /* 0x0000000286757211 */ /* 0x000fe400030f16ff */
[----:B------:R-:W-:-:S02]  /*115b0*/  LEA R130, P0, R141, R0, 0x2 ;  /* 0x000000008d827211 */ /* 0x000fc400078010ff */
[-C--:B------:R-:W-:Y:S02]  /*115c0*/  LEA.HI.X.SX32 R121, R136, R2.reuse, 0x2, P1 ;  /* 0x0000000288797211 */ /* 0x080fe400008f16ff */
[----:B------:R-:W-:Y:S02]  /*115d0*/  LEA.HI.X.SX32 R123, R137, R2, 0x2, P3 ;  /* 0x00000002897b7211 */ /* 0x000fe400018f16ff */
[-C--:B------:R-:W-:Y:S02]  /*115e0*/  LEA R128, P6, R140, R0.reuse, 0x2 ;  /* 0x000000008c807211 */ /* 0x080fe400078c10ff */
[-C--:B------:R-:W-:Y:S02]  /*115f0*/  LEA R132, P1, R146, R0.reuse, 0x2 ;  /* 0x0000000092847211 */ /* 0x080fe400078210ff */
[-C--:B------:R-:W-:Y:S02]  /*11600*/  LEA R134, P3, R143, R0.reuse, 0x2 ;  /* 0x000000008f867211 */ /* 0x080fe400078610ff */
[----:B------:R-:W-:-:S02]  /*11610*/  LEA R136, P4, R3, R0, 0x2 ;  /* 0x0000000003887211 */ /* 0x000fc400078810ff */
[-C--:B------:R-:W-:Y:S02]  /*11620*/  LEA.HI.X.SX32 R131, R141, R2.reuse, 0x2, P0 ;  /* 0x000000028d837211 */ /* 0x080fe400000f16ff */
[----:B------:R-:W-:Y:S02]  /*11630*/  LEA.HI.X.SX32 R129, R140, R2, 0x2, P6 ;  /* 0x000000028c817211 */ /* 0x000fe400030f16ff */
[----:B------:R-:W-:Y:S02]  /*11640*/  LEA R142, P0, R147, R0, 0x2 ;  /* 0x00000000938e7211 */ /* 0x000fe400078010ff */
[-C--:B------:R-:W-:Y:S02]  /*11650*/  LEA.HI.X.SX32 R133, R146, R2.reuse, 0x2, P1 ;  /* 0x0000000292857211 */ /* 0x080fe400008f16ff */
[----:B------:R-:W-:Y:S02]  /*11660*/  LEA.HI.X.SX32 R135, R143, R2, 0x2, P3 ;  /* 0x000000028f877211 */ /* 0x000fe400018f16ff */
[----:B------:R-:W-:-:S02]  /*11670*/  LEA R140, P6, R152, R0, 0x2 ;  /* 0x00000000988c7211 */ /* 0x000fc400078c10ff */
[----:B------:R-:W-:Y:S02]  /*11680*/  LEA R146, P3, R149, R0, 0x2 ;  /* 0x0000000095927211 */ /* 0x000fe400078610ff */
[----:B------:R-:W-:Y:S02]  /*11690*/  LEA.HI.X.SX32 R137, R3, R2, 0x2, P4 ;  /* 0x0000000203897211 */ /* 0x000fe400020f16ff */
[-C--:B------:R-:W-:Y:S01]  /*116a0*/  LEA R148, P4, R160, R0.reuse, 0x2 ;  /* 0x00000000a0947211 */ /* 0x080fe200078810ff */
[----:B------:R-:W-:Y:S01]  /*116b0*/  IMAD.MOV.U32 R247, RZ, RZ, R224 ;  /* 0x000000fffff77224 */ /* 0x000fe200078e00e0 */
[----:B------:R-:W-:Y:S01]  /*116c0*/  LEA R144, P1, R156, R0, 0x2 ;  /* 0x000000009c907211 */ /* 0x000fe200078210ff */
[----:B------:R-:W-:Y:S01]  /*116d0*/  IMAD.MOV.U32 R5, RZ, RZ, R226 ;  /* 0x000000ffff057224 */ /* 0x000fe200078e00e2 */
[-C--:B------:R-:W-:Y:S01]  /*116e0*/  LEA.HI.X.SX32 R143, R147, R2.reuse, 0x2, P0 ;  /* 0x00000002938f7211 */ /* 0x080fe200000f16ff */
[----:B------:R-:W-:Y:S01]  /*116f0*/  IMAD.MOV.U32 R250, RZ, RZ, R228 ;  /* 0x000000fffffa7224 */ /* 0x000fe200078e00e4 */
[-C--:B------:R-:W-:Y:S01]  /*11700*/  LEA.HI.X.SX32 R141, R152, R2.reuse, 0x2, P6 ;  /* 0x00000002988d7211 */ /* 0x080fe200030f16ff */
[----:B------:R-:W-:Y:S01]  /*11710*/  IMAD.MOV.U32 R241, RZ, RZ, R223 ;  /* 0x000000fffff17224 */ /* 0x000fe200078e00df */
[----:B------:R-:W-:Y:S01]  /*11720*/  LEA.HI.X.SX32 R147, R149, R2, 0x2, P3 ;  /* 0x0000000295937211 */ /* 0x000fe200018f16ff */
[----:B------:R-:W4:Y:S01]  /*11730*/  LDL.LU R3, [R1+0x394] ;  /* 0x0003940001037983 */ /* 0x000f220000300800 */
[----:B------:R-:W-:-:S02]  /*11740*/  LEA R152, P6, R164, R0, 0x2 ;  /* 0x00000000a4987211 */ /* 0x000fc400078c10ff */
[----:B------:R-:W-:Y:S02]  /*11750*/  LEA R158, P3, R170, R0, 0x2 ;  /* 0x00000000aa9e7211 */ /* 0x000fe400078610ff */
[----:B------:R-:W-:Y:S02]  /*11760*/  LEA.HI.X.SX32 R149, R160, R2, 0x2, P4 ;  /* 0x00000002a0957211 */ /* 0x000fe400020f16ff */
[----:B------:R-:W-:Y:S02]  /*11770*/  LEA R154, P0, R166, R0, 0x2 ;  /* 0x00000000a69a7211 */ /* 0x000fe400078010ff */
[----:B------:R-:W-:Y:S02]  /*11780*/  LEA.HI.X.SX32 R145, R156, R2, 0x2, P1 ;  /* 0x000000029c917211 */ /* 0x000fe400008f16ff */
[-C--:B------:R-:W-:Y:S02]  /*11790*/  LEA R160, P4, R172, R0.reuse, 0x2 ;  /* 0x00000000aca07211 */ /* 0x080fe400078810ff */
[----:B------:R-:W-:-:S02]  /*117a0*/  LEA R156, P1, R168, R0, 0x2 ;  /* 0x00000000a89c7211 */ /* 0x000fc400078210ff */
[-C--:B------:R-:W-:Y:S02]  /*117b0*/  LEA.HI.X.SX32 R153, R164, R2.reuse, 0x2, P6 ;  /* 0x00000002a4997211 */ /* 0x080fe400030f16ff */
[----:B------:R-:W-:Y:S02]  /*117c0*/  LEA.HI.X.SX32 R159, R170, R2, 0x2, P3 ;  /* 0x00000002aa9f7211 */ /* 0x000fe400018f16ff */
[----:B------:R-:W-:Y:S02]  /*117d0*/  LEA R164, P6, R176, R0, 0x2 ;  /* 0x00000000b0a47211 */ /* 0x000fe400078c10ff */
[----:B------:R-:W-:Y:S02]  /*117e0*/  LEA.HI.X.SX32 R155, R166, R2, 0x2, P0 ;  /* 0x00000002a69b7211 */ /* 0x000fe400000f16ff */
[----:B------:R-:W-:Y:S02]  /*117f0*/  LEA R170, P3, R182, R0, 0x2 ;  /* 0x00000000b6aa7211 */ /* 0x000fe400078610ff */
[----:B------:R-:W-:-:S02]  /*11800*/  LEA.HI.X.SX32 R161, R172, R2, 0x2, P4 ;  /* 0x00000002aca17211 */ /* 0x000fc400020f16ff */
[----:B------:R-:W-:Y:S02]  /*11810*/  LEA R166, P0, R178, R0, 0x2 ;  /* 0x00000000b2a67211 */ /* 0x000fe400078010ff */
[----:B------:R-:W-:Y:S02]  /*11820*/  LEA.HI.X.SX32 R157, R168, R2, 0x2, P1 ;  /* 0x00000002a89d7211 */ /* 0x000fe400008f16ff */
[-C--:B------:R-:W-:Y:S02]  /*11830*/  LEA R172, P4, R184, R0.reuse, 0x2 ;  /* 0x00000000b8ac7211 */ /* 0x080fe400078810ff */
[----:B------:R-:W-:Y:S02]  /*11840*/  LEA R168, P1, R180, R0, 0x2 ;  /* 0x00000000b4a87211 */ /* 0x000fe400078210ff */
[-C--:B------:R-:W-:Y:S02]  /*11850*/  LEA.HI.X.SX32 R165, R176, R2.reuse, 0x2, P6 ;  /* 0x00000002b0a57211 */ /* 0x080fe400030f16ff */
[----:B------:R-:W-:-:S02]  /*11860*/  LEA.HI.X.SX32 R171, R182, R2, 0x2, P3 ;  /* 0x00000002b6ab7211 */ /* 0x000fc400018f16ff */
[----:B------:R-:W-:Y:S02]  /*11870*/  LEA R176, P6, R189, R0, 0x2 ;  /* 0x00000000bdb07211 */ /* 0x000fe400078c10ff */
[----:B------:R-:W-:Y:S02]  /*11880*/  LEA.HI.X.SX32 R167, R178, R2, 0x2, P0 ;  /* 0x00000002b2a77211 */ /* 0x000fe400000f16ff */
[----:B------:R-:W-:Y:S02]  /*11890*/  LEA R182, P3, R194, R0, 0x2 ;  /* 0x00000000c2b67211 */ /* 0x000fe400078610ff */
[----:B------:R-:W-:Y:S02]  /*118a0*/  LEA.HI.X.SX32 R173, R184, R2, 0x2, P4 ;  /* 0x00000002b8ad7211 */ /* 0x000fe400020f16ff */
[----:B------:R-:W-:Y:S02]  /*118b0*/  LEA R178, P0, R191, R0, 0x2 ;  /* 0x00000000bfb27211 */ /* 0x000fe400078010ff */
[----:B------:R-:W-:-:S02]  /*118c0*/  LEA.HI.X.SX32 R169, R180, R2, 0x2, P1 ;  /* 0x00000002b4a97211 */ /* 0x000fc400008f16ff */
[-C--:B------:R-:W-:Y:S02]  /*118d0*/  LEA R184, P4, R196, R0.reuse, 0x2 ;  /* 0x00000000c4b87211 */ /* 0x080fe400078810ff */
[----:B------:R-:W-:Y:S02]  /*118e0*/  LEA R180, P1, R192, R0, 0x2 ;  /* 0x00000000c0b47211 */ /* 0x000fe400078210ff */
[-C--:B------:R-:W-:Y:S02]  /*118f0*/  LEA.HI.X.SX32 R177, R189, R2.reuse, 0x2, P6 ;  /* 0x00000002bdb17211 */ /* 0x080fe400030f16ff */
[----:B------:R-:W-:Y:S02]  /*11900*/  LEA.HI.X.SX32 R183, R194, R2, 0x2, P3 ;  /* 0x00000002c2b77211 */ /* 0x000fe400018f16ff */
[----:B------:R-:W-:Y:S02]  /*11910*/  LEA R188, P6, R200, R0, 0x2 ;  /* 0x00000000c8bc7211 */ /* 0x000fe400078c10ff */
[----:B------:R-:W-:-:S02]  /*11920*/  LEA.HI.X.SX32 R179, R191, R2, 0x2, P0 ;  /* 0x00000002bfb37211 */ /* 0x000fc400000f16ff */
        /* <DEDUP_REMOVED lines=25> */
[-C--:B------:R-:W-:Y:S02]  /*11ac0*/  LEA R216, P1, R233, R0.reuse, 0x2 ;  /* 0x00000000e9d87211 */ /* 0x080fe400078210ff */
[----:B--2---:R-:W-:Y:S02]  /*11ad0*/  LEA R222, P5, R242, R0, 0x2 ;  /* 0x00000000f2de7211 */ /* 0x004fe400078a10ff */
[-C--:B------:R-:W-:Y:S02]  /*11ae0*/  LEA.HI.X.SX32 R213, R225, R2.reuse, 0x2, P6 ;  /* 0x00000002e1d57211 */ /* 0x080fe400030f16ff */
[----:B------:R-:W-:Y:S02]  /*11af0*/  LEA.HI.X.SX32 R219, R230, R2, 0x2, P3 ;  /* 0x00000002e6db7211 */ /* 0x000fe400018f16ff */
[----:B------:R-:W-:-:S02]  /*11b00*/  LEA R224, P6, R243, R0, 0x2 ;  /* 0x00000000f3e07211 */ /* 0x000fc400078c10ff */
[----:B------:R-:W-:Y:S02]  /*11b10*/  LEA.HI.X.SX32 R215, R227, R2, 0x2, P0 ;  /* 0x00000002e3d77211 */ /* 0x000fe400000f16ff */
[----:B---3--:R-:W-:Y:S02]  /*11b20*/  LEA R10, P3, R244, R0, 0x2 ;  /* 0x00000000f40a7211 */ /* 0x008fe400078610ff */
[----:B------:R-:W-:Y:S02]  /*11b30*/  LEA.HI.X.SX32 R221, R231, R2, 0x2, P4 ;  /* 0x00000002e7dd7211 */ /* 0x000fe400020f16ff */
[----:B------:R-:W-:Y:S02]  /*11b40*/  LEA R226, P0, R7, R0, 0x2 ;  /* 0x0000000007e27211 */ /* 0x000fe400078010ff */
[----:B------:R-:W-:Y:S02]  /*11b50*/  LEA.HI.X.SX32 R217, R233, R2, 0x2, P1 ;  /* 0x00000002e9d97211 */ /* 0x000fe400008f16ff */
[----:B----4-:R-:W-:-:S02]  /*11b60*/  LEA R230, P4, R4, R0, 0x2 ;  /* 0x0000000004e67211 */ /* 0x010fc400078810ff */
[----:B------:R-:W-:Y:S02]  /*11b70*/  LEA R228, P1, R12, R0, 0x2 ;  /* 0x000000000ce47211 */ /* 0x000fe400078210ff */
[----:B------:R-:W-:Y:S01]  /*11b80*/  LEA.HI.X.SX32 R223, R242, R2, 0x2, P5 ;  /* 0x00000002f2df7211 */ /* 0x000fe200028f16ff */
[----:B------:R-:W-:Y:S01]  /*11b90*/  IMAD.MOV.U32 R233, RZ, RZ, R229 ;  /* 0x000000ffffe97224 */ /* 0x000fe200078e00e5 */
[----:B------:R-:W-:Y:S02]  /*11ba0*/  LEA R8, P5, R236, R0, 0x2 ;  /* 0x00000000ec087211 */ /* 0x000fe400078a10ff */
[-C--:B------:R-:W-:Y:S02]  /*11bb0*/  LEA.HI.X.SX32 R225, R243, R2.reuse, 0x2, P6 ;  /* 0x00000002f3e17211 */ /* 0x080fe400030f16ff */
[----:B------:R-:W-:Y:S02]  /*11bc0*/  LEA.HI.X.SX32 R11, R244, R2, 0x2, P3 ;  /* 0x00000002f40b7211 */ /* 0x000fe400018f16ff */
[----:B------:R-:W-:-:S02]  /*11bd0*/  LEA R242, P6, R249, R0, 0x2 ;  /* 0x00000000f9f27211 */ /* 0x000fc400078c10ff */
[-C--:B------:R-:W-:Y:S02]  /*11be0*/  LEA.HI.X.SX32 R227, R7, R2.reuse, 0x2, P0 ;  /* 0x0000000207e37211 */ /* 0x080fe400000f16ff */
[----:B------:R-:W-:Y:S02]  /*11bf0*/  LEA.HI.X.SX32 R231, R4, R2, 0x2, P4 ;  /* 0x0000000204e77211 */ /* 0x000fe400020f16ff */
[----:B------:R-:W-:Y:S02]  /*11c00*/  LEA R6, P0, R238, R0, 0x2 ;  /* 0x00000000ee067211 */ /* 0x000fe400078010ff */
[----:B------:R-:W-:Y:S02]  /*11c10*/  LEA.HI.X.SX32 R229, R12, R2, 0x2, P1 ;  /* 0x000000020ce57211 */ /* 0x000fe400008f16ff */
[----:B------:R-:W-:Y:S01]  /*11c20*/  LEA R12, P1, R239, R0, 0x2 ;  /* 0x00000000ef0c7211 */ /* 0x000fe200078210ff */
[----:B------:R-:W-:Y:S01]  /*11c30*/  STL.64 [R1+0x280], R10 ;  /* 0x0002800a01007387 */ /* 0x000fe20000100a00 */
[----:B------:R-:W-:-:S02]  /*11c40*/  LEA.HI.X.SX32 R9, R236, R2, 0x2, P5 ;  /* 0x00000002ec097211 */ /* 0x000fc400028f16ff */
[-C--:B------:R-:W-:Y:S01]  /*11c50*/  LEA.HI.X.SX32 R243, R249, R2.reuse, 0x2, P6 ;  /* 0x00000002f9f37211 */ /* 0x080fe200030f16ff */
[----:B------:R2:W-:Y:S01]  /*11c60*/  STL.64 [R1+0x288], R230 ;  /* 0x000288e601007387 */ /* 0x0005e20000100a00 */
[-C--:B------:R-:W-:Y:S02]  /*11c70*/  LEA.HI.X.SX32 R7, R238, R2.reuse, 0x2, P0 ;  /* 0x00000002ee077211 */ /* 0x080fe400000f16ff */
[----:B-1----:R-:W-:Y:S01]  /*11c80*/  LEA.HI.X.SX32 R13, R239, R2, 0x2, P1 ;  /* 0x00000002ef0d7211 */ /* 0x002fe200008f16ff */
[----:B--2---:R-:W2:Y:S04]  /*11c90*/  LDL.LU.64 R230, [R1+0x3c30] ;  /* 0x003c300001e67983 */ /* 0x004ea80000300a00 */
[----:B------:R-:W3:Y:S04]  /*11ca0*/  LDL.LU R15, [R1+0x398] ;  /* 0x00039800010f7983 */ /* 0x000ee80000300800 */
[----:B------:R-:W-:Y:S01]  /*11cb0*/  STL.64 [R1+0x290], R8 ;  /* 0x0002900801007387 */ /* 0x000fe20000100a00 */
[----:B------:R-:W-:-:S03]  /*11cc0*/  LEA R10, P3, R235, R0, 0x2 ;  /* 0x00000000eb0a7211 */ /* 0x000fc600078610ff */
[----:B------:R-:W-:Y:S04]  /*11cd0*/  STL.64 [R1+0x298], R242 ;  /* 0x000298f201007387 */ /* 0x000fe80000100a00 */
[----:B------:R-:W-:Y:S04]  /*11ce0*/  STL.64 [R1+0x2a0], R6 ;  /* 0x0002a00601007387 */ /* 0x000fe80000100a00 */
[----:B------:R1:W-:Y:S01]  /*11cf0*/  STL.64 [R1+0x2a8], R12 ;  /* 0x0002a80c01007387 */ /* 0x0003e20000100a00 */
[----:B------:R-:W-:Y:S02]  /*11d00*/  LEA.HI.X.SX32 R11, R235, R2, 0x2, P3 ;  /* 0x00000002eb0b7211 */ /* 0x000fe400018f16ff */
[-C--:B------:R-:W-:Y:S01]  /*11d10*/  LEA R4, P4, R237, R0.reuse, 0x2 ;  /* 0x00000000ed047211 */ /* 0x080fe200078810ff */
[----:B-1----:R-:W4:Y:S04]  /*11d20*/  LDL.LU R12, [R1+0x39c] ;  /* 0x00039c00010c7983 */ /* 0x002f280000300800 */
[----:B------:R-:W2:Y:S01]  /*11d30*/  LDL.LU R13, [R1+0x3a0] ;  /* 0x0003a000010d7983 */ /* 0x000ea20000300800 */
[----:B------:R-:W-:Y:S01]  /*11d40*/  LEA R8, P5, R240, R0, 0x2 ;  /* 0x00000000f0087211 */ /* 0x000fe200078a10ff */
[----:B------:R-:W-:-:S02]  /*11d50*/  IMAD.MOV.U32 R244, RZ, RZ, R247 ;  /* 0x000000fffff47224 */ /* 0x000fc400078e00f7 */
[----:B------:R1:W-:Y:S01]  /*11d60*/  STL.64 [R1+0x2b0], R10 ;  /* 0x0002b00a01007387 */ /* 0x0003e20000100a00 */
[----:B------:R-:W-:Y:S01]  /*11d70*/  IMAD.MOV.U32 R247, RZ, RZ, R5 ;  /* 0x000000fffff77224 */ /* 0x000fe200078e0005 */
[-C--:B------:R-:W-:Y:S02]  /*11d80*/  LEA.HI.X.SX32 R5, R237, R2.reuse, 0x2, P4 ;  /* 0x00000002ed057211 */ /* 0x080fe400020f16ff */
[----:B------:R-:W-:Y:S01]  /*11d90*/  LEA.HI.X.SX32 R9, R240, R2, 0x2, P5 ;  /* 0x00000002f0097211 */ /* 0x000fe200028f16ff */
[----:B-1----:R-:W2:Y:S04]  /*11da0*/  LDL.LU R10, [R1+0x3a4] ;  /* 0x0003a400010a7983 */ /* 0x002ea80000300800 */
[----:B------:R-:W2:Y:S01]  /*11db0*/  LDL.LU R11, [R1+0x3a8] ;  /* 0x0003a800010b7983 */ /* 0x000ea20000300800 */
[----:B------:R-:W-:-:S03]  /*11dc0*/  LEA R242, P6, R246, R0, 0x2 ;  /* 0x00000000f6f27211 */ /* 0x000fc600078c10ff */
[----:B------:R1:W-:Y:S04]  /*11dd0*/  STL.64 [R1+0x2b8], R4 ;  /* 0x0002b80401007387 */ /* 0x0003e80000100a00 */
[----:B------:R1:W-:Y:S01]  /*11de0*/  STL.64 [R1+0x2c0], R8 ;  /* 0x0002c00801007387 */ /* 0x0003e20000100a00 */
[----:B------:R-:W-:Y:S02]  /*11df0*/  LEA.HI.X.SX32 R243, R246, R2, 0x2, P6 ;  /* 0x00000002f6f37211 */ /* 0x000fe400030f16ff */
[-C--:B------:R-:W-:Y:S02]  /*11e00*/  LEA R6, P0, R248, R0.reuse, 0x2 ;  /* 0x00000000f8067211 */ /* 0x080fe400078010ff */
[-C--:B-1----:R-:W-:Y:S01]  /*11e10*/  LEA R4, P4, R241, R0.reuse, 0x2 ;  /* 0x00000000f1047211 */ /* 0x082fe200078810ff */
[----:B------:R-:W-:Y:S01]  /*11e20*/  IMAD.MOV.U32 R5, RZ, RZ, R241 ;  /* 0x000000ffff057224 */ /* 0x000fe200078e00f1 */
[----:B------:R-:W2:Y:S04]  /*11e30*/  LDL.LU R8, [R1+0x3ac] ;  /* 0x0003ac0001087983 */ /* 0x000ea80000300800 */
[----:B------:R-:W2:Y:S04]  /*11e40*/  LDL.LU R9, [R1+0x3b0] ;  /* 0x0003b00001097983 */ /* 0x000ea80000300800 */
[----:B------:R-:W2:Y:S01]  /*11e50*/  LDL.LU R241, [R1+0x3b4] ;  /* 0x0003b40001f17983 */ /* 0x000ea20000300800 */
[----:B------:R-:W-:Y:S01]  /*11e60*/  LEA R238, P1, R252, R0, 0x2 ;  /* 0x00000000fcee7211 */ /* 0x000fe200078210ff */
[----:B------:R-:W-:Y:S01]  /*11e70*/  IMAD.MOV.U32 R240, RZ, RZ, R245 ;  /* 0x000000fffff07224 */ /* 0x000fe200078e00f5 */
[-C--:B------:R-:W-:Y:S01]  /*11e80*/  LEA.HI.X.SX32 R7, R248, R2.reuse, 0x2, P0 ;  /* 0x00000002f8077211 */ /* 0x080fe200000f16ff */
[----:B------:R-:W-:Y:S01]  /*11e90*/  STL.64 [R1+0x2c8], R242 ;  /* 0x0002c8f201007387 */ /* 0x000fe20000100a00 */
[----:B------:R-:W-:-:S03]  /*11ea0*/  LEA.HI.X.SX32 R239, R252, R2, 0x2, P1 ;  /* 0x00000002fcef7211 */ /* 0x000fc600008f16ff */
[----:B------:R-:W2:Y:S01]  /*11eb0*/  LDL.LU R245, [R1+0x3b8] ;  /* 0x0003b80001f57983 */ /* 0x000ea20000300800 */
[----:B------:R-:W-:Y:S02]  /*11ec0*/  IMAD.MOV.U32 R249, RZ, RZ, R250 ;  /* 0x000000fffff97224 */ /* 0x000fe400078e00fa */
[----:B------:R-:W-:Y:S01]  /*11ed0*/  IMAD.MOV.U32 R250, RZ, RZ, R234 ;  /* 0x000000fffffa7224 */ /* 0x000fe200078e00ea */
[----:B------:R-:W-:Y:S01]  /*11ee0*/  STL.64 [R1+0x2d0], R6 ;  /* 0x0002d00601007387 */ /* 0x000fe20000100a00 */
[----:B------:R-:W-:-:S03]  /*11ef0*/  IMAD.MOV.U32 R248, RZ, RZ, R233 ;  /* 0x000000fffff87224 */ /* 0x000fc600078e00e9 */
[----:B------:R-:W2:Y:S04]  /*11f00*/  LDL.LU R252, [R1+0x3bc] ;  /* 0x0003bc0001fc7983 */ /* 0x000ea80000300800 */
[----:B------:R-:W2:Y:S01]  /*11f10*/  LDL.LU R233, [R1+0x3c0] ;  /* 0x0003c00001e97983 */ /* 0x000ea20000300800 */
[----:B------:R-:W-:-:S03]  /*11f20*/  LEA R236, P5, R244, R0, 0x2 ;  /* 0x00000000f4ec7211 */ /* 0x000fc600078a10ff */
[----:B------:R1:W-:Y:S01]  /*11f30*/  STL.64 [R1+0x2d8], R238 ;  /* 0x0002d8ee01007387 */ /* 0x0003e20000100a00 */
[----:B------:R-:W-:Y:S02]  /*11f40*/  IMAD.MOV.U32 R237, RZ, RZ, R244 ;  /* 0x000000ffffed7224 */ /* 0x000fe400078e00f4 */
[----:B-1----:R-:W-:Y:S02]  /*11f50*/  IMAD.MOV.U32 R239, RZ, RZ, R250 ;  /* 0x000000ffffef7224 */ /* 0x002fe400078e00fa */
[----:B------:R-:W-:Y:S02]  /*11f60*/  IMAD.MOV.U32 R250, RZ, RZ, R232 ;  /* 0x000000fffffa7224 */ /* 0x000fe400078e00e8 */
[----:B------:R-:W2:Y:S04]  /*11f70*/  LDL.LU R232, [R1+0x3c4] ;  /* 0x0003c40001e87983 */ /* 0x000ea80000300800 */
[----:B------:R-:W2:Y:S01]  /*11f80*/  LDL.LU R244, [R1+0x3c8] ;  /* 0x0003c80001f47983 */ /* 0x000ea20000300800 */
[----:B------:R-:W-:Y:S01]  /*11f90*/  LEA R234, P3, R251, R0, 0x2 ;  /* 0x00000000fbea7211 */ /* 0x000fe200078610ff */
[----:B------:R-:W-:-:S03]  /*11fa0*/  IMAD.MOV.U32 R243, RZ, RZ, R247 ;  /* 0x000000fffff37224 */ /* 0x000fc600078e00f7 */
[----:B------:R-:W-:Y:S02]  /*11fb0*/  LEA.HI.X.SX32 R235, R251, R2, 0x2, P3 ;  /* 0x00000002fbeb7211 */ /* 0x000fe400018f16ff */
[----:B------:R-:W-:Y:S02]  /*11fc0*/  LEA R242, P6, R247, R0, 0x2 ;  /* 0x00000000f7f27211 */ /* 0x000fe400078c10ff */
[-C--:B------:R-:W-:Y:S01]  /*11fd0*/  LEA.HI.X.SX32 R5, R5, R2.reuse, 0x2, P4 ;  /* 0x0000000205057211 */ /* 0x080fe200020f16ff */
[----:B------:R-:W-:Y:S01]  /*11fe0*/  STL.64 [R1+0x2e0], R234 ;  /* 0x0002e0ea01007387 */ /* 0x000fe20000100a00 */
[-C--:B------:R-:W-:Y:S01]  /*11ff0*/  LEA.HI.X.SX32 R237, R237, R2.reuse, 0x2, P5 ;  /* 0x00000002eded7211 */ /* 0x080fe200028f16ff */
[----:B------:R-:W-:Y:S01]  /*12000*/  IMAD.MOV.U32 R7, RZ, RZ, R249 ;  /* 0x000000ffff077224 */ /* 0x000fe200078e00f9 */
[----:B------:R-:W-:Y:S01]  /*12010*/  LEA.HI.X.SX32 R243, R243, R2, 0x2, P6 ;  /* 0x00000002f3f37211 */ /* 0x000fe200030f16ff */
[----:B------:R-:W2:Y:S01]  /*12020*/  LDL.LU R246, [R1+0x3cc] ;  /* 0x0003cc0001f67983 */ /* 0x000ea20000300800 */
[----:B------:R-:W-:-:S03]  /*12030*/  LEA R6, P0, R3, R0, 0x2 ;  /* 0x0000000003067211 */ /* 0x000fc600078010ff */
[----:B------:R-:W2:Y:S04]  /*12040*/  LDL.LU R247, [R1+0x3d0] ;  /* 0x0003d00001f77983 */ /* 0x000ea80000300800 */
[----:B------:R-:W2:Y:S04]  /*12050*/  LDL.LU R249, [R1+0x3d4] ;  /* 0x0003d40001f97983 */ /* 0x000ea80000300800 */
[----:B------:R-:W2:Y:S04]  /*12060*/  LDL.LU R251, [R1+0x3d8] ;  /* 0x0003d80001fb7983 */ /* 0x000ea80000300800 */
[----:B------:R-:W-:Y:S04]  /*12070*/  STL.64 [R1+0x2e8], R4 ;  /* 0x0002e80401007387 */ /* 0x000fe80000100a00 */
[----:B------:R1:W-:Y:S04]  /*12080*/  STL.64 [R1+0x2f0], R236 ;  /* 0x0002f0ec01007387 */ /* 0x0003e80000100a00 */
[----:B------:R1:W-:Y:S02]  /*12090*/  STL.64 [R1+0x2f8], R242 ;  /* 0x0002f8f201007387 */ /* 0x0003e40000100a00 */
[----:B-1----:R-:W-:-:S02]  /*120a0*/  IMAD.MOV.U32 R237, RZ, RZ, R239 ;  /* 0x000000ffffed7224 */ /* 0x002fc400078e00ef */
[----:B------:R-:W-:Y:S01]  /*120b0*/  IMAD.MOV.U32 R243, RZ, RZ, R7 ;  /* 0x000000fffff37224 */ /* 0x000fe200078e0007 */
[----:B------:R-:W-:Y:S01]  /*120c0*/  LEA.HI.X.SX32 R7, R3, R2, 0x2, P0 ;  /* 0x0000000203077211 */ /* 0x000fe200000f16ff */
[----:B------:R-:W-:Y:S02]  /*120d0*/  IMAD.MOV.U32 R3, RZ, RZ, R240 ;  /* 0x000000ffff037224 */ /* 0x000fe400078e00f0 */
[----:B------:R-:W2:Y:S04]  /*120e0*/  LDL.LU R240, [R1+0x3e4] ;  /* 0x0003e40001f07983 */ /* 0x000ea80000300800 */
[----:B------:R-:W-:Y:S01]  /*120f0*/  STL.64 [R1+0x300], R6 ;  /* 0x0003000601007387 */ /* 0x000fe20000100a00 */
[----:B---3--:R-:W-:-:S04]  /*12100*/  LEA R238, P1, R15, R0, 0x2 ;  /* 0x000000000fee7211 */ /* 0x008fc800078210ff */
[----:B------:R-:W-:Y:S02]  /*12110*/  LEA.HI.X.SX32 R239, R15, R2, 0x2, P1 ;  /* 0x000000020fef7211 */ /* 0x000fe400008f16ff */
[----:B------:R-:W3:Y:S04]  /*12120*/  LDL.LU R15, [R1+0x3c2c] ;  /* 0x003c2c00010f7983 */ /* 0x000ee80000300800 */
[----:B------:R1:W-:Y:S01]  /*12130*/  STL.64 [R1+0x308], R238 ;  /* 0x000308ee01007387 */ /* 0x0003e20000100a00 */
[CC--:B----4-:R-:W-:Y:S02]  /*12140*/  LEA R234, P3, R12.reuse, R0.reuse, 0x2 ;  /* 0x000000000cea7211 */ /* 0x0d0fe400078610ff */
[----:B--2---:R-:W-:Y:S02]  /*12150*/  LEA R4, P4, R13, R0, 0x2 ;  /* 0x000000000d047211 */ /* 0x004fe400078810ff */
[----:B------:R-:W-:-:S02]  /*12160*/  LEA.HI.X.SX32 R235, R12, R2, 0x2, P3 ;  /* 0x000000020ceb7211 */ /* 0x000fc400018f16ff */
[----:B------:R-:W-:Y:S01]  /*12170*/  LEA.HI.X.SX32 R5, R13, R2, 0x2, P4 ;  /* 0x000000020d057211 */ /* 0x000fe200020f16ff */
[----:B------:R-:W2:Y:S04]  /*12180*/  LDL.LU R12, [R1+0x3c28] ;  /* 0x003c2800010c7983 */ /* 0x000ea80000300800 */
[----:B------:R-:W-:Y:S04]  /*12190*/  STL.64 [R1+0x310], R234 ;  /* 0x000310ea01007387 */ /* 0x000fe80000100a00 */
[----:B------:R-:W2:Y:S01]  /*121a0*/  LDL.LU R13, [R1+0x3c24] ;  /* 0x003c2400010d7983 */ /* 0x000ea20000300800 */
[----:B------:R-:W-:-:S03]  /*121b0*/  LEA R236, P5, R10, R0, 0x2 ;  /* 0x000000000aec7211 */ /* 0x000fc600078a10ff */
[----:B------:R4:W-:Y:S01]  /*121c0*/  STL.64 [R1+0x318], R4 ;  /* 0x0003180401007387 */ /* 0x0009e20000100a00 */
[----:B------:R-:W-:Y:S01]  /*121d0*/  LEA R242, P6, R11, R0, 0x2 ;  /* 0x000000000bf27211 */ /* 0x000fe200078c10ff */
[----:B-1----:R-:W-:Y:S02]  /*121e0*/  IMAD.MOV.U32 R238, RZ, RZ, R230 ;  /* 0x000000ffffee7224 */ /* 0x002fe400078e00e6 */
[----:B----4-:R-:W-:Y:S01]  /*121f0*/  IMAD.MOV.U32 R5, RZ, RZ, R237 ;  /* 0x000000ffff057224 */ /* 0x010fe200078e00ed */
[----:B------:R-:W-:Y:S02]  /*12200*/  LEA.HI.X.SX32 R237, R10, R2, 0x2, P5 ;  /* 0x000000020aed7211 */ /* 0x000fe400028f16ff */
[----:B------:R-:W4:Y:S04]  /*12210*/  LDL.LU R10, [R1+0x3c20] ;  /* 0x003c2000010a7983 */ /* 0x000f280000300800 */
[----:B------:R1:W-:Y:S01]  /*12220*/  STL.64 [R1+0x320], R236 ;  /* 0x000320ec01007387 */ /* 0x0003e20000100a00 */
[-C--:B------:R-:W-:Y:S01]  /*12230*/  LEA R6, P0, R8, R0.reuse, 0x2 ;  /* 0x0000000008067211 */ /* 0x080fe200078010ff */
[----:B------:R-:W-:Y:S01]  /*12240*/  IMAD.MOV.U32 R239, RZ, RZ, R231 ;  /* 0x000000ffffef7224 */ /* 0x000fe200078e00e7 */
[----:B------:R-:W-:Y:S01]  /*12250*/  LEA R230, P1, R9, R0, 0x2 ;  /* 0x0000000009e67211 */ /* 0x000fe200078210ff */
[----:B-1----:R-:W-:Y:S01]  /*12260*/  IMAD.MOV.U32 R237, RZ, RZ, R243 ;  /* 0x000000ffffed7224 */ /* 0x002fe200078e00f3 */
[----:B------:R-:W-:-:S02]  /*12270*/  LEA.HI.X.SX32 R243, R11, R2, 0x2, P6 ;  /* 0x000000020bf37211 */ /* 0x000fc400030f16ff */
[----:B------:R-:W-:Y:S01]  /*12280*/  LEA R234, P3, R241, R0, 0x2 ;  /* 0x00000000f1ea7211 */ /* 0x000fe200078610ff */
[----:B------:R-:W4:Y:S01]  /*12290*/  LDL.LU R11, [R1+0x3c1c] ;  /* 0x003c1c00010b7983 */ /* 0x000f220000300800 */
[-C--:B------:R-:W-:Y:S02]  /*122a0*/  LEA.HI.X.SX32 R7, R8, R2.reuse, 0x2, P0 ;  /* 0x0000000208077211 */ /* 0x080fe400000f16ff */
[-C--:B------:R-:W-:Y:S01]  /*122b0*/  LEA.HI.X.SX32 R231, R9, R2.reuse, 0x2, P1 ;  /* 0x0000000209e77211 */ /* 0x080fe200008f16ff */
[----:B------:R1:W-:Y:S01]  /*122c0*/  STL.64 [R1+0x328], R242 ;  /* 0x000328f201007387 */ /* 0x0003e20000100a00 */
[----:B------:R-:W-:-:S03]  /*122d0*/  LEA.HI.X.SX32 R235, R241, R2, 0x2, P3 ;  /* 0x00000002f1eb7211 */ /* 0x000fc600018f16ff */
[----:B------:R-:W3:Y:S01]  /*122e0*/  LDL.LU R8, [R1+0x3c18] ;  /* 0x003c180001087983 */ /* 0x000ee20000300800 */
[----:B------:R-:W-:-:S03]  /*122f0*/  LEA R4, P4, R245, R0, 0x2 ;  /* 0x00000000f5047211 */ /* 0x000fc600078810ff */
[----:B------:R-:W-:Y:S04]  /*12300*/  STL.64 [R1+0x330], R6 ;  /* 0x0003300601007387 */ /* 0x000fe80000100a00 */
[----:B------:R-:W3:Y:S04]  /*12310*/  LDL.LU R9, [R1+0x3c14] ;  /* 0x003c140001097983 */ /* 0x000ee80000300800 */
[----:B------:R-:W-:Y:S04]  /*12320*/  STL.64 [R1+0x338], R230 ;  /* 0x000338e601007387 */ /* 0x000fe80000100a00 */
[----:B------:R-:W2:Y:S04]  /*12330*/  LDL.LU R241, [R1+0x3c10] ;  /* 0x003c100001f17983 */ /* 0x000ea80000300800 */
[----:B------:R1:W-:Y:S01]  /*12340*/  STL.64 [R1+0x340], R234 ;  /* 0x000340ea01007387 */ /* 0x0003e20000100a00 */
[----:B------:R-:W-:-:S02]  /*12350*/  LEA R236, P5, R252, R0, 0x2 ;  /* 0x00000000fcec7211 */ /* 0x000fc400078a10ff */
[----:B-1----:R-:W-:Y:S01]  /*12360*/  LEA R242, P6, R233, R0, 0x2 ;  /* 0x00000000e9f27211 */ /* 0x002fe200078c10ff */
[----:B------:R-:W-:Y:S01]  /*12370*/  IMAD.MOV.U32 R235, RZ, RZ, R5 ;  /* 0x000000ffffeb7224 */ /* 0x000fe200078e0005 */
[----:B------:R-:W-:Y:S02]  /*12380*/  LEA.HI.X.SX32 R5, R245, R2, 0x2, P4 ;  /* 0x00000002f5057211 */ /* 0x000fe400020f16ff */
[----:B------:R-:W4:Y:S01]  /*12390*/  LDL.LU R245, [R1+0x3c0c] ;  /* 0x003c0c0001f57983 */ /* 0x000f220000300800 */
[----:B------:R-:W-:-:S03]  /*123a0*/  LEA R6, P0, R232, R0, 0x2 ;  /* 0x00000000e8067211 */ /* 0x000fc600078010ff */
[----:B------:R1:W-:Y:S01]  /*123b0*/  STL.64 [R1+0x348], R4 ;  /* 0x0003480401007387 */ /* 0x0003e20000100a00 */
[----:B------:R-:W-:Y:S02]  /*123c0*/  LEA R230, P1, R244, R0, 0x2 ;  /* 0x00000000f4e67211 */ /* 0x000fe400078210ff */
[-C--:B------:R-:W-:Y:S02]  /*123d0*/  LEA.HI.X.SX32 R243, R233, R2.reuse, 0x2, P6 ;  /* 0x00000002e9f37211 */ /* 0x080fe400030f16ff */
[-C--:B------:R-:W-:Y:S01]  /*123e0*/  LEA.HI.X.SX32 R7, R232, R2.reuse, 0x2, P0 ;  /* 0x00000002e8077211 */ /* 0x080fe200000f16ff */
[----:B-1----:R-:W-:Y:S01]  /*123f0*/  IMAD.MOV.U32 R5, RZ, RZ, R237 ;  /* 0x000000ffff057224 */ /* 0x002fe200078e00ed */
[-C--:B------:R-:W-:Y:S02]  /*12400*/  LEA.HI.X.SX32 R237, R252, R2.reuse, 0x2, P5 ;  /* 0x00000002fced7211 */ /* 0x080fe400028f16ff */
[----:B------:R-:W3:Y:S01]  /*12410*/  LDL.LU R252, [R1+0x3c08] ;  /* 0x003c080001fc7983 */ /* 0x000ee20000300800 */
[----:B------:R-:W-:-:S03]  /*12420*/  LEA.HI.X.SX32 R231, R244, R2, 0x2, P1 ;  /* 0x00000002f4e77211 */ /* 0x000fc600008f16ff */
[----:B------:R-:W-:Y:S04]  /*12430*/  STL.64 [R1+0x360], R236 ;  /* 0x000360ec01007387 */ /* 0x000fe80000100a00 */
[----:B------:R-:W2:Y:S04]  /*12440*/  LDL.LU R233, [R1+0x3c04] ;  /* 0x003c040001e97983 */ /* 0x000ea80000300800 */
[----:B------:R-:W-:Y:S04]  /*12450*/  STL.64 [R1+0x370], R242 ;  /* 0x000370f201007387 */ /* 0x000fe80000100a00 */
[----:B------:R-:W4:Y:S04]  /*12460*/  LDL.LU R232, [R1+0x3c00] ;  /* 0x003c000001e87983 */ /* 0x000f280000300800 */
[----:B------:R-:W-:Y:S04]  /*12470*/  STL.64 [R1+0x378], R6 ;  /* 0x0003780601007387 */ /* 0x000fe80000100a00 */
[----:B------:R1:W-:Y:S04]  /*12480*/  STL.64 [R1+0x380], R230 ;  /* 0x000380e601007387 */ /* 0x0003e80000100a00 */
[----:B-1----:R-:W3:Y:S01]  /*12490*/  LDL.LU.64 R230, [R1+0x3bf8] ;  /* 0x003bf80001e67983 */ /* 0x002ee20000300a00 */
[-C--:B------:R-:W-:Y:S01]  /*124a0*/  LEA R234, P3, R246, R0.reuse, 0x2 ;  /* 0x00000000f6ea7211 */ /* 0x080fe200078610ff */
[----:B------:R-:W-:Y:S01]  /*124b0*/  IMAD.MOV.U32 R7, RZ, RZ, R3 ;  /* 0x000000ffff077224 */ /* 0x000fe200078e0003 */
[-C--:B------:R-:W-:Y:S01]  /*124c0*/  LEA R6, P0, R3, R0.reuse, 0x2 ;  /* 0x0000000003067211 */ /* 0x080fe200078010ff */
[----:B------:R-:W-:Y:S01]  /*124d0*/  IMAD.MOV.U32 R3, RZ, RZ, R238 ;  /* 0x000000ffff037224 */ /* 0x000fe200078e00ee */
[----:B------:R-:W-:Y:S01]  /*124e0*/  LEA R238, P1, R235, R0, 0x2 ;  /* 0x00000000ebee7211 */ /* 0x000fe200078210ff */
[----:B------:R-:W-:-:S02]  /*124f0*/  IMAD.MOV.U32 R244, RZ, RZ, R239 ;  /* 0x000000fffff47224 */ /* 0x000fc400078e00ef */
[----:B------:R-:W-:Y:S01]  /*12500*/  IMAD.MOV.U32 R239, RZ, RZ, R235 ;  /* 0x000000ffffef7224 */ /* 0x000fe200078e00eb */
[----:B------:R-:W-:Y:S02]  /*12510*/  LEA.HI.X.SX32 R235, R246, R2, 0x2, P3 ;  /* 0x00000002f6eb7211 */ /* 0x000fe400018f16ff */
[-C--:B------:R-:W-:Y:S01]  /*12520*/  LEA R4, P4, R247, R0.reuse, 0x2 ;  /* 0x00000000f7047211 */ /* 0x080fe200078810ff */
[----:B------:R-:W3:Y:S01]  /*12530*/  LDL.LU R246, [R1+0x41c] ;  /* 0x00041c0001f67983 */ /* 0x000ee20000300800 */
[----:B------:R-:W-:-:S03]  /*12540*/  LEA R236, P5, R249, R0, 0x2 ;  /* 0x00000000f9ec7211 */ /* 0x000fc600078a10ff */
[----:B------:R1:W-:Y:S01]  /*12550*/  STL.64 [R1+0x388], R234 ;  /* 0x000388ea01007387 */ /* 0x0003e20000100a00 */
[----:B------:R-:W-:Y:S02]  /*12560*/  LEA R242, P6, R251, R0, 0x2 ;  /* 0x00000000fbf27211 */ /* 0x000fe400078c10ff */
[-C--:B------:R-:W-:Y:S01]  /*12570*/  LEA.HI.X.SX32 R237, R249, R2.reuse, 0x2, P5 ;  /* 0x00000002f9ed7211 */ /* 0x080fe200028f16ff */
[----:B-1----:R-:W-:Y:S01]  /*12580*/  IMAD.MOV.U32 R235, RZ, RZ, R5 ;  /* 0x000000ffffeb7224 */ /* 0x002fe200078e0005 */
[-C--:B------:R-:W-:Y:S02]  /*12590*/  LEA.HI.X.SX32 R5, R247, R2.reuse, 0x2, P4 ;  /* 0x00000002f7057211 */ /* 0x080fe400020f16ff */
[----:B------:R-:W3:Y:S01]  /*125a0*/  LDL.LU R247, [R1+0x424] ;  /* 0x0004240001f77983 */ /* 0x000ee20000300800 */
[----:B------:R-:W-:-:S03]  /*125b0*/  LEA.HI.X.SX32 R243, R251, R2, 0x2, P6 ;  /* 0x00000002fbf37211 */ /* 0x000fc600030f16ff */
[----:B------:R1:W-:Y:S01]  /*125c0*/  STL.64 [R1+0x390], R4 ;  /* 0x0003900401007387 */ /* 0x0003e20000100a00 */
[----:B------:R-:W-:Y:S02]  /*125d0*/  LEA.HI.X.SX32 R7, R7, R2, 0x2, P0 ;  /* 0x0000000207077211 */ /* 0x000fe400000f16ff */
[-C--:B------:R-:W-:Y:S02]  /*125e0*/  LEA R234, P3, R240, R0.reuse, 0x2 ;  /* 0x00000000f0ea7211 */ /* 0x080fe400078610ff */
[----:B-1----:R-:W-:Y:S01]  /*125f0*/  LEA R4, P4, R248, R0, 0x2 ;  /* 0x00000000f8047211 */ /* 0x002fe200078810ff */
[----:B------:R-:W-:Y:S02]  /*12600*/  IMAD.MOV.U32 R5, RZ, RZ, R248 ;  /* 0x000000ffff057224 */ /* 0x000fe400078e00f8 */
[----:B------:R-:W3:Y:S04]  /*12610*/  LDL.LU R248, [R1+0x42c] ;  /* 0x00042c0001f87983 */ /* 0x000ee80000300800 */
[----:B------:R-:W3:Y:S04]  /*12620*/  LDL.LU R249, [R1+0x434] ;  /* 0x0004340001f97983 */ /* 0x000ee80000300800 */
[----:B------:R1:W-:Y:S01]  /*12630*/  STL.64 [R1+0x398], R236 ;  /* 0x000398ec01007387 */ /* 0x0003e20000100a00 */
[----:B------:R-:W-:-:S02]  /*12640*/  LEA.HI.X.SX32 R239, R239, R2, 0x2, P1 ;  /* 0x00000002efef7211 */ /* 0x000fc400008f16ff */
[----:B-1----:R-:W-:Y:S01]  /*12650*/  LEA R236, P5, R250, R0, 0x2 ;  /* 0x00000000faec7211 */ /* 0x002fe200078a10ff */
[----:B------:R-:W-:Y:S02]  /*12660*/  IMAD.MOV.U32 R237, RZ, RZ, R250 ;  /* 0x000000ffffed7224 */ /* 0x000fe400078e00fa */
[----:B------:R-:W3:Y:S04]  /*12670*/  LDL.LU R250, [R1+0x43c] ;  /* 0x00043c0001fa7983 */ /* 0x000ee80000300800 */
[----:B------:R-:W3:Y:S04]  /*12680*/  LDL.LU R251, [R1+0x444] ;  /* 0x0004440001fb7983 */ /* 0x000ee80000300800 */
[----:B------:R-:W-:Y:S04]  /*12690*/  STL.64 [R1+0x3a0], R242 ;  /* 0x0003a0f201007387 */ /* 0x000fe80000100a00 */
[----:B------:R1:W-:Y:S04]  /*126a0*/  STL.64 [R1+0x3a8], R6 ;  /* 0x0003a80601007387 */ /* 0x0003e80000100a00 */
[----:B------:R-:W-:Y:S01]  /*126b0*/  STL.64 [R1+0x3b0], R238 ;  /* 0x0003b0ee01007387 */ /* 0x000fe20000100a00 */
[----:B-1----:R-:W-:Y:S01]  /*126c0*/  IMAD.MOV.U32 R7, RZ, RZ, R235 ;  /* 0x000000ffff077224 */ /* 0x002fe200078e00eb */
[----:B------:R-:W-:-:S05]  /*126d0*/  LEA.HI.X.SX32 R235, R240, R2, 0x2, P3 ;  /* 0x00000002f0eb7211 */ /* 0x000fca00018f16ff */
[----:B------:R1:W-:Y:S01]  /*126e0*/  STL.64 [R1+0x3b8], R234 ;  /* 0x0003b8ea01007387 */ /* 0x0003e20000100a00 */
[-C--:B------:R-:W-:Y:S02]  /*126f0*/  LEA.HI.X.SX32 R5, R5, R2.reuse, 0x2, P4 ;  /* 0x0000000205057211 */ /* 0x080fe400020f16ff */
[----:B------:R-:W-:Y:S01]  /*12700*/  LEA.HI.X.SX32 R237, R237, R2, 0x2, P5 ;  /* 0x00000002eded7211 */ /* 0x000fe200028f16ff */
[----:B-1----:R-:W3:Y:S01]  /*12710*/  LDL.LU.64 R234, [R1+0x3bf0] ;  /* 0x003bf00001ea7983 */ /* 0x002ee20000300a00 */
[----:B--2---:R-:W-:-:S05]  /*12720*/  LEA R240, P3, R233, R0, 0x2 ;  /* 0x00000000e9f07211 */ /* 0x004fca00078610ff */
[----:B------:R-:W-:Y:S04]  /*12730*/  STL [R1+0x3e8], R240 ;  /* 0x0003e8f001007387 */ /* 0x000fe80000100800 */
[----:B------:R-:W-:Y:S01]  /*12740*/  STL.64 [R1+0x3c0], R4 ;  /* 0x0003c00401007387 */ /* 0x000fe20000100a00 */
[----:B----4-:R-:W-:-:S03]  /*12750*/  LEA R238, P1, R232, R0, 0x2 ;  /* 0x00000000e8ee7211 */ /* 0x010fc600078210ff */
[----:B------:R-:W-:Y:S01]  /*12760*/  STL.64 [R1+0x3c8], R236 ;  /* 0x0003c8ec01007387 */ /* 0x000fe20000100a00 */
[----:B------:R-:W-:Y:S02]  /*12770*/  LEA.HI.X.SX32 R239, R232, R2, 0x2, P1 ;  /* 0x00000002e8ef7211 */ /* 0x000fe400008f16ff */
[----:B---3--:R-:W-:-:S04]  /*12780*/  LEA R242, P6, R230, R0, 0x2 ;  /* 0x00000000e6f27211 */ /* 0x008fc800078c10ff */
[----:B------:R-:W-:Y:S02]  /*12790*/  LEA.HI.X.SX32 R243, R230, R2, 0x2, P6 ;  /* 0x00000002e6f37211 */ /* 0x000fe400030f16ff */
[----:B------:R-:W-:-:S03]  /*127a0*/  LEA R6, P0, R231, R0, 0x2 ;  /* 0x00000000e7067211 */ /* 0x000fc600078010ff */
[----:B------:R1:W-:Y:S02]  /*127b0*/  STL.64 [R1+0x3d0], R242 ;  /* 0x0003d0f201007387 */ /* 0x0003e40000100a00 */
[----:B-1----:R-:W-:Y:S01]  /*127c0*/  LEA R242, P6, R7, R0, 0x2 ;  /* 0x0000000007f27211 */ /* 0x002fe200078c10ff */
[----:B------:R-:W-:Y:S01]  /*127d0*/  IMAD.MOV.U32 R243, RZ, RZ, R7 ;  /* 0x000000fffff37224 */ /* 0x000fe200078e0007 */
[----:B------:R-:W-:-:S05]  /*127e0*/  LEA.HI.X.SX32 R7, R231, R2, 0x2, P0 ;  /* 0x00000002e7077211 */ /* 0x000fca00000f16ff */
[----:B------:R1:W-:Y:S04]  /*127f0*/  STL.64 [R1+0x3d8], R6 ;  /* 0x0003d80601007387 */ /* 0x0003e80000100a00 */
[----:B-1----:R-:W2:Y:S04]  /*12800*/  LDL.LU.64 R6, [R1+0x3be8] ;  /* 0x003be80001067983 */ /* 0x002ea80000300a00 */
[----:B------:R1:W-:Y:S04]  /*12810*/  STL.64 [R1+0x3e0], R238 ;  /* 0x0003e0ee01007387 */ /* 0x0003e80000100a00 */
[----:B-1----:R-:W3:Y:S01]  /*12820*/  LDL.LU R238, [R1+0x3be0] ;  /* 0x003be00001ee7983 */ /* 0x002ee20000300800 */
[----:B------:R-:W-:Y:S01]  /*12830*/  IMAD.MOV.U32 R230, RZ, RZ, R240 ;  /* 0x000000ffffe67224 */ /* 0x000fe200078e00f0 */
[-C--:B------:R-:W-:Y:S01]  /*12840*/  LEA R240, P0, R244, R0.reuse, 0x2 ;  /* 0x00000000f4f07211 */ /* 0x080fe200078010ff */
[----:B------:R-:W-:Y:S01]  /*12850*/  IMAD.MOV.U32 R231, RZ, RZ, R241 ;  /* 0x000000ffffe77224 */ /* 0x000fe200078e00f1 */
[----:B------:R-:W4:Y:S01]  /*12860*/  LDL.LU R239, [R1+0x468] ;  /* 0x0004680001ef7983 */ /* 0x000f220000300800 */
[----:B------:R-:W-:Y:S01]  /*12870*/  IMAD.MOV.U32 R241, RZ, RZ, R244 ;  /* 0x000000fffff17224 */ /* 0x000fe200078e00f4 */
[----:B------:R-:W-:-:S02]  /*12880*/  LEA R244, P1, R3, R0, 0x2 ;  /* 0x0000000003f47211 */ /* 0x000fc400078210ff */
[----:B------:R-:W-:-:S03]  /*12890*/  LEA.HI.X.SX32 R231, R233, R2, 0x2, P3 ;  /* 0x00000002e9e77211 */ /* 0x000fc600018f16ff */
[----:B------:R1:W-:Y:S01]  /*128a0*/  STL [R1+0x410], R244 ;  /* 0x000410f401007387 */ /* 0x0003e20000100800 */
[----:B------:R-:W-:-:S03]  /*128b0*/  LEA.HI.X.SX32 R243, R243, R2, 0x2, P6 ;  /* 0x00000002f3f37211 */ /* 0x000fc600030f16ff */
[----:B------:R-:W-:Y:S01]  /*128c0*/  STL [R1+0x3ec], R231 ;  /* 0x0003ece701007387 */ /* 0x000fe20000100800 */
[C---:B------:R-:W-:Y:S02]  /*128d0*/  LEA R232, P3, R246.reuse, R0, 0x2 ;  /* 0x00000000f6e87211 */ /* 0x040fe400078610ff */
[-C--:B------:R-:W-:Y:S02]  /*128e0*/  LEA.HI.X.SX32 R241, R241, R2.reuse, 0x2, P0 ;  /* 0x00000002f1f17211 */ /* 0x080fe400000f16ff */
[----:B------:R-:W-:Y:S02]  /*128f0*/  LEA.HI.X.SX32 R233, R246, R2, 0x2, P3 ;  /* 0x00000002f6e97211 */ /* 0x000fe400018f16ff */
[CC--:B------:R-:W-:Y:S02]  /*12900*/  LEA R4, P4, R234.reuse, R0.reuse, 0x2 ;  /* 0x00000000ea047211 */ /* 0x0c0fe400078810ff */
[----:B------:R-:W-:Y:S02]  /*12910*/  LEA R236, P5, R235, R0, 0x2 ;  /* 0x00000000ebec7211 */ /* 0x000fe400078a10ff */
[----:B------:R-:W-:-:S02]  /*12920*/  LEA.HI.X.SX32 R5, R234, R2, 0x2, P4 ;  /* 0x00000002ea057211 */ /* 0x000fc400020f16ff */
[----:B------:R-:W-:-:S03]  /*12930*/  LEA.HI.X.SX32 R237, R235, R2, 0x2, P5 ;  /* 0x00000002ebed7211 */ /* 0x000fc600028f16ff */
[----:B------:R1:W-:Y:S01]  /*12940*/  STL.64 [R1+0x3f0], R4 ;  /* 0x0003f00401007387 */ /* 0x0003e20000100a00 */
[----:B------:R-:W-:Y:S01]  /*12950*/  IMAD.MOV.U32 R235, RZ, RZ, R245 ;  /* 0x000000ffffeb7224 */ /* 0x000fe200078e00f5 */
[----:B------:R-:W-:Y:S01]  /*12960*/  LEA R230, P4, R247, R0, 0x2 ;  /* 0x00000000f7e67211 */ /* 0x000fe200078810ff */
[----:B------:R-:W-:Y:S01]  /*12970*/  IMAD.MOV.U32 R234, RZ, RZ, R244 ;  /* 0x000000ffffea7224 */ /* 0x000fe200078e00f4 */
[----:B------:R-:W-:Y:S02]  /*12980*/  LEA.HI.X.SX32 R235, R3, R2, 0x2, P1 ;  /* 0x0000000203eb7211 */ /* 0x000fe400008f16ff */
[----:B-1----:R-:W-:Y:S01]  /*12990*/  LEA R244, P5, R248, R0, 0x2 ;  /* 0x00000000f8f47211 */ /* 0x002fe200078a10ff */
[----:B------:R-:W2:Y:S04]  /*129a0*/  LDL.LU R4, [R1+0x464] ;  /* 0x0004640001047983 */ /* 0x000ea80000300800 */
[----:B------:R-:W2:Y:S04]  /*129b0*/  LDL.LU R5, [R1+0x460] ;  /* 0x0004600001057983 */ /* 0x000ea80000300800 */
[----:B------:R1:W-:Y:S01]  /*129c0*/  STL.64 [R1+0x3f8], R236 ;  /* 0x0003f8ec01007387 */ /* 0x0003e20000100a00 */
[----:B------:R-:W-:-:S02]  /*129d0*/  LEA.HI.X.SX32 R231, R247, R2, 0x2, P4 ;  /* 0x00000002f7e77211 */ /* 0x000fc400020f16ff */
[----:B------:R-:W-:Y:S02]  /*129e0*/  LEA R234, P1, R251, R0, 0x2 ;  /* 0x00000000fbea7211 */ /* 0x000fe400078210ff */
[----:B------:R-:W-:Y:S01]  /*129f0*/  LEA.HI.X.SX32 R245, R248, R2, 0x2, P5 ;  /* 0x00000002f8f57211 */ /* 0x000fe200028f16ff */
[----:B-1----:R-:W2:Y:S04]  /*12a00*/  LDL.LU.64 R236, [R1+0x3bd8] ;  /* 0x003bd80001ec7983 */ /* 0x002ea80000300a00 */
[----:B------:R1:W-:Y:S04]  /*12a10*/  STL.64 [R1+0x400], R242 ;  /* 0x000400f201007387 */ /* 0x0003e80000100a00 */
[----:B------:R1:W-:Y:S04]  /*12a20*/  STL.64 [R1+0x408], R240 ;  /* 0x000408f001007387 */ /* 0x0003e80000100a00 */
[----:B------:R1:W-:Y:S02]  /*12a30*/  STL [R1+0x414], R235 ;  /* 0x000414eb01007387 */ /* 0x0003e40000100800 */
[----:B-1----:R-:W-:-:S02]  /*12a40*/  LEA R242, P6, R249, R0, 0x2 ;  /* 0x00000000f9f27211 */ /* 0x002fc400078c10ff */
[----:B------:R1:W-:Y:S01]  /*12a50*/  STL.64 [R1+0x418], R232 ;  /* 0x000418e801007387 */ /* 0x0003e20000100a00 */
[C---:B------:R-:W-:Y:S02]  /*12a60*/  LEA R240, P0, R250.reuse, R0, 0x2 ;  /* 0x00000000faf07211 */ /* 0x040fe400078010ff */
[-C--:B------:R-:W-:Y:S01]  /*12a70*/  LEA.HI.X.SX32 R243, R249, R2.reuse, 0x2, P6 ;  /* 0x00000002f9f37211 */ /* 0x080fe200030f16ff */
[----:B------:R-:W-:Y:S01]  /*12a80*/  STL.64 [R1+0x420], R230 ;  /* 0x000420e601007387 */ /* 0x000fe20000100a00 */
[-C--:B------:R-:W-:Y:S01]  /*12a90*/  LEA.HI.X.SX32 R241, R250, R2.reuse, 0x2, P0 ;  /* 0x00000002faf17211 */ /* 0x080fe200000f16ff */
[----:B------:R-:W3:Y:S01]  /*12aa0*/  LDC R249, c[0x0][0x230] ;  /* 0x00008c00fff97b82 */ /* 0x000ee20000000800 */
[----:B------:R-:W-:Y:S02]  /*12ab0*/  LEA.HI.X.SX32 R235, R251, R2, 0x2, P1 ;  /* 0x00000002fbeb7211 */ /* 0x000fe400008f16ff */
[C---:B-1----:R-:W-:Y:S01]  /*12ac0*/  LEA R232, P3, R252.reuse, R0, 0x2 ;  /* 0x00000000fce87211 */ /* 0x042fe200078610ff */
[----:B------:R1:W-:Y:S03]  /*12ad0*/  STL.64 [R1+0x428], R244 ;  /* 0x000428f401007387 */ /* 0x0003e60000100a00 */
[----:B------:R-:W-:Y:S01]  /*12ae0*/  LEA.HI.X.SX32 R233, R252, R2, 0x2, P3 ;  /* 0x00000002fce97211 */ /* 0x000fe200018f16ff */
[----:B------:R-:W-:Y:S01]  /*12af0*/  STL.64 [R1+0x430], R242 ;  /* 0x000430f201007387 */ /* 0x000fe20000100a00 */
[----:B------:R-:W3:Y:S03]  /*12b00*/  LDC R251, c[0x0][0x230] ;  /* 0x00008c00fffb7b82 */ /* 0x000ee60000000800 */
[----:B------:R-:W2:Y:S04]  /*12b10*/  LDL.LU R252, [R1+0x3bd0] ;  /* 0x003bd00001fc7983 */ /* 0x000ea80000300800 */
[----:B------:R1:W-:Y:S01]  /*12b20*/  STL.64 [R1+0x438], R240 ;  /* 0x000438f001007387 */ /* 0x0003e20000100a00 */
[----:B------:R-:W2:Y:S03]  /*12b30*/  LDC R250, c[0x0][0x230] ;  /* 0x00008c00fffa7b82 */ /* 0x000ea60000000800 */
[----:B------:R-:W-:Y:S05]  /*12b40*/  STL.64 [R1+0x440], R234 ;  /* 0x000440ea01007387 */ /* 0x000fea0000100a00 */
[----:B-1----:R-:W1:Y:S08]  /*12b50*/  LDC R245, c[0x0][0x230] ;  /* 0x00008c00fff57b82 */ /* 0x002e700000000800 */
[----:B------:R-:W1:Y:S01]  /*12b60*/  LDC R240, c[0x0][0x230] ;  /* 0x00008c00fff07b82 */ /* 0x000e620000000800 */
[----:B---3--:R-:W-:-:S04]  /*12b70*/  LEA R230, P4, R238, R0, 0x2 ;  /* 0x00000000eee67211 */ /* 0x008fc800078810ff */
[----:B------:R-:W-:Y:S02]  /*12b80*/  LEA.HI.X.SX32 R231, R238, R2, 0x2, P4 ;  /* 0x00000002eee77211 */ /* 0x000fe400020f16ff */
[----:B------:R-:W3:Y:S04]  /*12b90*/  LDL.LU R238, [R1+0x3bcc] ;  /* 0x003bcc0001ee7983 */ /* 0x000ee80000300800 */
[----:B------:R-:W-:Y:S04]  /*12ba0*/  STL.64 [R1+0x450], R232 ;  /* 0x000450e801007387 */ /* 0x000fe80000100a00 */
[----:B------:R1:W-:Y:S01]  /*12bb0*/  STL.64 [R1+0x448], R230 ;  /* 0x000448e601007387 */ /* 0x0003e20000100a00 */
[----:B------:R-:W-:-:S05]  /*12bc0*/  VIADD R2, R249, 0xfffffffb ;  /* 0xfffffffbf9027836 */ /* 0x000fca0000000000 */
[----:B------:R-:W-:Y:S01]  /*12bd0*/  ISETP.GE.U32.AND P6, PT, R2, 0x7fffffdc, PT ;  /* 0x7fffffdc0200780c */ /* 0x000fe20003fc6070 */
[----:B------:R-:W-:Y:S02]  /*12be0*/  VIADD R0, R251, 0xfffffff7 ;  /* 0xfffffff7fb007836 */ /* 0x000fe40000000000 */
[----:B------:R-:W1:Y:S03]  /*12bf0*/  LDC R251, c[0x0][0x230] ;  /* 0x00008c00fffb7b82 */ /* 0x000e660000000800 */
[----:B------:R-:W-:Y:S01]  /*12c00*/  ISETP.GE.U32.AND P5, PT, R0, 0x7fffffd8, PT ;  /* 0x7fffffd80000780c */ /* 0x000fe20003fa6070 */
[----:B----4-:R-:W-:-:S04]  /*12c10*/  IMAD R0, R239, UR4, RZ ;  /* 0x00000004ef007c24 */ /* 0x010fc8000f8e02ff */
[----:B------:R-:W4:Y:S01]  /*12c20*/  LDC R239, c[0x0][0x230] ;  /* 0x00008c00ffef7b82 */ /* 0x000f220000000800 */
[----:B---3--:R-:W-:Y:S02]  /*12c30*/  IMAD R3, R238, UR4, RZ ;  /* 0x00000004ee037c24 */ /* 0x008fe4000f8e02ff */
[----:B------:R-:W3:Y:S01]  /*12c40*/  LDL.LU R238, [R1+0x3bc8] ;  /* 0x003bc80001ee7983 */ /* 0x000ee20000300800 */
[----:B--2---:R-:W-:-:S05]  /*12c50*/  IMAD R2, R4, UR4, RZ ;  /* 0x0000000404027c24 */ /* 0x004fca000f8e02ff */
[----:B-1----:R-:W-:-:S04]  /*12c60*/  LEA R230, P1, R2, UR6, 0x2 ;  /* 0x0000000602e67c11 */ /* 0x002fc8000f8210ff */
[----:B------:R-:W-:Y:S01]  /*12c70*/  LEA.HI.X.SX32 R231, R2, UR7, 0x2, P1 ;  /* 0x0000000702e77c11 */ /* 0x000fe200088f16ff */
[----:B------:R-:W-:Y:S02]  /*12c80*/  VIADD R2, R252, 0xffffffef ;  /* 0xffffffeffc027836 */ /* 0x000fe40000000000 */
[----:B------:R-:W1:Y:S01]  /*12c90*/  S2R R252, SR_TID.X ;  /* 0x0000000000fc7919 */ /* 0x000e620000002100 */
[----:B------:R-:W-:Y:S01]  /*12ca0*/  VIADD R235, R251, 0xfffffff3 ;  /* 0xfffffff3fbeb7836 */ /* 0x000fe20000000000 */
[----:B------:R-:W-:Y:S01]  /*12cb0*/  LEA R234, P1, R3, UR6, 0x2 ;  /* 0x0000000603ea7c11 */ /* 0x000fe2000f8210ff */
[----:B------:R-:W-:Y:S01]  /*12cc0*/  VIADD R250, R250, 0xffffffff ;  /* 0xfffffffffafa7836 */ /* 0x000fe20000000000 */
[C---:B------:R-:W-:Y:S02]  /*12cd0*/  LEA R4, P0, R0.reuse, UR6, 0x2 ;  /* 0x0000000600047c11 */ /* 0x040fe4000f8010ff */
[----:B------:R-:W-:Y:S02]  /*12ce0*/  ISETP.GE.U32.AND P4, PT, R235, 0x7fffffd4, PT ;  /* 0x7fffffd4eb00780c */ /* 0x000fe40003f86070 */
[----:B------:R-:W-:Y:S01]  /*12cf0*/  LEA.HI.X.SX32 R235, R3, UR7, 0x2, P1 ;  /* 0x0000000703eb7c11 */ /* 0x000fe200088f16ff */
[----:B------:R-:W-:Y:S01]  /*12d00*/  IMAD R233, R5, UR4, RZ ;  /* 0x0000000405e97c24 */ /* 0x000fe2000f8e02ff */
[----:B------:R-:W2:Y:S01]  /*12d10*/  LDC R3, c[0x0][0x230] ;  /* 0x00008c00ff037b82 */ /* 0x000ea20000000800 */
[----:B------:R-:W-:Y:S01]  /*12d20*/  LEA.HI.X.SX32 R5, R0, UR7, 0x2, P0 ;  /* 0x0000000700057c11 */ /* 0x000fe200080f16ff */
[----:B------:R-:W-:Y:S01]  /*12d30*/  VIADD R0, R240, 0xffffffeb ;  /* 0xffffffebf0007836 */ /* 0x000fe20000000000 */
[----:B------:R-:W-:Y:S01]  /*12d40*/  ISETP.GE.U32.AND P3, PT, R250, 0x7fffffe0, PT ;  /* 0x7fffffe0fa00780c */ /* 0x000fe20003f66070 */
[----:B------:R-:W-:Y:S01]  /*12d50*/  UMOV UR4, 0x400 ;  /* 0x0000040000047882 */ /* 0x000fe20000000000 */
[----:B------:R-:W-:Y:S01]  /*12d60*/  LEA R232, P0, R233, UR6, 0x2 ;  /* 0x00000006e9e87c11 */ /* 0x000fe2000f8010ff */
[----:B------:R-:W-:-:S02]  /*12d70*/  ULEA UR4, UR5, UR4, 0x18 ;  /* 0x0000000405047291 */ /* 0x000fc4000f8ec03f */
[----:B------:R-:W2:Y:S01]  /*12d80*/  LDC R240, c[0x0][0x230] ;  /* 0x00008c00fff07b82 */ /* 0x000ea20000000800 */
[----:B------:R-:W-:Y:S02]  /*12d90*/  LEA.HI.X.SX32 R233, R233, UR7, 0x2, P0 ;  /* 0x00000007e9e97c11 */ /* 0x000fe400080f16ff */
[----:B------:R-:W-:Y:S01]  /*12da0*/  ISETP.GE.U32.AND P0, PT, R2, 0x7fffffd0, PT ;  /* 0x7fffffd00200780c */ /* 0x000fe20003f06070 */
[----:B----4-:R-:W-:Y:S01]  /*12db0*/  VIADD R2, R239, 0xffffffe7 ;  /* 0xffffffe7ef027836 */ /* 0x010fe20000000000 */
[----:B-1----:R-:W-:-:S03]  /*12dc0*/  LOP3.LUT R252, R252, 0x3f, RZ, 0xc0, !PT ;  /* 0x0000003ffcfc7812 */ /* 0x002fc600078ec0ff */
[----:B------:R-:W1:Y:S02]  /*12dd0*/  LDC R239, c[0x0][0x230] ;  /* 0x00008c00ffef7b82 */ /* 0x000e640000000800 */
[----:B------:R-:W-:Y:S01]  /*12de0*/  IMAD.SHL.U32 R244, R252, 0x4, RZ ;  /* 0x00000004fcf47824 */ /* 0x000fe200078e00ff */
[----:B------:R-:W-:-:S03]  /*12df0*/  ISETP.GE.U32.AND P1, PT, R0, 0x7fffffcc, PT ;  /* 0x7fffffcc0000780c */ /* 0x000fc60003f26070 */
[----:B------:R-:W-:Y:S02]  /*12e00*/  VIADD R241, R244, UR4 ;  /* 0x00000004f4f17c36 */ /* 0x000fe40008000000 */
[----:B------:R-:W4:Y:S03]  /*12e10*/  LDC R252, c[0x0][0x230] ;  /* 0x00008c00fffc7b82 */ /* 0x000f260000000800 */
[----:B------:R-:W-:Y:S01]  /*12e20*/  @!PT LDS RZ, [RZ] ;  /* 0x00000000fffff984 */ /* 0x000fe20000000800 */
[----:B------:R-:W-:Y:S01]  /*12e30*/  @!PT LDS RZ, [RZ] ;  /* 0x00000000fffff984 */ /* 0x000fe20000000800 */
[----:B------:R-:W-:Y:S01]  /*12e40*/  @!PT LDS RZ, [RZ] ;  /* 0x00000000fffff984 */ /* 0x000fe20000000800 */
[----:B------:R-:W-:Y:S04]  /*12e50*/  LDGSTS.E [R241+0x20000], desc[UR20][R4.64], !P3 ;  /* 0x2000000004f17fae */ /* 0x000fe8000d921854 */
[----:B------:R-:W-:Y:S04]  /*12e60*/  LDGSTS.E [R241+0x20100], desc[UR20][R230.64], !P3 ;  /* 0x20100000e6f17fae */ /* 0x000fe8000d921854 */
[----:B------:R-:W-:Y:S04]  /*12e70*/  LDGSTS.E [R241+0x20200], desc[UR20][R232.64], !P3 ;  /* 0x20200000e8f17fae */ /* 0x000fe8000d921854 */
[----:B------:R-:W-:Y:S01]  /*12e80*/  LDGSTS.E [R241+0x20300], desc[UR20][R234.64], !P3 ;  /* 0x20300000eaf17fae */ /* 0x000fe2000d921854 */
[----:B------:R-:W-:Y:S01]  /*12e90*/  ISETP.GE.U32.AND P3, PT, R2, 0x7fffffc8, PT ;  /* 0x7fffffc80200780c */ /* 0x000fe20003f66070 */
[----:B---3--:R-:W-:-:S04]  /*12ea0*/  IMAD.SHL.U32 R0, R238, 0x4, RZ ;  /* 0x00000004ee007824 */ /* 0x008fc800078e00ff */
[----:B------:R-:W-:-:S04]  /*12eb0*/  IMAD.WIDE R250, R0, 0x4, R4 ;  /* 0x0000000400fa7825 */ /* 0x000fc800078e0204 */
[C---:B------:R-:W-:Y:S01]  /*12ec0*/  IMAD.WIDE R248, R0.reuse, 0x4, R230 ;  /* 0x0000000400f87825 */ /* 0x040fe200078e02e6 */
[----:B------:R3:W-:Y:S03]  /*12ed0*/  STL.64 [R1+0x478], R250 ;  /* 0x000478fa01007387 */ /* 0x0007e60000100a00 */
[----:B------:R-:W-:Y:S01]  /*12ee0*/  IMAD.WIDE R246, R0, 0x4, R232 ;  /* 0x0000000400f67825 */ /* 0x000fe200078e02e8 */
[----:B------:R3:W-:Y:S03]  /*12ef0*/  LDGSTS.E [R241+0x21000], desc[UR20][R250.64], !P6 ;  /* 0x21000000faf17fae */ /* 0x0007e6000f121854 */
[----:B------:R-:W-:Y:S02]  /*12f00*/  IMAD.SHL.U32 R2, R238, 0x8, RZ ;  /* 0x00000008ee027824 */ /* 0x000fe400078e00ff */
[----:B------:R-:W-:Y:S01]  /*12f10*/  IMAD.WIDE R242, R0, 0x4, R234 ;  /* 0x0000000400f27825 */ /* 0x000fe200078e02ea */
[----:B------:R1:W-:Y:S03]  /*12f20*/  STL.64 [R1+0x5a0], R248 ;  /* 0x0005a0f801007387 */ /* 0x0003e60000100a00 */
[----:B--2---:R-:W-:Y:S01]  /*12f30*/  VIADD R0, R3, 0xffffffe3 ;  /* 0xffffffe303007836 */ /* 0x004fe20000000000 */
[----:B------:R1:W-:Y:S01]  /*12f40*/  LDGSTS.E [R241+0x21100], desc[UR20][R248.64], !P6 ;  /* 0x21100000f8f17fae */ /* 0x0003e2000f121854 */
[----:B------:R-:W2:Y:S01]  /*12f50*/  LDC R3, c[0x0][0x230] ;  /* 0x00008c00ff037b82 */ /* 0x000ea20000000800 */
[----:B---3--:R-:W-:-:S02]  /*12f60*/  IMAD.WIDE R250, R2, 0x4, R4 ;  /* 0x0000000402fa7825 */ /* 0x008fc400078e0204 */
[----:B------:R3:W-:Y:S04]  /*12f70*/  STL.64 [R1+0x5a8], R246 ;  /* 0x0005a8f601007387 */ /* 0x0007e80000100a00 */
[----:B------:R3:W-:Y:S04]  /*12f80*/  LDGSTS.E [R241+0x21200], desc[UR20][R246.64], !P6 ;  /* 0x21200000f6f17fae */ /* 0x0007e8000f121854 */
[----:B------:R4:W-:Y:S01]  /*12f90*/  STL.64 [R1+0x5b0], R242 ;  /* 0x0005b0f201007387 */ /* 0x0009e20000100a00 */
[----:B-1----:R-:W-:-:S03]  /*12fa0*/  IMAD.WIDE R248, R2, 0x4, R230 ;  /* 0x0000000402f87825 */ /* 0x002fc600078e02e6 */
[----:B------:R4:W-:Y:S01]  /*12fb0*/  LDGSTS.E [R241+0x21300], desc[UR20][R242.64], !P6 ;  /* 0x21300000f2f17fae */ /* 0x0009e2000f121854 */
[----:B------:R-:W-:Y:S01]  /*12fc0*/  ISETP.GE.U32.AND P6, PT, R0, 0x7fffffc4, PT ;  /* 0x7fffffc40000780c */ /* 0x000fe20003fc6070 */
[----:B---3--:R-:W-:Y:S02]  /*12fd0*/  IMAD.WIDE R246, R2, 0x4, R232 ;  /* 0x0000000402f67825 */ /* 0x008fe400078e02e8 */
[----:B------:R1:W-:Y:S02]  /*12fe0*/  STL.64 [R1+0x498], R250 ;  /* 0x000498fa01007387 */ /* 0x0003e40000100a00 */
[----:B------:R-:W-:Y:S02]  /*12ff0*/  IMAD R0, R238, 0xc, RZ ;  /* 0x0000000cee007824 */ /* 0x000fe400078e02ff */
[----:B------:R1:W-:Y:S01]  /*13000*/  LDGSTS.E [R241+0x22000], desc[UR20][R250.64], !P5 ;  /* 0x22000000faf17fae */ /* 0x0003e2000e921854 */
[----:B----4-:R-:W-:-:S03]  /*13010*/  IMAD.WIDE R242, R2, 0x4, R234 ;  /* 0x0000000402f27825 */ /* 0x010fc600078e02ea */
[----:B------:R3:W-:Y:S01]  /*13020*/  STL.64 [R1+0x600], R248 ;  /* 0x000600f801007387 */ /* 0x0007e20000100a00 */
[----:B------:R-:W-:-:S03]  /*13030*/  VIADD R2, R240, 0xfffffffe ;  /* 0xfffffffef0027836 */ /* 0x000fc60000000000 */
[----:B------:R3:W-:Y:S01]  /*13040*/  LDGSTS.E [R241+0x22100], desc[UR20][R248.64], !P5 ;  /* 0x22100000f8f17fae */ /* 0x0007e2000e921854 */
[----:B------:R-:W4:Y:S03]  /*13050*/  LDC R240, c[0x0][0x230] ;  /* 0x00008c00fff07b82 */ /* 0x000f260000000800 */
[----:B------:R2:W-:Y:S01]  /*13060*/  STL.64 [R1+0x608], R246 ;  /* 0x000608f601007387 */ /* 0x0005e20000100a00 */
[----:B-1----:R-:W-:-:S03]  /*13070*/  IMAD.WIDE R250, R0, 0x4, R4 ;  /* 0x0000000400fa7825 */ /* 0x002fc600078e0204 */
[----:B------:R2:W-:Y:S04]  /*13080*/  LDGSTS.E [R241+0x22200], desc[UR20][R246.64], !P5 ;  /* 0x22200000f6f17fae */ /* 0x0005e8000e921854 */
[----:B------:R1:W-:Y:S01]  /*13090*/  STL.64 [R1+0x610], R242 ;  /* 0x000610f201007387 */ /* 0x0003e20000100a00 */
[----:B---3--:R-:W-:-:S03]  /*130a0*/  IMAD.WIDE R248, R0, 0x4, R230 ;  /* 0x0000000400f87825 */ /* 0x008fc600078e02e6 */
[----:B------:R1:W-:Y:S01]  /*130b0*/  LDGSTS.E [R241+0x22300], desc[UR20][R242.64], !P5 ;  /* 0x22300000f2f17fae */ /* 0x0003e2000e921854 */
[----:B--2---:R-:W-:Y:S01]  /*130c0*/  IMAD.WIDE R246, R0, 0x4, R232 ;  /* 0x0000000400f67825 */ /* 0x004fe200078e02e8 */
[----:B------:R-:W-:Y:S02]  /*130d0*/  ISETP.GE.U32.AND P5, PT, R2, 0x7fffffdf, PT ;  /* 0x7fffffdf0200780c */ /* 0x000fe40003fa6070 */
[----:B------:R2:W-:Y:S01]  /*130e0*/  LDGSTS.E [R241+0x23000], desc[UR20][R250.64], !P4 ;  /* 0x23000000faf17fae */ /* 0x0005e2000e121854 */
[----:B-1----:R-:W-:-:S03]  /*130f0*/  IMAD.WIDE R242, R0, 0x4, R234 ;  /* 0x0000000400f27825 */ /* 0x002fc600078e02ea */
[----:B------:R1:W-:Y:S01]  /*13100*/  LDGSTS.E [R241+0x23100], desc[UR20][R248.64], !P4 ;  /* 0x23100000f8f17fae */ /* 0x0003e2000e121854 */
[----:B------:R-:W-:-:S03]  /*13110*/  VIADD R0, R239, 0xfffffffa ;  /* 0xfffffffaef007836 */ /* 0x000fc60000000000 */
[----:B------:R2:W-:Y:S01]  /*13120*/  STL.64 [R1+0x4b8], R250 ;  /* 0x0004b8fa01007387 */ /* 0x0005e20000100a00 */
[----:B------:R-:W3:Y:S01]  /*13130*/  LDC R239, c[0x0][0x230] ;  /* 0x00008c00ffef7b82 */ /* 0x000ee20000000800 */
[----:B------:R-:W-:Y:S02]  /*13140*/  IMAD.SHL.U32 R2, R238, 0x10, RZ ;  /* 0x00000010ee027824 */ /* 0x000fe400078e00ff */
[----:B------:R4:W-:Y:S04]  /*13150*/  LDGSTS.E [R241+0x23200], desc[UR20][R246.64], !P4 ;  /* 0x23200000f6f17fae */ /* 0x0009e8000e121854 */
[----:B------:R1:W-:Y:S04]  /*13160*/  STL.64 [R1+0x660], R248 ;  /* 0x000660f801007387 */ /* 0x0003e80000100a00 */
[----:B------:R4:W-:Y:S01]  /*13170*/  LDGSTS.E [R241+0x23300], desc[UR20][R242.64], !P4 ;  /* 0x23300000f2f17fae */ /* 0x0009e2000e121854 */
[----:B--2---:R-:W-:Y:S01]  /*13180*/  IMAD.WIDE R250, R2, 0x4, R4 ;  /* 0x0000000402fa7825 */ /* 0x004fe200078e0204 */
[----:B------:R-:W-:-:S02]  /*13190*/  ISETP.GE.U32.AND P4, PT, R0, 0x7fffffdb, PT ;  /* 0x7fffffdb0000780c */ /* 0x000fc40003f86070 */
[----:B------:R4:W-:Y:S01]  /*131a0*/  STL.64 [R1+0x668], R246 ;  /* 0x000668f601007387 */ /* 0x0009e20000100a00 */
[----:B------:R-:W-:Y:S02]  /*131b0*/  IMAD R0, R238, 0x14, RZ ;  /* 0x00000014ee007824 */ /* 0x000fe400078e02ff */
[C---:B-1----:R-:W-:Y:S01]  /*131c0*/  IMAD.WIDE R248, R2.reuse, 0x4, R230 ;  /* 0x0000000402f87825 */ /* 0x042fe200078e02e6 */
[----:B------:R1:W-:Y:S04]  /*131d0*/  STL.64 [R1+0x670], R242 ;  /* 0x000670f201007387 */ /* 0x0003e80000100a00 */
[----:B------:R2:W-:Y:S01]  /*131e0*/  STL.64 [R1+0x4d8], R250 ;  /* 0x0004d8fa01007387 */ /* 0x0005e20000100a00 */
[----:B----4-:R-:W-:-:S03]  /*131f0*/  IMAD.WIDE R246, R2, 0x4, R232 ;  /* 0x0000000402f67825 */ /* 0x010fc600078e02e8 */
[----:B------:R2:W-:Y:S01]  /*13200*/  LDGSTS.E [R241+0x24000], desc[UR20][R250.64], !P0 ;  /* 0x24000000faf17fae */ /* 0x0005e2000c121854 */
[----:B-1----:R-:W-:-:S03]  /*13210*/  IMAD.WIDE R242, R2, 0x4, R234 ;  /* 0x0000000402f27825 */ /* 0x002fc600078e02ea */
[----:B------:R1:W-:Y:S01]  /*13220*/  STL.64 [R1+0x6c0], R248 ;  /* 0x0006c0f801007387 */ /* 0x0003e20000100a00 */
[----:B------:R-:W-:-:S03]  /*13230*/  VIADD R2, R3, 0xfffffff6 ;  /* 0xfffffff603027836 */ /* 0x000fc60000000000 */
[----:B------:R1:W-:Y:S01]  /*13240*/  LDGSTS.E [R241+0x24100], desc[UR20][R248.64], !P0 ;  /* 0x24100000f8f17fae */ /* 0x0003e2000c121854 */
[----:B------:R-:W4:Y:S01]  /*13250*/  LDC R3, c[0x0][0x230] ;  /* 0x00008c00ff037b82 */ /* 0x000f220000000800 */
[C---:B--2---:R-:W-:Y:S02]  /*13260*/  IMAD.WIDE R250, R0.reuse, 0x4, R4 ;  /* 0x0000000400fa7825 */ /* 0x044fe400078e0204 */
[----:B------:R2:W-:Y:S04]  /*13270*/  STL.64 [R1+0x6c8], R246 ;  /* 0x0006c8f601007387 */ /* 0x0005e80000100a00 */
[----:B------:R2:W-:Y:S01]  /*13280*/  LDGSTS.E [R241+0x24200], desc[UR20][R246.64], !P0 ;  /* 0x24200000f6f17fae */ /* 0x0005e2000c121854 */
[----:B-1----:R-:W-:-:S03]  /*13290*/  IMAD.WIDE R248, R0, 0x4, R230 ;  /* 0x0000000400f87825 */ /* 0x002fc600078e02e6 */
[----:B------:R1:W-:Y:S04]  /*132a0*/  STL.64 [R1+0x6d0], R242 ;  /* 0x0006d0f201007387 */ /* 0x0003e80000100a00 */
[----:B------:R1:W-:Y:S01]  /*132b0*/  LDGSTS.E [R241+0x24300], desc[UR20][R242.64], !P0 ;  /* 0x24300000f2f17fae */ /* 0x0003e2000c121854 */
[----:B------:R-:W-:Y:S01]  /*132c0*/  ISETP.GE.U32.AND P0, PT, R2, 0x7fffffd7, PT ;  /* 0x7fffffd70200780c */ /* 0x000fe20003f06070 */
[----:B--2---:R-:W-:Y:S02]  /*132d0*/  IMAD.WIDE R246, R0, 0x4, R232 ;  /* 0x0000000400f67825 */ /* 0x004fe400078e02e8 */
[----:B------:R2:W-:Y:S02]  /*132e0*/  LDGSTS.E [R241+0x25000], desc[UR20][R250.64], !P1 ;  /* 0x25000000faf17fae */ /* 0x0005e4000c921854 */
[----:B------:R-:W-:-:S02]  /*132f0*/  IMAD R2, R238, 0x18, RZ ;  /* 0x00000018ee027824 */ /* 0x000fc400078e02ff */
[----:B------:R2:W-:Y:S01]  /*13300*/  STL.64 [R1+0x4f8], R250 ;  /* 0x0004f8fa01007387 */ /* 0x0005e20000100a00 */
[----:B-1----:R-:W-:-:S03]  /*13310*/  IMAD.WIDE R242, R0, 0x4, R234 ;  /* 0x0000000400f27825 */ /* 0x002fc600078e02ea */
[----:B------:R1:W-:Y:S01]  /*13320*/  LDGSTS.E [R241+0x25100], desc[UR20][R248.64], !P1 ;  /* 0x25100000f8f17fae */ /* 0x0003e2000c921854 */
[----:B------:R-:W-:-:S03]  /*13330*/  VIADD R0, R240, 0xfffffff2 ;  /* 0xfffffff2f0007836 */ /* 0x000fc60000000000 */
[----:B------:R1:W-:Y:S01]  /*13340*/  STL.64 [R1+0x720], R248 ;  /* 0x000720f801007387 */ /* 0x0003e20000100a00 */
[----:B--2---:R-:W-:-:S03]  /*13350*/  IMAD.WIDE R250, R2, 0x4, R4 ;  /* 0x0000000402fa7825 */ /* 0x004fc600078e0204 */
[----:B------:R2:W-:Y:S04]  /*13360*/  LDGSTS.E [R241+0x25200], desc[UR20][R246.64], !P1 ;  /* 0x25200000f6f17fae */ /* 0x0005e8000c921854 */
[----:B------:R2:W-:Y:S04]  /*13370*/  STL.64 [R1+0x728], R246 ;  /* 0x000728f601007387 */ /* 0x0005e80000100a00 */
[----:B------:R3:W-:Y:S01]  /*13380*/  LDGSTS.E [R241+0x25300], desc[UR20][R242.64], !P1 ;  /* 0x25300000f2f17fae */ /* 0x0007e2000c921854 */
[----:B------:R-:W-:Y:S01]  /*13390*/  ISETP.GE.U32.AND P1, PT, R0, 0x7fffffd3, PT ;  /* 0x7fffffd30000780c */ /* 0x000fe20003f26070 */
[----:B------:R-:W-:-:S02]  /*133a0*/  IMAD R0, R238, 0x1c, RZ ;  /* 0x0000001cee007824 */ /* 0x000fc400078e02ff */
[----:B------:R3:W-:Y:S01]  /*133b0*/  STL.64 [R1+0x730], R242 ;  /* 0x000730f201007387 */ /* 0x0007e20000100a00 */
[----:B-1----:R-:W-:-:S04]  /*133c0*/  IMAD.WIDE R248, R2, 0x4, R230 ;  /* 0x0000000402f87825 */ /* 0x002fc800078e02e6 */
[C---:B--2---:R-:W-:Y:S01]  /*133d0*/  IMAD.WIDE R246, R2.reuse, 0x4, R232 ;  /* 0x0000000402f67825 */ /* 0x044fe200078e02e8 */
[----:B------:R1:W-:Y:S04]  /*133e0*/  STL.64 [R1+0x518], R250 ;  /* 0x000518fa01007387 */ /* 0x0003e80000100a00 */
[----:B------:R1:W-:Y:S01]  /*133f0*/  LDGSTS.E [R241+0x26000], desc[UR20][R250.64], !P3 ;  /* 0x26000000faf17fae */ /* 0x0003e2000d921854 */
[----:B---3--:R-:W-:-:S03]  /*13400*/  IMAD.WIDE R242, R2, 0x4, R234 ;  /* 0x0000000402f27825 */ /* 0x008fc600078e02ea */
[----:B------:R2:W-:Y:S01]  /*13410*/  STL.64 [R1+0x778], R248 ;  /* 0x000778f801007387 */ /* 0x0005e20000100a00 */
[----:B------:R-:W-:Y:S02]  /*13420*/  VIADD R2, R239, 0xffffffee ;  /* 0xffffffeeef027836 */ /* 0x000fe40000000000 */
[----:B------:R-:W3:Y:S01]  /*13430*/  LDC R239, c[0x0][0x230] ;  /* 0x00008c00ffef7b82 */ /* 0x000ee20000000800 */
[----:B------:R2:W-:Y:S01]  /*13440*/  LDGSTS.E [R241+0x26100], desc[UR20][R248.64], !P3 ;  /* 0x26100000f8f17fae */ /* 0x0005e2000d921854 */
[----:B-1----:R-:W-:-:S03]  /*13450*/  IMAD.WIDE R250, R0, 0x4, R4 ;  /* 0x0000000400fa7825 */ /* 0x002fc600078e0204 */
[----:B------:R1:W-:Y:S04]  /*13460*/  STL.64 [R1+0x780], R246 ;  /* 0x000780f601007387 */ /* 0x0003e80000100a00 */
[----:B------:R1:W-:Y:S01]  /*13470*/  LDGSTS.E [R241+0x26200], desc[UR20][R246.64], !P3 ;  /* 0x26200000f6f17fae */ /* 0x0003e2000d921854 */
[----:B------:R-:W-:-:S03]  /*13480*/  LOP3.LUT R240, R244, 0x20, RZ, 0x3c, !PT ;  /* 0x00000020f4f07812 */ /* 0x000fc600078e3cff */
[----:B------:R4:W-:Y:S01]  /*13490*/  STL.64 [R1+0x788], R242 ;  /* 0x000788f201007387 */ /* 0x0009e20000100a00 */
[----:B--2---:R-:W-:-:S03]  /*134a0*/  IMAD.WIDE R248, R0, 0x4, R230 ;  /* 0x0000000400f87825 */ /* 0x004fc600078e02e6 */
[----:B------:R2:W-:Y:S04]  /*134b0*/  LDGSTS.E [R241+0x26300], desc[UR20][R242.64], !P3 ;  /* 0x26300000f2f17fae */ /* 0x0005e8000d921854 */
[----:B------:R2:W-:Y:S01]  /*134c0*/  STL.64 [R1+0x540], R250 ;  /* 0x000540fa01007387 */ /* 0x0005e20000100a00 */
[----:B-1----:R-:W-:-:S03]  /*134d0*/  IMAD.WIDE R246, R0, 0x4, R232 ;  /* 0x0000000400f67825 */ /* 0x002fc600078e02e8 */
[----:B------:R1:W-:Y:S01]  /*134e0*/  LDGSTS.E [R241+0x27000], desc[UR20][R250.64], !P6 ;  /* 0x27000000faf17fae */ /* 0x0003e2000f121854 */
[----:B------:R-:W-:Y:S01]  /*134f0*/  ISETP.GE.U32.AND P3, PT, R2, 0x7fffffcf, PT ;  /* 0x7fffffcf0200780c */ /* 0x000fe20003f66070 */
[----:B----4-:R-:W-:Y:S02]  /*13500*/  VIADD R2, R3, 0xffffffea ;  /* 0xffffffea03027836 */ /* 0x010fe40000000000 */
[----:B--2---:R-:W-:Y:S01]  /*13510*/  IMAD.WIDE R242, R0, 0x4, R234 ;  /* 0x0000000400f27825 */ /* 0x004fe200078e02ea */
[----:B------:R2:W-:Y:S01]  /*13520*/  STL.64 [R1+0x7d8], R248 ;  /* 0x0007d8f801007387 */ /* 0x0005e20000100a00 */
[----:B-1----:R-:W1:Y:S03]  /*13530*/  LDC R250, c[0x0][0x230] ;  /* 0x00008c00fffa7b82 */ /* 0x002e660000000800 */
[----:B------:R2:W-:Y:S01]  /*13540*/  LDGSTS.E [R241+0x27100], desc[UR20][R248.64], !P6 ;  /* 0x27100000f8f17fae */ /* 0x0005e2000f121854 */
[----:B------:R-:W-:-:S02]  /*13550*/  VIADD R3, R245, 0xffffffe6 ;  /* 0xffffffe6f5037836 */ /* 0x000fc40000000000 */
[----:B------:R-:W-:Y:S01]  /*13560*/  VIADD R0, R240, UR4 ;  /* 0x00000004f0007c36 */ /* 0x000fe20008000000 */
[----:B------:R4:W-:Y:S01]  /*13570*/  STL.64 [R1+0x7e0], R246 ;  /* 0x0007e0f601007387 */ /* 0x0009e20000100a00 */
[----:B------:R-:W1:Y:S03]  /*13580*/  LDC R245, c[0x0][0x230] ;  /* 0x00008c00fff57b82 */ /* 0x000e660000000800 */
[----:B------:R4:W-:Y:S01]  /*13590*/  LDGSTS.E [R241+0x27200], desc[UR20][R246.64], !P6 ;  /* 0x27200000f6f17fae */ /* 0x0009e2000f121854 */
[----:B--2---:R-:W-:-:S03]  /*135a0*/  IMAD.WIDE R248, R238, 0x4, R4 ;  /* 0x00000004eef87825 */ /* 0x004fc600078e0204 */
[----:B------:R2:W-:Y:S04]  /*135b0*/  STL.64 [R1+0x7f0], R242 ;  /* 0x0007f0f201007387 */ /* 0x0005e80000100a00 */
[----:B------:R2:W-:Y:S01]  /*135c0*/  LDGSTS.E [R241+0x27300], desc[UR20][R242.64], !P6 ;  /* 0x27300000f2f17fae */ /* 0x0005e2000f121854 */
[----:B------:R-:W-:Y:S01]  /*135d0*/  ISETP.GE.U32.AND P6, PT, R2, 0x7fffffcb, PT ;  /* 0x7fffffcb0200780c */ /* 0x000fe20003fc6070 */
[C---:B----4-:R-:W-:Y:S02]  /*135e0*/  IMAD.WIDE R246, R238.reuse, 0x4, R230 ;  /* 0x00000004eef67825 */ /* 0x050fe400078e02e6 */
[----:B------:R4:W-:Y:S02]  /*135f0*/  STL.64 [R1+0x460], R248 ;  /* 0x000460f801007387 */ /* 0x0009e40000100a00 */
[----:B------:R-:W-:-:S02]  /*13600*/  IMAD R2, R238, 0x5, RZ ;  /* 0x00000005ee027824 */ /* 0x000fc400078e02ff */
[----:B------:R4:W-:Y:S01]  /*13610*/  LDGSTS.E [R0+0x20400], desc[UR20][R248.64], !P5 ;  /* 0x20400000f8007fae */ /* 0x0009e2000e921854 */
[----:B--2---:R-:W-:-:S03]  /*13620*/  IMAD.WIDE R242, R238, 0x4, R232 ;  /* 0x00000004eef27825 */ /* 0x004fc600078e02e8 */
[----:B------:R2:W-:Y:S01]  /*13630*/  STL.64 [R1+0x558], R246 ;  /* 0x000558f601007387 */ /* 0x0005e20000100a00 */
[----:B------:R-:W-:-:S03]  /*13640*/  IMAD.WIDE R240, R238, 0x4, R234 ;  /* 0x00000004eef07825 */ /* 0x000fc600078e02ea */
[----:B------:R2:W-:Y:S01]  /*13650*/  LDGSTS.E [R0+0x20500], desc[UR20][R246.64], !P5 ;  /* 0x20500000f6007fae */ /* 0x0005e2000e921854 */
[----:B----4-:R-:W-:-:S03]  /*13660*/  IMAD.WIDE R248, R2, 0x4, R4 ;  /* 0x0000000402f87825 */ /* 0x010fc600078e0204 */
[----:B------:R4:W-:Y:S04]  /*13670*/  STL.64 [R1+0x560], R242 ;  /* 0x000560f201007387 */ /* 0x0009e80000100a00 */
[----:B------:R4:W-:Y:S04]  /*13680*/  LDGSTS.E [R0+0x20600], desc[UR20][R242.64], !P5 ;  /* 0x20600000f2007fae */ /* 0x0009e8000e921854 */
[----:B------:R3:W-:Y:S01]  /*13690*/  STL.64 [R1+0x568], R240 ;  /* 0x000568f001007387 */ /* 0x0007e20000100a00 */
[----:B--2---:R-:W-:-:S03]  /*136a0*/  IMAD.WIDE R246, R2, 0x4, R230 ;  /* 0x0000000402f67825 */ /* 0x004fc600078e02e6 */
[----:B------:R3:W-:Y:S01]  /*136b0*/  LDGSTS.E [R0+0x20700], desc[UR20][R240.64], !P5 ;  /* 0x20700000f0007fae */ /* 0x0007e2000e921854 */
[----:B------:R-:W-:Y:S01]  /*136c0*/  ISETP.GE.U32.AND P5, PT, R3, 0x7fffffc7, PT ;  /* 0x7fffffc70300780c */ /* 0x000fe20003fa6070 */
[----:B------:R-:W-:Y:S02]  /*136d0*/  IMAD R3, R238, 0x9, RZ ;  /* 0x00000009ee037824 */ /* 0x000fe400078e02ff */
[C---:B----4-:R-:W-:Y:S01]  /*136e0*/  IMAD.WIDE R242, R2.reuse, 0x4, R232 ;  /* 0x0000000402f27825 */ /* 0x050fe200078e02e8 */
[----:B------:R2:W-:Y:S04]  /*136f0*/  STL.64 [R1+0x480], R248 ;  /* 0x000480f801007387 */ /* 0x0005e80000100a00 */
[----:B------:R2:W-:Y:S01]  /*13700*/  LDGSTS.E [R0+0x21400], desc[UR20][R248.64], !P4 ;  /* 0x21400000f8007fae */ /* 0x0005e2000e121854 */
[----:B---3--:R-:W-:-:S03]  /*13710*/  IMAD.WIDE R240, R2, 0x4, R234 ;  /* 0x0000000402f07825 */ /* 0x008fc600078e02ea */
[----:B------:R3:W-:Y:S01]  /*13720*/  STL.64 [R1+0x5b8], R246 ;  /* 0x0005b8f601007387 */ /* 0x0007e20000100a00 */
[----:B------:R-:W-:-:S03]  /*13730*/  VIADD R2, R239, 0xffffffe2 ;  /* 0xffffffe2ef027836 */ /* 0x000fc60000000000 */
[----:B------:R3:W-:Y:S01]  /*13740*/  LDGSTS.E [R0+0x21500], desc[UR20][R246.64], !P4 ;  /* 0x21500000f6007fae */ /* 0x0007e2000e121854 */
[----:B------:R-:W4:Y:S01]  /*13750*/  LDC R239, c[0x0][0x230] ;  /* 0x00008c00ffef7b82 */ /* 0x000f220000000800 */
[C---:B--2---:R-:W-:Y:S02]  /*13760*/  IMAD.WIDE R248, R3.reuse, 0x4, R4 ;  /* 0x0000000403f87825 */ /* 0x044fe400078e0204 */
[----:B------:R2:W-:Y:S04]  /*13770*/  STL.64 [R1+0x5c0], R242 ;  /* 0x0005c0f201007387 */ /* 0x0005e80000100a00 */
[----:B------:R2:W-:Y:S01]  /*13780*/  LDGSTS.E [R0+0x21600], desc[UR20][R242.64], !P4 ;  /* 0x21600000f2007fae */ /* 0x0005e2000e121854 */
[----:B---3--:R-:W-:-:S03]  /*13790*/  IMAD.WIDE R246, R3, 0x4, R230 ;  /* 0x0000000403f67825 */ /* 0x008fc600078e02e6 */
[----:B------:R3:W-:Y:S04]  /*137a0*/  STL.64 [R1+0x5c8], R240 ;  /* 0x0005c8f001007387 */ /* 0x0007e80000100a00 */
[----:B------:R3:W-:Y:S01]  /*137b0*/  LDGSTS.E [R0+0x21700], desc[UR20][R240.64], !P4 ;  /* 0x21700000f0007fae */ /* 0x0007e2000e121854 */
[----:B------:R-:W-:Y:S01]  /*137c0*/  ISETP.GE.U32.AND P4, PT, R2, 0x7fffffc3, PT ;  /* 0x7fffffc30200780c */ /* 0x000fe20003f86070 */
[----:B--2---:R-:W-:Y:S02]  /*137d0*/  IMAD.WIDE R242, R3, 0x4, R232 ;  /* 0x0000000403f27825 */ /* 0x004fe400078e02e8 */
[----:B------:R2:W-:Y:S02]  /*137e0*/  STL.64 [R1+0x4a0], R248 ;  /* 0x0004a0f801007387 */ /* 0x0005e40000100a00 */
[----:B------:R-:W-:-:S02]  /*137f0*/  IMAD R2, R238, 0xd, RZ ;  /* 0x0000000dee027824 */ /* 0x000fc400078e02ff */
[----:B------:R2:W-:Y:S01]  /*13800*/  LDGSTS.E [R0+0x22400], desc[UR20][R248.64], !P0 ;  /* 0x22400000f8007fae */ /* 0x0005e2000c121854 */
[----:B---3--:R-:W-:-:S03]  /*13810*/  IMAD.WIDE R240, R3, 0x4, R234 ;  /* 0x0000000403f07825 */ /* 0x008fc600078e02ea */
[----:B------:R3:W-:Y:S01]  /*13820*/  STL.64 [R1+0x618], R246 ;  /* 0x000618f601007387 */ /* 0x0007e20000100a00 */
[----:B-1----:R-:W-:-:S03]  /*13830*/  VIADD R3, R250, 0xfffffffd ;  /* 0xfffffffdfa037836 */ /* 0x002fc60000000000 */
[----:B------:R3:W-:Y:S01]  /*13840*/  LDGSTS.E [R0+0x22500], desc[UR20][R246.64], !P0 ;  /* 0x22500000f6007fae */ /* 0x0007e2000c121854 */
[----:B------:R-:W1:Y:S03]  /*13850*/  LDC R250, c[0x0][0x230] ;  /* 0x00008c00fffa7b82 */ /* 0x000e660000000800 */
[----:B------:R4:W-:Y:S01]  /*13860*/  STL.64 [R1+0x620], R242 ;  /* 0x000620f201007387 */ /* 0x0009e20000100a00 */
[----:B--2---:R-:W-:-:S03]  /*13870*/  IMAD.WIDE R248, R2, 0x4, R4 ;  /* 0x0000000402f87825 */ /* 0x004fc600078e0204 */
[----:B------:R4:W-:Y:S04]  /*13880*/  LDGSTS.E [R0+0x22600], desc[UR20][R242.64], !P0 ;  /* 0x22600000f2007fae */ /* 0x0009e8000c121854 */
[----:B------:R2:W-:Y:S01]  /*13890*/  STL.64 [R1+0x628], R240 ;  /* 0x000628f001007387 */ /* 0x0005e20000100a00 */
[----:B---3--:R-:W-:-:S03]  /*138a0*/  IMAD.WIDE R246, R2, 0x4, R230 ;  /* 0x0000000402f67825 */ /* 0x008fc600078e02e6 */
[----:B------:R2:W-:Y:S01]  /*138b0*/  LDGSTS.E [R0+0x22700], desc[UR20][R240.64], !P0 ;  /* 0x22700000f0007fae */ /* 0x0005e2000c121854 */
[----:B------:R-:W-:Y:S01]  /*138c0*/  ISETP.GE.U32.AND P0, PT, R3, 0x7fffffde, PT ;  /* 0x7fffffde0300780c */ /* 0x000fe20003f06070 */
[----:B----4-:R-:W-:Y:S02]  /*138d0*/  IMAD.WIDE R242, R2, 0x4, R232 ;  /* 0x0000000402f27825 */ /* 0x010fe400078e02e8 */
[----:B------:R3:W-:Y:S02]  /*138e0*/  STL.64 [R1+0x4c8], R248 ;  /* 0x0004c8f801007387 */ /* 0x0007e40000100a00 */
[----:B------:R-:W-:Y:S02]  /*138f0*/  IMAD R3, R238, 0x11, RZ ;  /* 0x00000011ee037824 */ /* 0x000fe400078e02ff */
[----:B------:R3:W-:Y:S01]  /*13900*/  LDGSTS.E [R0+0x23400], desc[UR20][R248.64], !P1 ;  /* 0x23400000f8007fae */ /* 0x0007e2000c921854 */
[----:B--2---:R-:W-:-:S03]  /*13910*/  IMAD.WIDE R240, R2, 0x4, R234 ;  /* 0x0000000402f07825 */ /* 0x004fc600078e02ea */
[----:B------:R2:W-:Y:S01]  /*13920*/  STL.64 [R1+0x678], R246 ;  /* 0x000678f601007387 */ /* 0x0005e20000100a00 */
[----:B------:R-:W-:-:S03]  /*13930*/  VIADD R2, R245, 0xfffffff9 ;  /* 0xfffffff9f5027836 */ /* 0x000fc60000000000 */
[----:B------:R2:W-:Y:S01]  /*13940*/  LDGSTS.E [R0+0x23500], desc[UR20][R246.64], !P1 ;  /* 0x23500000f6007fae */ /* 0x0005e2000c921854 */
[----:B------:R-:W4:Y:S01]  /*13950*/  LDC R245, c[0x0][0x230] ;  /* 0x00008c00fff57b82 */ /* 0x000f220000000800 */
[C---:B---3--:R-:W-:Y:S02]  /*13960*/  IMAD.WIDE R248, R3.reuse, 0x4, R4 ;  /* 0x0000000403f87825 */ /* 0x048fe400078e0204 */
[----:B------:R3:W-:Y:S04]  /*13970*/  STL.64 [R1+0x680], R242 ;  /* 0x000680f201007387 */ /* 0x0007e80000100a00 */
[----:B------:R3:W-:Y:S01]  /*13980*/  LDGSTS.E [R0+0x23600], desc[UR20][R242.64], !P1 ;  /* 0x23600000f2007fae */ /* 0x0007e2000c921854 */
[----:B--2---:R-:W-:-:S03]  /*13990*/  IMAD.WIDE R246, R3, 0x4, R230 ;  /* 0x0000000403f67825 */ /* 0x004fc600078e02e6 */
[----:B------:R2:W-:Y:S04]  /*139a0*/  STL.64 [R1+0x688], R240 ;  /* 0x000688f001007387 */ /* 0x0005e80000100a00 */
[----:B------:R2:W-:Y:S01]  /*139b0*/  LDGSTS.E [R0+0x23700], desc[UR20][R240.64], !P1 ;  /* 0x23700000f0007fae */ /* 0x0005e2000c921854 */
[----:B------:R-:W-:Y:S01]  /*139c0*/  ISETP.GE.U32.AND P1, PT, R2, 0x7fffffda, PT ;  /* 0x7fffffda0200780c */ /* 0x000fe20003f26070 */
[----:B------:R-:W-:Y:S02]  /*139d0*/  IMAD R2, R238, 0x15, RZ ;  /* 0x00000015ee027824 */ /* 0x000fe400078e02ff */
[C---:B---3--:R-:W-:Y:S01]  /*139e0*/  IMAD.WIDE R242, R3.reuse, 0x4, R232 ;  /* 0x0000000403f27825 */ /* 0x048fe200078e02e8 */
[----:B------:R3:W-:Y:S04]  /*139f0*/  LDGSTS.E [R0+0x24400], desc[UR20][R248.64], !P3 ;  /* 0x24400000f8007fae */ /* 0x0007e8000d921854 */
[----:B------:R1:W-:Y:S01]  /*13a00*/  LDGSTS.E [R0+0x24500], desc[UR20][R246.64], !P3 ;  /* 0x24500000f6007fae */ /* 0x0003e2000d921854 */
[----:B--2---:R-:W-:-:S03]  /*13a10*/  IMAD.WIDE R240, R3, 0x4, R234 ;  /* 0x0000000403f07825 */ /* 0x004fc600078e02ea */
[----:B------:R3:W-:Y:S01]  /*13a20*/  STL.64 [R1+0x4e8], R248 ;  /* 0x0004e8f801007387 */ /* 0x0007e20000100a00 */
[----:B------:R-:W-:-:S03]  /*13a30*/  VIADD R3, R239, 0xfffffff5 ;  /* 0xfffffff5ef037836 */ /* 0x000fc60000000000 */
[----:B------:R2:W-:Y:S01]  /*13a40*/  LDGSTS.E [R0+0x24600], desc[UR20][R242.64], !P3 ;  /* 0x24600000f2007fae */ /* 0x0005e2000d921854 */
[----:B------:R-:W4:Y:S03]  /*13a50*/  LDC R239, c[0x0][0x230] ;  /* 0x00008c00ffef7b82 */ /* 0x000f260000000800 */
[----:B------:R1:W-:Y:S04]  /*13a60*/  STL.64 [R1+0x6d8], R246 ;  /* 0x0006d8f601007387 */ /* 0x0003e80000100a00 */
[----:B------:R2:W-:Y:S01]  /*13a70*/  LDGSTS.E [R0+0x24700], desc[UR20][R240.64], !P3 ;  /* 0x24700000f0007fae */ /* 0x0005e2000d921854 */
[----:B---3--:R-:W-:Y:S01]  /*13a80*/  IMAD.WIDE R248, R2, 0x4, R4 ;  /* 0x0000000402f87825 */ /* 0x008fe200078e0204 */
[----:B------:R-:W-:-:S02]  /*13a90*/  ISETP.GE.U32.AND P3, PT, R3, 0x7fffffd6, PT ;  /* 0x7fffffd60300780c */ /* 0x000fc40003f66070 */
[----:B------:R2:W-:Y:S01]  /*13aa0*/  STL.64 [R1+0x6e0], R242 ;  /* 0x0006e0f201007387 */ /* 0x0005e20000100a00 */
[----:B------:R-:W-:Y:S02]  /*13ab0*/  IMAD R3, R238, 0x19, RZ ;  /* 0x00000019ee037824 */ /* 0x000fe400078e02ff */
[C---:B-1----:R-:W-:Y:S01]  /*13ac0*/  IMAD.WIDE R246, R2.reuse, 0x4, R230 ;  /* 0x0000000402f67825 */ /* 0x042fe200078e02e6 */
[----:B------:R1:W-:Y:S04]  /*13ad0*/  STL.64 [R1+0x6f0], R240 ;  /* 0x0006f0f001007387 */ /* 0x0003e80000100a00 */
[----:B------:R3:W-:Y:S01]  /*13ae0*/  STL.64 [R1+0x508], R248 ;  /* 0x000508f801007387 */ /* 0x0007e20000100a00 */
[----:B--2---:R-:W-:-:S03]  /*13af0*/  IMAD.WIDE R242, R2, 0x4, R232 ;  /* 0x0000000402f27825 */ /* 0x004fc600078e02e8 */
[----:B------:R3:W-:Y:S01]  /*13b00*/  LDGSTS.E [R0+0x25400], desc[UR20][R248.64], !P6 ;  /* 0x25400000f8007fae */ /* 0x0007e2000f121854 */
[----:B-1----:R-:W-:-:S03]  /*13b10*/  IMAD.WIDE R240, R2, 0x4, R234 ;  /* 0x0000000402f07825 */ /* 0x002fc600078e02ea */
[----:B------:R1:W-:Y:S01]  /*13b20*/  STL.64 [R1+0x738], R246 ;  /* 0x000738f601007387 */ /* 0x0003e20000100a00 */
[----:B------:R-:W-:-:S03]  /*13b30*/  VIADD R2, R250, 0xfffffff1 ;  /* 0xfffffff1fa027836 */ /* 0x000fc60000000000 */
[----:B------:R1:W-:Y:S01]  /*13b40*/  LDGSTS.E [R0+0x25500], desc[UR20][R246.64], !P6 ;  /* 0x25500000f6007fae */ /* 0x0003e2000f121854 */
[----:B---3--:R-:W-:-:S03]  /*13b50*/  IMAD.WIDE R248, R3, 0x4, R4 ;  /* 0x0000000403f87825 */ /* 0x008fc600078e0204 */
        /* <DEDUP_REMOVED lines=8> */
[----:B----4-:R-:W-:-:S02]  /*13be0*/  VIADD R2, R245, 0xffffffed ;  /* 0xffffffedf5027836 */ /* 0x010fc40000000000 */
[----:B------:R3:W-:Y:S01]  /*13bf0*/  LDGSTS.E [R0+0x26500], desc[UR20][R246.64], !P5 ;  /* 0x26500000f6007fae */ /* 0x0007e2000e921854 */
[----:B------:R-:W-:Y:S01]  /*13c00*/  VIADD R239, R239, 0xffffffe9 ;  /* 0xffffffe9efef7836 */ /* 0x000fe20000000000 */
[----:B------:R-:W4:Y:S01]  /*13c10*/  LDC R245, c[0x0][0x230] ;  /* 0x00008c00fff57b82 */ /* 0x000f220000000800 */
[----:B-1----:R-:W-:Y:S01]  /*13c20*/  IMAD.WIDE R240, R3, 0x4, R234 ;  /* 0x0000000403f07825 */ /* 0x002fe200078e02ea */
[----:B------:R1:W-:Y:S04]  /*13c30*/  LDGSTS.E [R0+0x26600], desc[UR20][R242.64], !P5 ;  /* 0x26600000f2007fae */ /* 0x0003e8000e921854 */
[----:B------:R1:W-:Y:S01]  /*13c40*/  LDGSTS.E [R0+0x26700], desc[UR20][R240.64], !P5 ;  /* 0x26700000f0007fae */ /* 0x0003e2000e921854 */
[----:B------:R-:W-:Y:S01]  /*13c50*/  ISETP.GE.U32.AND P5, PT, R2, 0x7fffffce, PT ;  /* 0x7fffffce0200780c */ /* 0x000fe20003fa6070 */
[----:B------:R-:W-:-:S02]  /*13c60*/  IMAD R2, R238, 0x1d, RZ ;  /* 0x0000001dee027824 */ /* 0x000fc400078e02ff */
[----:B------:R2:W-:Y:S04]  /*13c70*/  STL.64 [R1+0x528], R248 ;  /* 0x000528f801007387 */ /* 0x0005e80000100a00 */
[----:B------:R3:W-:Y:S01]  /*13c80*/  STL.64 [R1+0x798], R246 ;  /* 0x000798f601007387 */ /* 0x0007e20000100a00 */
[----:B------:R-:W-:-:S03]  /*13c90*/  IMAD.WIDE R250, R2, 0x4, R230 ;  /* 0x0000000402fa7825 */ /* 0x000fc600078e02e6 */
[----:B------:R1:W-:Y:S04]  /*13ca0*/  STL.64 [R1+0x7b0], R242 ;  /* 0x0007b0f201007387 */ /* 0x0003e80000100a00 */
[----:B------:R1:W-:Y:S01]  /*13cb0*/  STL.64 [R1+0x7b8], R240 ;  /* 0x0007b8f001007387 */ /* 0x0003e20000100a00 */
[----:B--2---:R-:W-:-:S04]  /*13cc0*/  IMAD.WIDE R248, R2, 0x4, R232 ;  /* 0x0000000402f87825 */ /* 0x004fc800078e02e8 */
[----:B---3--:R-:W-:Y:S01]  /*13cd0*/  IMAD.WIDE R246, R2, 0x4, R234 ;  /* 0x0000000402f67825 */ /* 0x008fe200078e02ea */
[----:B-1----:R-:W-:-:S03]  /*13ce0*/  LOP3.LUT R242, R244, 0x40, RZ, 0x3c, !PT ;  /* 0x00000040f4f27812 */ /* 0x002fc600078e3cff */
[----:B------:R-:W-:-:S04]  /*13cf0*/  IMAD.WIDE R240, R2, 0x4, R4 ;  /* 0x0000000402f07825 */ /* 0x000fc800078e0204 */
[----:B------:R-:W-:Y:S01]  /*13d00*/  IMAD.SHL.U32 R3, R238, 0x2, RZ ;  /* 0x00000002ee037824 */ /* 0x000fe200078e00ff */
[----:B------:R1:W-:Y:S01]  /*13d10*/  STL.64 [R1+0x548], R240 ;  /* 0x000548f001007387 */ /* 0x0003e20000100a00 */
[----:B------:R-:W-:-:S03]  /*13d20*/  VIADD R2, R242, UR4 ;  /* 0x00000004f2027c36 */ /* 0x000fc60008000000 */
[----:B------:R-:W-:Y:S04]  /*13d30*/  LDGSTS.E [R0+0x27400], desc[UR20][R240.64], !P4 ;  /* 0x27400000f0007fae */ /* 0x000fe8000e121854 */
[----:B------:R2:W-:Y:S04]  /*13d40*/  STL.64 [R1+0x800], R250 ;  /* 0x000800fa01007387 */ /* 0x0005e80000100a00 */
[----:B------:R2:W-:Y:S04]  /*13d50*/  LDGSTS.E [R0+0x27500], desc[UR20][R250.64], !P4 ;  /* 0x27500000fa007fae */ /* 0x0005e8000e121854 */
[----:B-1----:R-:W3:Y:S04]  /*13d60*/  LDL.LU.64 R240, [R1+0x3bc0] ;  /* 0x003bc00001f07983 */ /* 0x002ee80000300a00 */
[----:B------:R1:W-:Y:S01]  /*13d70*/  LDGSTS.E [R0+0x27600], desc[UR20][R248.64], !P4 ;  /* 0x27600000f8007fae */ /* 0x0003e2000e121854 */
[----:B------:R-:W-:-:S03]  /*13d80*/  IMAD.WIDE R242, R3, 0x4, R234 ;  /* 0x0000000403f27825 */ /* 0x000fc600078e02ea */
[----:B------:R1:W-:Y:S01]  /*13d90*/  STL.64 [R1+0x808], R248 ;  /* 0x000808f801007387 */ /* 0x0003e20000100a00 */
[----:B--2---:R-:W-:-:S03]  /*13da0*/  IMAD.WIDE R250, R3, 0x4, R4 ;  /* 0x0000000403fa7825 */ /* 0x004fc600078e0204 */
[----:B------:R2:W-:Y:S01]  /*13db0*/  LDGSTS.E [R0+0x27700], desc[UR20][R246.64], !P4 ;  /* 0x27700000f6007fae */ /* 0x0005e2000e121854 */
[----:B------:R-:W-:Y:S01]  /*13dc0*/  ISETP.GE.U32.AND P4, PT, R239, 0x7fffffca, PT ;  /* 0x7fffffcaef00780c */ /* 0x000fe20003f86070 */
[----:B------:R-:W-:Y:S02]  /*13dd0*/  IMAD R239, R238, 0x6, RZ ;  /* 0x00000006eeef7824 */ /* 0x000fe400078e02ff */
[----:B------:R2:W-:Y:S01]  /*13de0*/  STL.64 [R1+0x810], R246 ;  /* 0x000810f601007387 */ /* 0x0005e20000100a00 */
[----:B-1----:R-:W-:-:S03]  /*13df0*/  IMAD.WIDE R248, R3, 0x4, R230 ;  /* 0x0000000403f87825 */ /* 0x002fc600078e02e6 */
[----:B------:R1:W-:Y:S04]  /*13e00*/  STL.64 [R1+0x468], R250 ;  /* 0x000468fa01007387 */ /* 0x0003e80000100a00 */
[----:B------:R1:W-:Y:S01]  /*13e10*/  LDGSTS.E [R2+0x20800], desc[UR20][R250.64], !P0 ;  /* 0x20800000fa027fae */ /* 0x0003e2000c121854 */
[----:B--2---:R-:W-:-:S03]  /*13e20*/  IMAD.WIDE R246, R3, 0x4, R232 ;  /* 0x0000000403f67825 */ /* 0x004fc600078e02e8 */
[----:B------:R2:W-:Y:S01]  /*13e30*/  STL.64 [R1+0x570], R248 ;  /* 0x000570f801007387 */ /* 0x0005e20000100a00 */
[----:B------:R-:W-:-:S03]  /*13e40*/  VIADD R3, R252, 0xffffffe5 ;  /* 0xffffffe5fc037836 */ /* 0x000fc60000000000 */
[----:B------:R2:W-:Y:S01]  /*13e50*/  LDGSTS.E [R2+0x20900], desc[UR20][R248.64], !P0 ;  /* 0x20900000f8027fae */ /* 0x0005e2000c121854 */
[----:B------:R-:W4:Y:S01]  /*13e60*/  LDC R252, c[0x0][0x230] ;  /* 0x00008c00fffc7b82 */ /* 0x000f220000000800 */
[C---:B-1----:R-:W-:Y:S02]  /*13e70*/  IMAD.WIDE R250, R239.reuse, 0x4, R4 ;  /* 0x00000004effa7825 */ /* 0x042fe400078e0204 */
[----:B------:R1:W-:Y:S04]  /*13e80*/  STL.64 [R1+0x578], R246 ;  /* 0x000578f601007387 */ /* 0x0003e80000100a00 */
[----:B------:R1:W-:Y:S01]  /*13e90*/  LDGSTS.E [R2+0x20a00], desc[UR20][R246.64], !P0 ;  /* 0x20a00000f6027fae */ /* 0x0003e2000c121854 */
[----:B--2---:R-:W-:-:S03]  /*13ea0*/  IMAD.WIDE R248, R239, 0x4, R230 ;  /* 0x00000004eff87825 */ /* 0x004fc600078e02e6 */
[----:B------:R2:W-:Y:S04]  /*13eb0*/  STL.64 [R1+0x580], R242 ;  /* 0x000580f201007387 */ /* 0x0005e80000100a00 */
[----:B------:R2:W-:Y:S01]  /*13ec0*/  LDGSTS.E [R2+0x20b00], desc[UR20][R242.64], !P0 ;  /* 0x20b00000f2027fae */ /* 0x0005e2000c121854 */
[----:B------:R-:W-:Y:S01]  /*13ed0*/  ISETP.GE.U32.AND P0, PT, R3, 0x7fffffc6, PT ;  /* 0x7fffffc60300780c */ /* 0x000fe20003f06070 */
[----:B------:R-:W-:Y:S02]  /*13ee0*/  IMAD R3, R238, 0xa, RZ ;  /* 0x0000000aee037824 */ /* 0x000fe400078e02ff */
[C---:B-1----:R-:W-:Y:S01]  /*13ef0*/  IMAD.WIDE R246, R239.reuse, 0x4, R232 ;  /* 0x00000004eff67825 */ /* 0x042fe200078e02e8 */
[----:B------:R1:W-:Y:S04]  /*13f00*/  STL.64 [R1+0x488], R250 ;  /* 0x000488fa01007387 */ /* 0x0003e80000100a00 */
[----:B------:R1:W-:Y:S01]  /*13f10*/  LDGSTS.E [R2+0x21800], desc[UR20][R250.64], !P1 ;  /* 0x21800000fa027fae */ /* 0x0003e2000c921854 */
[----:B--2---:R-:W-:-:S03]  /*13f20*/  IMAD.WIDE R242, R239, 0x4, R234 ;  /* 0x00000004eff27825 */ /* 0x004fc600078e02ea */
[----:B------:R2:W-:Y:S04]  /*13f30*/  STL.64 [R1+0x5d0], R248 ;  /* 0x0005d0f801007387 */ /* 0x0005e80000100a00 */
[----:B------:R2:W-:Y:S04]  /*13f40*/  LDGSTS.E [R2+0x21900], desc[UR20][R248.64], !P1 ;  /* 0x21900000f8027fae */ /* 0x0005e8000c921854 */
[----:B------:R4:W-:Y:S01]  /*13f50*/  STL.64 [R1+0x5d8], R246 ;  /* 0x0005d8f601007387 */ /* 0x0009e20000100a00 */
[----:B-1----:R-:W-:-:S03]  /*13f60*/  IMAD.WIDE R250, R3, 0x4, R4 ;  /* 0x0000000403fa7825 */ /* 0x002fc600078e0204 */
[----:B------:R4:W-:Y:S04]  /*13f70*/  LDGSTS.E [R2+0x21a00], desc[UR20][R246.64], !P1 ;  /* 0x21a00000f6027fae */ /* 0x0009e8000c921854 */
[----:B------:R1:W-:Y:S01]  /*13f80*/  STL.64 [R1+0x5e0], R242 ;  /* 0x0005e0f201007387 */ /* 0x0003e20000100a00 */
[----:B--2---:R-:W-:-:S03]  /*13f90*/  IMAD.WIDE R248, R3, 0x4, R230 ;  /* 0x0000000403f87825 */ /* 0x004fc600078e02e6 */
[----:B------:R1:W-:Y:S01]  /*13fa0*/  LDGSTS.E [R2+0x21b00], desc[UR20][R242.64], !P1 ;  /* 0x21b00000f2027fae */ /* 0x0003e2000c921854 */
[----:B----4-:R-:W-:-:S03]  /*13fb0*/  IMAD.WIDE R246, R3, 0x4, R232 ;  /* 0x0000000403f67825 */ /* 0x010fc600078e02e8 */
[----:B------:R2:W-:Y:S01]  /*13fc0*/  LDGSTS.E [R2+0x22800], desc[UR20][R250.64], !P3 ;  /* 0x22800000fa027fae */ /* 0x0005e2000d921854 */
[----:B------:R-:W-:-:S03]  /*13fd0*/  VIADD R239, R245, 0xffffffe1 ;  /* 0xffffffe1f5ef7836 */ /* 0x000fc60000000000 */
[----:B------:R4:W-:Y:S01]  /*13fe0*/  LDGSTS.E [R2+0x22900], desc[UR20][R248.64], !P3 ;  /* 0x22900000f8027fae */ /* 0x0009e2000d921854 */
[----:B------:R-:W4:Y:S01]  /*13ff0*/  LDC R245, c[0x0][0x230] ;  /* 0x00008c00fff57b82 */ /* 0x000f220000000800 */
[----:B-1----:R-:W-:Y:S01]  /*14000*/  IMAD.WIDE R242, R3, 0x4, R234 ;  /* 0x0000000403f27825 */ /* 0x002fe200078e02ea */
[----:B------:R-:W-:Y:S01]  /*14010*/  ISETP.GE.U32.AND P1, PT, R239, 0x7fffffc2, PT ;  /* 0x7fffffc2ef00780c */ /* 0x000fe20003f26070 */
[----:B------:R2:W-:Y:S05]  /*14020*/  STL.64 [R1+0x4b0], R250 ;  /* 0x0004b0fa01007387 */ /* 0x0005ea0000100a00 */
[----:B------:R-:W1:Y:S01]  /*14030*/  LDC R3, c[0x0][0x230] ;  /* 0x00008c00ff037b82 */ /* 0x000e620000000800 */
[----:B------:R-:W-:Y:S01]  /*14040*/  IMAD R239, R238, 0xe, RZ ;  /* 0x0000000eeeef7824 */ /* 0x000fe200078e02ff */
[----:B------:R1:W-:Y:S04]  /*14050*/  LDGSTS.E [R2+0x22a00], desc[UR20][R246.64], !P3 ;  /* 0x22a00000f6027fae */ /* 0x0003e8000d921854 */
[----:B------:R4:W-:Y:S01]  /*14060*/  STL.64 [R1+0x630], R248 ;  /* 0x000630f801007387 */ /* 0x0009e20000100a00 */
[----:B--2---:R-:W-:-:S03]  /*14070*/  IMAD.WIDE R250, R239, 0x4, R4 ;  /* 0x00000004effa7825 */ /* 0x004fc600078e0204 */
[----:B------:R2:W-:Y:S04]  /*14080*/  LDGSTS.E [R2+0x22b00], desc[UR20][R242.64], !P3 ;  /* 0x22b00000f2027fae */ /* 0x0005e8000d921854 */
[----:B------:R2:W-:Y:S01]  /*14090*/  STL.64 [R1+0x638], R246 ;  /* 0x000638f601007387 */ /* 0x0005e20000100a00 */
[----:B----4-:R-:W-:-:S04]  /*140a0*/  IMAD.WIDE R248, R239, 0x4, R230 ;  /* 0x00000004eff87825 */ /* 0x010fc800078e02e6 */
[----:B-1----:R-:W-:Y:S01]  /*140b0*/  VIADD R3, R3, 0xfffffffc ;  /* 0xfffffffc03037836 */ /* 0x002fe20000000000 */
[----:B------:R1:W-:Y:S01]  /*140c0*/  STL.64 [R1+0x648], R242 ;  /* 0x000648f201007387 */ /* 0x0003e20000100a00 */
[----:B--2---:R-:W-:-:S03]  /*140d0*/  IMAD.WIDE R246, R239, 0x4, R232 ;  /* 0x00000004eff67825 */ /* 0x004fc600078e02e8 */
[----:B------:R-:W-:Y:S01]  /*140e0*/  ISETP.GE.U32.AND P3, PT, R3, 0x7fffffdd, PT ;  /* 0x7fffffdd0300780c */ /* 0x000fe20003f66070 */
[----:B------:R-:W-:Y:S01]  /*140f0*/  IMAD R3, R238, 0x12, RZ ;  /* 0x00000012ee037824 */ /* 0x000fe200078e02ff */
[----:B------:R2:W-:Y:S04]  /*14100*/  STL.64 [R1+0x4d0], R250 ;  /* 0x0004d0fa01007387 */ /* 0x0005e80000100a00 */
        /* <DEDUP_REMOVED lines=13> */
[----:B------:R-:W-:Y:S02]  /*141e0*/  IMAD R239, R238, 0x16, RZ ;  /* 0x00000016eeef7824 */ /* 0x000fe400078e02ff */
[C---:B--2---:R-:W-:Y:S01]  /*141f0*/  IMAD.WIDE R246, R3.reuse, 0x4, R232 ;  /* 0x0000000403f67825 */ /* 0x044fe200078e02e8 */
[----:B------:R2:W-:Y:S04]  /*14200*/  STL.64 [R1+0x4f0], R250 ;  /* 0x0004f0fa01007387 */ /* 0x0005e80000100a00 */
[----:B------:R2:W-:Y:S01]  /*14210*/  LDGSTS.E [R2+0x24800], desc[UR20][R250.64], !P5 ;  /* 0x24800000fa027fae */ /* 0x0005e2000e921854 */
[----:B-1----:R-:W-:-:S03]  /*14220*/  IMAD.WIDE R242, R3, 0x4, R234 ;  /* 0x0000000403f27825 */ /* 0x002fc600078e02ea */
[----:B------:R1:W-:Y:S04]  /*14230*/  STL.64 [R1+0x708], R248 ;  /* 0x000708f801007387 */ /* 0x0003e80000100a00 */
[----:B------:R1:W-:Y:S04]  /*14240*/  LDGSTS.E [R2+0x24900], desc[UR20][R248.64], !P5 ;  /* 0x24900000f8027fae */ /* 0x0003e8000e921854 */
[----:B------:R4:W-:Y:S01]  /*14250*/  STL.64 [R1+0x710], R246 ;  /* 0x000710f601007387 */ /* 0x0009e20000100a00 */
[----:B--2---:R-:W-:-:S03]  /*14260*/  IMAD.WIDE R250, R239, 0x4, R4 ;  /* 0x00000004effa7825 */ /* 0x004fc600078e0204 */
[----:B------:R4:W-:Y:S04]  /*14270*/  LDGSTS.E [R2+0x24a00], desc[UR20][R246.64], !P5 ;  /* 0x24a00000f6027fae */ /* 0x0009e8000e921854 */
[----:B------:R2:W-:Y:S01]  /*14280*/  STL.64 [R1+0x718], R242 ;  /* 0x000718f201007387 */ /* 0x0005e20000100a00 */
[----:B-1----:R-:W-:-:S03]  /*14290*/  IMAD.WIDE R248, R239, 0x4, R230 ;  /* 0x00000004eff87825 */ /* 0x002fc600078e02e6 */
[----:B------:R2:W-:Y:S01]  /*142a0*/  LDGSTS.E [R2+0x24b00], desc[UR20][R242.64], !P5 ;  /* 0x24b00000f2027fae */ /* 0x0005e2000e921854 */
[----:B----4-:R-:W-:-:S04]  /*142b0*/  IMAD.WIDE R246, R239, 0x4, R232 ;  /* 0x00000004eff67825 */ /* 0x010fc800078e02e8 */
[----:B------:R-:W-:Y:S01]  /*142c0*/  VIADD R3, R245, 0xfffffff4 ;  /* 0xfffffff4f5037836 */ /* 0x000fe20000000000 */
[----:B------:R1:W-:Y:S01]  /*142d0*/  STL.64 [R1+0x510], R250 ;  /* 0x000510fa01007387 */ /* 0x0003e20000100a00 */
[----:B------:R-:W4:Y:S01]  /*142e0*/  LDC R245, c[0x0][0x230] ;  /* 0x00008c00fff57b82 */ /* 0x000f220000000800 */
[----:B--2---:R-:W-:Y:S02]  /*142f0*/  IMAD.WIDE R242, R239, 0x4, R234 ;  /* 0x00000004eff27825 */ /* 0x004fe400078e02ea */
[----:B------:R1:W-:Y:S01]  /*14300*/  LDGSTS.E [R2+0x25800], desc[UR20][R250.64], !P4 ;  /* 0x25800000fa027fae */ /* 0x0003e2000e121854 */
[----:B------:R-:W-:-:S04]  /*14310*/  ISETP.GE.U32.AND P5, PT, R3, 0x7fffffd5, PT ;  /* 0x7fffffd50300780c */ /* 0x000fc80003fa6070 */
[----:B------:R-:W2:Y:S01]  /*14320*/  LDC R239, c[0x0][0x230] ;  /* 0x00008c00ffef7b82 */ /* 0x000ea20000000800 */
[----:B------:R-:W-:Y:S01]  /*14330*/  IMAD R3, R238, 0x1a, RZ ;  /* 0x0000001aee037824 */ /* 0x000fe200078e02ff */
[----:B------:R1:W-:Y:S04]  /*14340*/  STL.64 [R1+0x760], R248 ;  /* 0x000760f801007387 */ /* 0x0003e80000100a00 */
[----:B------:R1:W-:Y:S02]  /*14350*/  LDGSTS.E [R2+0x25900], desc[UR20][R248.64], !P4 ;  /* 0x25900000f8027fae */ /* 0x0003e4000e121854 */
[C---:B-1----:R-:W-:Y:S02]  /*14360*/  IMAD.WIDE R250, R3.reuse, 0x4, R4 ;  /* 0x0000000403fa7825 */ /* 0x042fe400078e0204 */
[----:B------:R1:W-:Y:S04]  /*14370*/  STL.64 [R1+0x768], R246 ;  /* 0x000768f601007387 */ /* 0x0003e80000100a00 */
[----:B------:R1:W-:Y:S01]  /*14380*/  LDGSTS.E [R2+0x25a00], desc[UR20][R246.64], !P4 ;  /* 0x25a00000f6027fae */ /* 0x0003e2000e121854 */
[----:B------:R-:W-:-:S03]  /*14390*/  IMAD.WIDE R248, R3, 0x4, R230 ;  /* 0x0000000403f87825 */ /* 0x000fc600078e02e6 */
[----:B------:R1:W-:Y:S04]  /*143a0*/  STL.64 [R1+0x770], R242 ;  /* 0x000770f201007387 */ /* 0x0003e80000100a00 */
[----:B------:R4:W-:Y:S01]  /*143b0*/  LDGSTS.E [R2+0x25b00], desc[UR20][R242.64], !P4 ;  /* 0x25b00000f2027fae */ /* 0x0009e2000e121854 */
[----:B--2---:R-:W-:Y:S02]  /*143c0*/  VIADD R239, R239, 0xfffffff0 ;  /* 0xfffffff0efef7836 */ /* 0x004fe40000000000 */
[----:B-1----:R-:W-:Y:S01]  /*143d0*/  IMAD.WIDE R246, R3, 0x4, R232 ;  /* 0x0000000403f67825 */ /* 0x002fe200078e02e8 */
[----:B------:R1:W-:Y:S02]  /*143e0*/  STL.64 [R1+0x530], R250 ;  /* 0x000530fa01007387 */ /* 0x0003e40000100a00 */
[----:B------:R-:W-:Y:S01]  /*143f0*/  ISETP.GE.U32.AND P4, PT, R239, 0x7fffffd1, PT ;  /* 0x7fffffd1ef00780c */ /* 0x000fe20003f86070 */
[----:B------:R-:W-:Y:S01]  /*14400*/  IMAD R239, R238, 0x1e, RZ ;  /* 0x0000001eeeef7824 */ /* 0x000fe200078e02ff */
[----:B------:R1:W-:Y:S01]  /*14410*/  LDGSTS.E [R2+0x26800], desc[UR20][R250.64], !P0 ;  /* 0x26800000fa027fae */ /* 0x0003e2000c121854 */
[----:B----4-:R-:W-:-:S03]  /*14420*/  IMAD.WIDE R242, R3, 0x4, R234 ;  /* 0x0000000403f27825 */ /* 0x010fc600078e02ea */
[----:B------:R2:W-:Y:S01]  /*14430*/  STL.64 [R1+0x7c0], R248 ;  /* 0x0007c0f801007387 */ /* 0x0005e20000100a00 */
[----:B------:R-:W-:-:S03]  /*14440*/  VIADD R3, R252, 0xffffffec ;  /* 0xffffffecfc037836 */ /* 0x000fc60000000000 */
[----:B------:R2:W-:Y:S04]  /*14450*/  LDGSTS.E [R2+0x26900], desc[UR20][R248.64], !P0 ;  /* 0x26900000f8027fae */ /* 0x0005e8000c121854 */
[----:B------:R4:W-:Y:S01]  /*14460*/  STL.64 [R1+0x7c8], R246 ;  /* 0x0007c8f601007387 */ /* 0x0009e20000100a00 */
[----:B-1----:R-:W-:-:S03]  /*14470*/  IMAD.WIDE R250, R239, 0x4, R230 ;  /* 0x00000004effa7825 */ /* 0x002fc600078e02e6 */
[----:B------:R4:W-:Y:S04]  /*14480*/  LDGSTS.E [R2+0x26a00], desc[UR20][R246.64], !P0 ;  /* 0x26a00000f6027fae */ /* 0x0009e8000c121854 */
[----:B------:R1:W-:Y:S01]  /*14490*/  STL.64 [R1+0x7d0], R242 ;  /* 0x0007d0f201007387 */ /* 0x0003e20000100a00 */
[----:B--2---:R-:W-:-:S03]  /*144a0*/  IMAD.WIDE R248, R239, 0x4, R232 ;  /* 0x00000004eff87825 */ /* 0x004fc600078e02e8 */
[----:B------:R1:W-:Y:S01]  /*144b0*/  LDGSTS.E [R2+0x26b00], desc[UR20][R242.64], !P0 ;  /* 0x26b00000f2027fae */ /* 0x0003e2000c121854 */
[----:B------:R-:W-:Y:S01]  /*144c0*/  ISETP.GE.U32.AND P0, PT, R3, 0x7fffffcd, PT ;  /* 0x7fffffcd0300780c */ /* 0x000fe20003f06070 */
[----:B------:R-:W-:Y:S02]  /*144d0*/  VIADD R3, R245, 0xffffffe8 ;  /* 0xffffffe8f5037836 */ /* 0x000fe40000000000 */
[----:B----4-:R-:W-:-:S04]  /*144e0*/  IMAD.WIDE R246, R239, 0x4, R234 ;  /* 0x00000004eff67825 */ /* 0x010fc800078e02ea */
[----:B-1----:R-:W-:Y:S01]  /*144f0*/  IMAD.WIDE R242, R239, 0x4, R4 ;  /* 0x00000004eff27825 */ /* 0x002fe200078e0204 */
[----:B------:R-:W-:-:S04]  /*14500*/  LOP3.LUT R244, R244, 0x60, RZ, 0x3c, !PT ;  /* 0x00000060f4f47812 */ /* 0x000fc800078e3cff */
[----:B------:R-:W-:Y:S04]  /*14510*/  LDGSTS.E [R2+0x27800], desc[UR20][R242.64], !P1 ;  /* 0x27800000f2027fae */ /* 0x000fe8000c921854 */
[----:B------:R1:W-:Y:S04]  /*14520*/  LDGSTS.E [R2+0x27900], desc[UR20][R250.64], !P1 ;  /* 0x27900000fa027fae */ /* 0x0003e8000c921854 */
[----:B------:R2:W-:Y:S04]  /*14530*/  LDGSTS.E [R2+0x27a00], desc[UR20][R248.64], !P1 ;  /* 0x27a00000f8027fae */ /* 0x0005e8000c921854 */
[----:B------:R4:W-:Y:S01]  /*14540*/  LDGSTS.E [R2+0x27b00], desc[UR20][R246.64], !P1 ;  /* 0x27b00000f6027fae */ /* 0x0009e2000c921854 */
[----:B------:R-:W-:Y:S01]  /*14550*/  ISETP.GE.U32.AND P1, PT, R3, 0x7fffffc9, PT ;  /* 0x7fffffc90300780c */ /* 0x000fe20003f26070 */
[----:B------:R-:W-:-:S02]  /*14560*/  IMAD R3, R238, 0x3, RZ ;  /* 0x00000003ee037824 */ /* 0x000fc400078e02ff */
[----:B------:R3:W-:Y:S01]  /*14570*/  STL.64 [R1+0x550], R242 ;  /* 0x000550f201007387 */ /* 0x0007e20000100a00 */
[----:B------:R-:W-:-:S03]  /*14580*/  VIADD R252, R244, UR4 ;  /* 0x00000004f4fc7c36 */ /* 0x000fc60008000000 */
[----:B------:R1:W-:Y:S01]  /*14590*/  STL.64 [R1+0x818], R250 ;  /* 0x000818fa01007387 */ /* 0x0003e20000100a00 */
[----:B------:R-:W-:-:S03]  /*145a0*/  IMAD.WIDE R244, R3, 0x4, R234 ;  /* 0x0000000403f47825 */ /* 0x000fc600078e02ea */
[----:B---3--:R-:W3:Y:S04]  /*145b0*/  LDL.LU.64 R242, [R1+0x3bb8] ;  /* 0x003bb80001f27983 */ /* 0x008ee80000300a00 */
[----:B------:R2:W-:Y:S01]  /*145c0*/  STL.64 [R1+0x820], R248 ;  /* 0x000820f801007387 */ /* 0x0005e20000100a00 */
[----:B-1----:R-:W-:-:S03]  /*145d0*/  IMAD.WIDE R250, R3, 0x4, R4 ;  /* 0x0000000403fa7825 */ /* 0x002fc600078e0204 */
[----:B------:R4:W-:Y:S04]  /*145e0*/  STL.64 [R1+0x828], R246 ;  /* 0x000828f601007387 */ /* 0x0009e80000100a00 */
[----:B------:R1:W-:Y:S01]  /*145f0*/  LDGSTS.E [R252+0x20c00], desc[UR20][R250.64], !P3 ;  /* 0x20c00000fafc7fae */ /* 0x0003e2000d921854 */
[----:B--2---:R-:W-:-:S04]  /*14600*/  IMAD.WIDE R248, R3, 0x4, R230 ;  /* 0x0000000403f87825 */ /* 0x004fc800078e02e6 */
[----:B----4-:R-:W-:Y:S01]  /*14610*/  IMAD.WIDE R246, R3, 0x4, R232 ;  /* 0x0000000403f67825 */ /* 0x010fe200078e02e8 */
[----:B------:R2:W-:Y:S01]  /*14620*/  LDGSTS.E [R252+0x20d00], desc[UR20][R248.64], !P3 ;  /* 0x20d00000f8fc7fae */ /* 0x0005e2000d921854 */
[----:B------:R-:W4:Y:S03]  /*14630*/  LDC R3, c[0x0][0x230] ;  /* 0x00008c00ff037b82 */ /* 0x000f260000000800 */
[----:B------:R2:W-:Y:S04]  /*14640*/  LDGSTS.E [R252+0x20e00], desc[UR20][R246.64], !P3 ;  /* 0x20e00000f6fc7fae */ /* 0x0005e8000d921854 */
[----:B------:R2:W-:Y:S01]  /*14650*/  LDGSTS.E [R252+0x20f00], desc[UR20][R244.64], !P3 ;  /* 0x20f00000f4fc7fae */ /* 0x0005e2000d921854 */
[----:B------:R-:W-:-:S03]  /*14660*/  IMAD R239, R238, 0x7, RZ ;  /* 0x00000007eeef7824 */ /* 0x000fc600078e02ff */
[----:B------:R1:W-:Y:S01]  /*14670*/  STL.64 [R1+0x470], R250 ;  /* 0x000470fa01007387 */ /* 0x0003e20000100a00 */
[----:B----4-:R-:W-:-:S05]  /*14680*/  VIADD R3, R3, 0xffffffe4 ;  /* 0xffffffe403037836 */ /* 0x010fca0000000000 */
[----:B------:R-:W-:Y:S02]  /*14690*/  ISETP.GE.U32.AND P3, PT, R3, 0x7fffffc5, PT ;  /* 0x7fffffc50300780c */ /* 0x000fe40003f66070 */
[----:B------:R-:W4:Y:S01]  /*146a0*/  LDC R3, c[0x0][0x230] ;  /* 0x00008c00ff037b82 */ /* 0x000f220000000800 */
[----:B------:R2:W-:Y:S04]  /*146b0*/  STL.64 [R1+0x588], R248 ;  /* 0x000588f801007387 */ /* 0x0005e80000100a00 */
[----:B------:R2:W-:Y:S04]  /*146c0*/  STL.64 [R1+0x590], R246 ;  /* 0x000590f601007387 */ /* 0x0005e80000100a00 */
[----:B------:R2:W-:Y:S01]  /*146d0*/  STL.64 [R1+0x598], R244 ;  /* 0x000598f401007387 */ /* 0x0005e20000100a00 */
[----:B-1----:R-:W-:-:S04]  /*146e0*/  IMAD.WIDE R250, R239, 0x4, R234 ;  /* 0x00000004effa7825 */ /* 0x002fc800078e02ea */
[----:B--2---:R-:W-:-:S04]  /*146f0*/  IMAD.WIDE R248, R239, 0x4, R232 ;  /* 0x00000004eff87825 */ /* 0x004fc800078e02e8 */
[----:B------:R-:W-:-:S04]  /*14700*/  IMAD.WIDE R246, R239, 0x4, R230 ;  /* 0x00000004eff67825 */ /* 0x000fc800078e02e6 */
[----:B------:R-:W-:-:S05]  /*14710*/  IMAD.WIDE R244, R239, 0x4, R4 ;  /* 0x00000004eff47825 */ /* 0x000fca00078e0204 */
[----:B------:R-:W-:Y:S04]  /*14720*/  LDGSTS.E [R252+0x21c00], desc[UR20][R244.64], !P6 ;  /* 0x21c00000f4fc7fae */ /* 0x000fe8000f121854 */
[----:B------:R1:W-:Y:S04]  /*14730*/  STL.64 [R1+0x490], R244 ;  /* 0x000490f401007387 */ /* 0x0003e80000100a00 */
[----:B------:R-:W-:Y:S04]  /*14740*/  LDGSTS.E [R252+0x21d00], desc[UR20][R246.64], !P6 ;  /* 0x21d00000f6fc7fae */ /* 0x000fe8000f121854 */
[----:B------:R2:W-:Y:S04]  /*14750*/  STL.64 [R1+0x5e8], R246 ;  /* 0x0005e8f601007387 */ /* 0x0005e80000100a00 */
[----:B------:R-:W-:Y:S04]  /*14760*/  LDGSTS.E [R252+0x21e00], desc[UR20][R248.64], !P6 ;  /* 0x21e00000f8fc7fae */ /* 0x000fe8000f121854 */
[----:B-1----:R-:W3:Y:S04]  /*14770*/  LDL.LU.64 R244, [R1+0x3bb0] ;  /* 0x003bb00001f47983 */ /* 0x002ee80000300a00 */
[----:B------:R1:W-:Y:S04]  /*14780*/  LDGSTS.E [R252+0x21f00], desc[UR20][R250.64], !P6 ;  /* 0x21f00000fafc7fae */ /* 0x0003e8000f121854 */
[----:B------:R4:W-:Y:S04]  /*14790*/  STL.64 [R1+0x5f0], R248 ;  /* 0x0005f0f801007387 */ /* 0x0009e80000100a00 */
[----:B--2---:R-:W2:Y:S01]  /*147a0*/  LDL.LU.64 R246, [R1+0x3ba8] ;  /* 0x003ba80001f67983 */ /* 0x004ea20000300a00 */
[----:B-1----:R-:W-:-:S03]  /*147b0*/  IMAD R252, R238, 0xf, RZ ;  /* 0x0000000feefc7824 */ /* 0x002fc600078e02ff */
[----:B------:R1:W-:Y:S01]  /*147c0*/  STL.64 [R1+0x5f8], R250 ;  /* 0x0005f8fa01007387 */ /* 0x0003e20000100a00 */
[----:B------:R-:W-:-:S03]  /*147d0*/  IMAD R239, R238, 0x13, RZ ;  /* 0x00000013eeef7824 */ /* 0x000fc600078e02ff */
[----:B----4-:R-:W4:Y:S01]  /*147e0*/  LDL.LU.64 R248, [R1+0x3ba0] ;  /* 0x003ba00001f87983 */ /* 0x010f220000300a00 */
[----:B------:R-:W-:-:S03]  /*147f0*/  VIADD R3, R3, 0xffffffdf ;  /* 0xffffffdf03037836 */ /* 0x000fc60000000000 */
[----:B-1----:R-:W3:Y:S04]  /*14800*/  LDL.LU.64 R250, [R1+0x3b98] ;  /* 0x003b980001fa7983 */ /* 0x002ee80000300a00 */
[----:B------:R1:W-:Y:S01]  /*14810*/  STL [R1+0x368], R252 ;  /* 0x000368fc01007387 */ /* 0x0003e20000100800 */
[----:B------:R-:W-:-:S03]  /*14820*/  ISETP.GE.U32.AND P6, PT, R3, 0x7fffffc0, PT ;  /* 0x7fffffc00300780c */ /* 0x000fc60003fc6070 */
[----:B------:R1:W-:Y:S02]  /*14830*/  STL [R1+0x35c], R239 ;  /* 0x00035cef01007387 */ /* 0x0003e40000100800 */
[C---:B-1----:R-:W-:Y:S02]  /*14840*/  IMAD R252, R238.reuse, 0x17, RZ ;  /* 0x00000017eefc7824 */ /* 0x042fe400078e02ff */
[C---:B------:R-:W-:Y:S01]  /*14850*/  IMAD R3, R238.reuse, 0xb, RZ ;  /* 0x0000000bee037824 */ /* 0x040fe200078e02ff */
[----:B------:R-:W1:Y:S02]  /*14860*/  LDC R239, c[0x0][0x230] ;  /* 0x00008c00ffef7b82 */ /* 0x000e640000000800 */
[----:B------:R1:W-:Y:S02]  /*14870*/  STL [R1+0x358], R252 ;  /* 0x000358fc01007387 */ /* 0x0003e40000100800 */
[C---:B-1----:R-:W-:Y:S02]  /*14880*/  IMAD R252, R238.reuse, 0x1b, RZ ;  /* 0x0000001beefc7824 */ /* 0x042fe400078e02ff */
[----:B------:R-:W-:-:S03]  /*14890*/  IMAD R238, R238, 0x1f, RZ ;  /* 0x0000001feeee7824 */ /* 0x000fc600078e02ff */
[----:B------:R1:W-:Y:S04]  /*148a0*/  STL [R1+0x354], R252 ;  /* 0x000354fc01007387 */ /* 0x0003e80000100800 */
[----:B-1----:R-:W2:Y:S04]  /*148b0*/  LDL.LU R252, [R1+0x3b90] ;  /* 0x003b900001fc7983 */ /* 0x002ea80000300800 */
[----:B------:R1:W-:Y:S01]  /*148c0*/  STL [R1+0x350], R238 ;  /* 0x000350ee01007387 */ /* 0x0003e20000100800 */
[----:B------:R-:W-:Y:S01]  /*148d0*/  VIADD R239, R239, 0xffffffe0 ;  /* 0xffffffe0efef7836 */ /* 0x000fe20000000000 */
[----:B------:R-:W-:-:S02]  /*148e0*/  USHF.L.U32 UR10, UR10, 0x5, URZ ;  /* 0x000000050a0a7899 */ /* 0x000fc4000800063f */
[----:B------:R-:W-:Y:S01]  /*148f0*/  STL.64 [R1+0x3f08], R86 ;  /* 0x003f085601007387 */ /* 0x000fe20000100a00 */
[----:B-1----:R-:W1:Y:S01]  /*14900*/  S2R R238, SR_TID.X ;  /* 0x0000000000ee7919 */ /* 0x002e620000002100 */
[----:B------:R-:W-:Y:S02]  /*14910*/  USHF.L.U32 UR11, UR11, 0x5, URZ ;  /* 0x000000050b0b7899 */ /* 0x000fe4000800063f */
[----:B------:R-:W-:Y:S01]  /*14920*/  UISETP.GT.AND UP1, UPT, UR9, 0x3f, UPT ;  /* 0x0000003f0900788c */ /* 0x000fe2000bf24270 */
[----:B------:R-:W-:Y:S01]  /*14930*/  STL.64 [R1+0x3f00], R94 ;  /* 0x003f005e01007387 */ /* 0x000fe20000100a00 */
[----:B------:R-:W-:-:S03]  /*14940*/  ULDC UR7, c[0x0][0x230] ;  /* 0x00008c0000077ab9 */ /* 0x000fc60000000800 */
[----:B------:R1:W-:Y:S04]  /*14950*/  STL.64 [R1+0x3ef8], R102 ;  /* 0x003ef86601007387 */ /* 0x0003e80000100a00 */
[----:B-1----:R-:W4:Y:S04]  /*14960*/  LDL.LU R102, [R1+0x354] ;  /* 0x0003540001667983 */ /* 0x002f280000300800 */
[----:B------:R-:W3:Y:S04]  /*14970*/  LDL.LU R103, [R1+0x350] ;  /* 0x0003500001677983 */ /* 0x000ee80000300800 */
[----:B------:R-:W-:Y:S04]  /*14980*/  STL.64 [R1+0x3ef0], R110 ;  /* 0x003ef06e01007387 */ /* 0x000fe80000100a00 */
[----:B------:R-:W-:Y:S04]  /*14990*/  STL.64 [R1+0x3ee8], R118 ;  /* 0x003ee87601007387 */ /* 0x000fe80000100a00 */
[----:B------:R-:W-:Y:S04]  /*149a0*/  STL.64 [R1+0x3ee0], R126 ;  /* 0x003ee07e01007387 */ /* 0x000fe80000100a00 */
[----:B------:R1:W-:Y:S04]  /*149b0*/  STL.64 [R1+0x3ed8], R134 ;  /* 0x003ed88601007387 */ /* 0x0003e80000100a00 */
[----:B-1----:R-:W3:Y:S04]  /*149c0*/  LDL.LU R134, [R1+0x35c] ;  /* 0x00035c0001867983 */ /* 0x002ee80000300800 */
[----:B------:R-:W3:Y:S04]  /*149d0*/  LDL.LU R135, [R1+0x358] ;  /* 0x0003580001877983 */ /* 0x000ee80000300800 */
[----:B------:R-:W-:Y:S04]  /*149e0*/  STL.64 [R1+0x3ed0], R142 ;  /* 0x003ed08e01007387 */ /* 0x000fe80000100a00 */
[----:B------:R-:W-:Y:S04]  /*149f0*/  STL.64 [R1+0x3ec8], R150 ;  /* 0x003ec89601007387 */ /* 0x000fe80000100a00 */
[----:B------:R1:W-:Y:S04]  /*14a00*/  STL.64 [R1+0x3ec0], R158 ;  /* 0x003ec09e01007387 */ /* 0x0003e80000100a00 */
[----:B-1----:R-:W3:Y:S01]  /*14a10*/  LDL.LU R159, [R1+0x368] ;  /* 0x00036800019f7983 */ /* 0x002ee20000300800 */
[----:B------:R-:W-:Y:S01]  /*14a20*/  LOP3.LUT R238, R238, 0x3f, RZ, 0xc0, !PT ;  /* 0x0000003feeee7812 */ /* 0x000fe200078ec0ff */
[----:B------:R-:W-:-:S02]  /*14a30*/  IMAD.WIDE R118, R3, 0x4, R4 ;  /* 0x0000000403767825 */ /* 0x000fc400078e0204 */
[----:B------:R-:W-:Y:S02]  /*14a40*/  STL.64 [R1+0x3eb8], R166 ;  /* 0x003eb8a601007387 */ /* 0x000fe40000100a00 */
[----:B------:R-:W-:Y:S02]  /*14a50*/  IMAD.SHL.U32 R238, R238, 0x4, RZ ;  /* 0x00000004eeee7824 */ /* 0x000fe400078e00ff */
[C---:B------:R-:W-:Y:S01]  /*14a60*/  IMAD.WIDE R110, R3.reuse, 0x4, R230 ;  /* 0x00000004036e7825 */ /* 0x040fe200078e02e6 */
[----:B------:R-:W-:Y:S03]  /*14a70*/  STL.64 [R1+0x3eb0], R174 ;  /* 0x003eb0ae01007387 */ /* 0x000fe60000100a00 */
[C---:B------:R-:W-:Y:S01]  /*14a80*/  IMAD.WIDE R94, R3.reuse, 0x4, R232 ;  /* 0x00000004035e7825 */ /* 0x040fe200078e02e8 */
[----:B------:R-:W-:Y:S03]  /*14a90*/  STL.64 [R1+0x3ea8], R182 ;  /* 0x003ea8b601007387 */ /* 0x000fe60000100a00 */
[----:B------:R-:W-:Y:S01]  /*14aa0*/  IMAD.WIDE R86, R3, 0x4, R234 ;  /* 0x0000000403567825 */ /* 0x000fe200078e02ea */
[----:B------:R-:W-:Y:S01]  /*14ab0*/  LOP3.LUT R3, R238, 0x60, RZ, 0x3c, !PT ;  /* 0x00000060ee037812 */ /* 0x000fe200078e3cff */
[----:B------:R-:W-:Y:S04]  /*14ac0*/  STL.64 [R1+0x3ea0], R190 ;  /* 0x003ea0be01007387 */ /* 0x000fe80000100a00 */
[----:B------:R-:W-:Y:S01]  /*14ad0*/  VIADD R3, R3, UR4 ;  /* 0x0000000403037c36 */ /* 0x000fe20008000000 */
[----:B------:R-:W-:Y:S04]  /*14ae0*/  STL.64 [R1+0x3e98], R198 ;  /* 0x003e98c601007387 */ /* 0x000fe80000100a00 */
[----:B------:R-:W-:Y:S04]  /*14af0*/  STL.64 [R1+0x3e90], R206 ;  /* 0x003e90ce01007387 */ /* 0x000fe80000100a00 */
[----:B------:R-:W-:Y:S04]  /*14b00*/  STL.64 [R1+0x3e88], R214 ;  /* 0x003e88d601007387 */ /* 0x000fe80000100a00 */
[----:B------:R-:W-:Y:S04]  /*14b10*/  STL.64 [R1+0x3e80], R222 ;  /* 0x003e80de01007387 */ /* 0x000fe80000100a00 */
[----:B------:R1:W-:Y:S04]  /*14b20*/  STL [R1+0x3c78], R0 ;  /* 0x003c780001007387 */ /* 0x0003e80000100800 */
[----:B------:R4:W-:Y:S04]  /*14b30*/  LDGSTS.E [R3+0x22c00], desc[UR20][R118.64], !P5 ;  /* 0x22c0000076037fae */ /* 0x0009e8000e921854 */
[----:B------:R-:W-:Y:S01]  /*14b40*/  LDGSTS.E [R3+0x22d00], desc[UR20][R110.64], !P5 ;  /* 0x22d000006e037fae */ /* 0x000fe2000e921854 */
[----:B-1----:R-:W-:-:S03]  /*14b50*/  IMAD.U32 R0, RZ, RZ, UR10 ;  /* 0x0000000aff007e24 */ /* 0x002fc6000f8e00ff */
[----:B------:R-:W-:Y:S04]  /*14b60*/  LDGSTS.E [R3+0x22e00], desc[UR20][R94.64], !P5 ;  /* 0x22e000005e037fae */ /* 0x000fe8000e921854 */
[----:B------:R3:W-:Y:S01]  /*14b70*/  LDGSTS.E [R3+0x22f00], desc[UR20][R86.64], !P5 ;  /* 0x22f0000056037fae */ /* 0x0007e2000e921854 */
[----:B------:R-:W-:Y:S01]  /*14b80*/  ISETP.GE.U32.AND P5, PT, R239, 0x7fffffc1, PT ;  /* 0x7fffffc1ef00780c */ /* 0x000fe20003fa6070 */
[--C-:B------:R-:W-:Y:S02]  /*14b90*/  IMAD.WIDE R238, R0, 0x4, R4.reuse ;  /* 0x0000000400ee7825 */ /* 0x100fe400078e0204 */
[----:B------:R-:W-:Y:S04]  /*14ba0*/  STL [R1+0x3c74], R2 ;  /* 0x003c740201007387 */ /* 0x000fe80000100800 */
[----:B--2---:R-:W-:Y:S04]  /*14bb0*/  STL [R1+0x3c70], R252 ;  /* 0x003c70fc01007387 */ /* 0x004fe80000100800 */
[----:B------:R4:W-:Y:S04]  /*14bc0*/  STL.64 [R1+0x4a8], R118 ;  /* 0x0004a87601007387 */ /* 0x0009e80000100a00 */
[----:B------:R-:W-:Y:S04]  /*14bd0*/  STL.64 [R1+0x640], R110 ;  /* 0x0006406e01007387 */ /* 0x000fe80000100a00 */
[----:B------:R-:W-:Y:S04]  /*14be0*/  STL.64 [R1+0x658], R94 ;  /* 0x0006585e01007387 */ /* 0x000fe80000100a00 */
[----:B------:R3:W-:Y:S04]  /*14bf0*/  STL.64 [R1+0x650], R86 ;  /* 0x0006505601007387 */ /* 0x0007e80000100a00 */
[----:B------:R-:W-:Y:S01]  /*14c00*/  STL.64 [R1+0x3e50], R238 ;  /* 0x003e50ee01007387 */ /* 0x000fe20000100a00 */
[----:B----4-:R-:W-:-:S04]  /*14c10*/  IMAD.WIDE R118, R102, 0x4, R4 ;  /* 0x0000000466767825 */ /* 0x010fc800078e0204 */
[----:B---3--:R-:W-:-:S04]  /*14c20*/  IMAD.WIDE R86, R103, 0x4, R4 ;  /* 0x0000000467567825 */ /* 0x008fc800078e0204 */
[----:B------:R-:W-:-:S04]  /*14c30*/  IMAD.WIDE R142, R134, 0x4, R4 ;  /* 0x00000004868e7825 */ /* 0x000fc800078e0204 */
[----:B------:R-:W-:-:S04]  /*14c40*/  IMAD.WIDE R126, R135, 0x4, R4 ;  /* 0x00000004877e7825 */ /* 0x000fc800078e0204 */
[----:B------:R-:W-:-:S04]  /*14c50*/  IMAD.WIDE R150, R159, 0x4, R4 ;  /* 0x000000049f967825 */ /* 0x000fc800078e0204 */
[C---:B------:R-:W-:Y:S01]  /*14c60*/  IMAD.WIDE R110, R159.reuse, 0x4, R230 ;  /* 0x000000049f6e7825 */ /* 0x040fe200078e02e6 */
[----:B------:R-:W-:Y:S03]  /*14c70*/  STL.64 [R1+0x4c0], R150 ;  /* 0x0004c09601007387 */ /* 0x000fe60000100a00 */
[C---:B------:R-:W-:Y:S01]  /*14c80*/  IMAD.WIDE R94, R159.reuse, 0x4, R232 ;  /* 0x000000049f5e7825 */ /* 0x040fe200078e02e8 */
[----:B------:R-:W-:Y:S03]  /*14c90*/  STL.64 [R1+0x4e0], R142 ;  /* 0x0004e08e01007387 */ /* 0x000fe60000100a00 */
[----:B------:R-:W-:Y:S01]  /*14ca0*/  IMAD.WIDE R4, R159, 0x4, R234 ;  /* 0x000000049f047825 */ /* 0x000fe200078e02ea */
[----:B------:R-:W-:Y:S04]  /*14cb0*/  STL.64 [R1+0x500], R126 ;  /* 0x0005007e01007387 */ /* 0x000fe80000100a00 */
[----:B------:R-:W-:Y:S04]  /*14cc0*/  STL.64 [R1+0x520], R118 ;  /* 0x0005207601007387 */ /* 0x000fe80000100a00 */
[----:B------:R1:W-:Y:S04]  /*14cd0*/  STL.64 [R1+0x690], R110 ;  /* 0x0006906e01007387 */ /* 0x0003e80000100a00 */
[----:B------:R-:W-:Y:S04]  /*14ce0*/  LDGSTS.E [R3+0x23c00], desc[UR20][R150.64], !P4 ;  /* 0x23c0000096037fae */ /* 0x000fe8000e121854 */
[----:B------:R-:W-:Y:S04]  /*14cf0*/  STL.64 [R1+0x538], R86 ;  /* 0x0005385601007387 */ /* 0x000fe80000100a00 */
[----:B------:R1:W-:Y:S04]  /*14d00*/  LDGSTS.E [R3+0x23d00], desc[UR20][R110.64], !P4 ;  /* 0x23d000006e037fae */ /* 0x0003e8000e121854 */
[----:B------:R2:W-:Y:S04]  /*14d10*/  STL.64 [R1+0x6a8], R94 ;  /* 0x0006a85e01007387 */ /* 0x0005e80000100a00 */
[----:B------:R2:W-:Y:S01]  /*14d20*/  LDGSTS.E [R3+0x23e00], desc[UR20][R94.64], !P4 ;  /* 0x23e000005e037fae */ /* 0x0005e2000e121854 */
[----:B-1----:R-:W-:-:S03]  /*14d30*/  IMAD.WIDE R110, R134, 0x4, R230 ;  /* 0x00000004866e7825 */ /* 0x002fc600078e02e6 */
[----:B------:R1:W-:Y:S04]  /*14d40*/  STL.64 [R1+0x6a0], R4 ;  /* 0x0006a00401007387 */ /* 0x0003e80000100a00 */
[----:B------:R1:W-:Y:S01]  /*14d50*/  LDGSTS.E [R3+0x23f00], desc[UR20][R4.64], !P4 ;  /* 0x23f0000004037fae */ /* 0x0003e2000e121854 */
[----:B--2---:R-:W-:-:S03]  /*14d60*/  IMAD.WIDE R94, R134, 0x4, R232 ;  /* 0x00000004865e7825 */ /* 0x004fc600078e02e8 */
[----:B------:R-:W2:Y:S04]  /*14d70*/  LDL R2, [R1+0x3448] ;  /* 0x0034480001027983 */ /* 0x000ea80000100800 */
[----:B------:R-:W-:Y:S01]  /*14d80*/  LDGSTS.E [R3+0x24c00], desc[UR20][R142.64], !P0 ;  /* 0x24c000008e037fae */ /* 0x000fe2000c121854 */
[----:B-1----:R-:W-:-:S03]  /*14d90*/  IMAD.WIDE R4, R134, 0x4, R234 ;  /* 0x0000000486047825 */ /* 0x002fc600078e02ea */
[----:B------:R1:W-:Y:S04]  /*14da0*/  STL.64 [R1+0x6e8], R110 ;  /* 0x0006e86e01007387 */ /* 0x0003e80000100a00 */
[----:B------:R1:W-:Y:S04]  /*14db0*/  LDGSTS.E [R3+0x24d00], desc[UR20][R110.64], !P0 ;  /* 0x24d000006e037fae */ /* 0x0003e8000c121854 */
[----:B------:R3:W-:Y:S04]  /*14dc0*/  STL.64 [R1+0x700], R94 ;  /* 0x0007005e01007387 */ /* 0x0007e80000100a00 */
[----:B------:R3:W-:Y:S01]  /*14dd0*/  LDGSTS.E [R3+0x24e00], desc[UR20][R94.64], !P0 ;  /* 0x24e000005e037fae */ /* 0x0007e2000c121854 */
[----:B-1----:R-:W-:-:S03]  /*14de0*/  IMAD.WIDE R110, R135, 0x4, R230 ;  /* 0x00000004876e7825 */ /* 0x002fc600078e02e6 */
[----:B------:R1:W-:Y:S04]  /*14df0*/  STL.64 [R1+0x6f8], R4 ;  /* 0x0006f80401007387 */ /* 0x0003e80000100a00 */
[----:B------:R1:W-:Y:S01]  /*14e00*/  LDGSTS.E [R3+0x24f00], desc[UR20][R4.64], !P0 ;  /* 0x24f0000004037fae */ /* 0x0003e2000c121854 */
[----:B---3--:R-:W-:-:S03]  /*14e10*/  IMAD.WIDE R94, R135, 0x4, R232 ;  /* 0x00000004875e7825 */ /* 0x008fc600078e02e8 */
[----:B------:R-:W-:Y:S04]  /*14e20*/  LDGSTS.E [R3+0x25c00], desc[UR20][R126.64], !P1 ;  /* 0x25c000007e037fae */ /* 0x000fe8000c921854 */
[----:B------:R3:W-:Y:S01]  /*14e30*/  STL.64 [R1+0x740], R110 ;  /* 0x0007406e01007387 */ /* 0x0007e20000100a00 */
[----:B-1----:R-:W-:-:S03]  /*14e40*/  IMAD.WIDE R4, R135, 0x4, R234 ;  /* 0x0000000487047825 */ /* 0x002fc600078e02ea */
[----:B------:R3:W-:Y:S04]  /*14e50*/  LDGSTS.E [R3+0x25d00], desc[UR20][R110.64], !P1 ;  /* 0x25d000006e037fae */ /* 0x0007e8000c921854 */
[----:B------:R1:W-:Y:S04]  /*14e60*/  STL.64 [R1+0x750], R94 ;  /* 0x0007505e01007387 */ /* 0x0003e80000100a00 */
[----:B------:R1:W-:Y:S01]  /*14e70*/  LDGSTS.E [R3+0x25e00], desc[UR20][R94.64], !P1 ;  /* 0x25e000005e037fae */ /* 0x0003e2000c921854 */
[----:B---3--:R-:W-:-:S03]  /*14e80*/  IMAD.WIDE R110, R102, 0x4, R230 ;  /* 0x00000004666e7825 */ /* 0x008fc600078e02e6 */
[----:B------:R3:W-:Y:S04]  /*14e90*/  STL.64 [R1+0x358], R4 ;  /* 0x0003580401007387 */ /* 0x0007e80000100a00 */
[----:B------:R3:W-:Y:S01]  /*14ea0*/  LDGSTS.E [R3+0x25f00], desc[UR20][R4.64], !P1 ;  /* 0x25f0000004037fae */ /* 0x0007e2000c921854 */
[----:B-1----:R-:W-:-:S03]  /*14eb0*/  IMAD.WIDE R94, R102, 0x4, R232 ;  /* 0x00000004665e7825 */ /* 0x002fc600078e02e8 */
[----:B------:R1:W-:Y:S04]  /*14ec0*/  STL.64 [R1+0x790], R110 ;  /* 0x0007906e01007387 */ /* 0x0003e80000100a00 */
[----:B------:R-:W-:Y:S01]  /*14ed0*/  LDGSTS.E [R3+0x26c00], desc[UR20][R118.64], !P3 ;  /* 0x26c0000076037fae */ /* 0x000fe2000d921854 */
[----:B---3--:R-:W-:-:S03]  /*14ee0*/  IMAD.WIDE R4, R102, 0x4, R234 ;  /* 0x0000000466047825 */ /* 0x008fc600078e02ea */
[----:B------:R3:W-:Y:S04]  /*14ef0*/  STL.64 [R1+0x7a8], R94 ;  /* 0x0007a85e01007387 */ /* 0x0007e80000100a00 */
[----:B------:R-:W-:Y:S04]  /*14f00*/  LDGSTS.E [R3+0x26d00], desc[UR20][R110.64], !P3 ;  /* 0x26d000006e037fae */ /* 0x000fe8000d921854 */
[----:B------:R4:W-:Y:S04]  /*14f10*/  STL.64 [R1+0x7a0], R4 ;  /* 0x0007a00401007387 */ /* 0x0009e80000100a00 */
[----:B------:R3:W-:Y:S04]  /*14f20*/  LDGSTS.E [R3+0x26e00], desc[UR20][R94.64], !P3 ;  /* 0x26e000005e037fae */ /* 0x0007e8000d921854 */
[----:B-1----:R-:W2:Y:S04]  /*14f30*/  LDL.64 R110, [R1+0x278] ;  /* 0x00027800016e7983 */ /* 0x002ea80000100a00 */
[----:B------:R-:W2:Y:S04]  /*14f40*/  LDL.64 R118, [R1+0x258] ;  /* 0x0002580001767983 */ /* 0x000ea80000100a00 */
[----:B------:R-:W-:Y:S01]  /*14f50*/  LDGSTS.E [R3+0x26f00], desc[UR20][R4.64], !P3 ;  /* 0x26f0000004037fae */ /* 0x000fe2000d921854 */
[----:B---3--:R-:W-:-:S03]  /*14f60*/  IMAD.WIDE R94, R103, 0x4, R230 ;  /* 0x00000004675e7825 */ /* 0x008fc600078e02e6 */
[----:B------:R-:W3:Y:S04]  /*14f70*/  LDL.64 R126, [R1+0x238] ;  /* 0x00023800017e7983 */ /* 0x000ee80000100a00 */
        /* <DEDUP_REMOVED lines=12> */
[----:B----4-:R-:W4:Y:S04]  /*15040*/  LDL.64 R4, [R1+0x38] ;  /* 0x0000380001047983 */ /* 0x010f280000100a00 */
[----:B------:R-:W4:Y:S04]  /*15050*/  LDL.64 R238, [R1+0x18] ;  /* 0x0000180001ee7983 */ /* 0x000f280000100a00 */
[----:B------:R1:W-:Y:S04]  /*15060*/  STL.64 [R1+0x3e58], R230 ;  /* 0x003e58e601007387 */ /* 0x0003e80000100a00 */
[----:B------:R-:W-:Y:S04]  /*15070*/  LDGSTS.E [R3+0x27c00], desc[UR20][R86.64], !P5 ;  /* 0x27c0000056037fae */ /* 0x000fe8000e921854 */
[----:B------:R1:W-:Y:S04]  /*15080*/  LDGSTS.E [R3+0x27d00], desc[UR20][R94.64], !P5 ;  /* 0x27d000005e037fae */ /* 0x0003e8000e921854 */
[----:B-1----:R-:W4:Y:S04]  /*15090*/  LDL.64 R230, [R1+0x58] ;  /* 0x0000580001e67983 */ /* 0x002f280000100a00 */
[----:B------:R-:W4:Y:S04]  /*150a0*/  LDL.LU.64 R86, [R1+0x3f08] ;  /* 0x003f080001567983 */ /* 0x000f280000300a00 */
[----:B------:R1:W-:Y:S04]  /*150b0*/  STL.64 [R1+0x7e8], R94 ;  /* 0x0007e85e01007387 */ /* 0x0003e80000100a00 */
[----:B------:R1:W-:Y:S02]  /*150c0*/  STL.64 [R1+0x3e60], R232 ;  /* 0x003e60e801007387 */ /* 0x0003e40000100a00 */
[----:B-1----:R-:W-:-:S02]  /*150d0*/  IMAD.WIDE R94, R103, 0x4, R232 ;  /* 0x00000004675e7825 */ /* 0x002fc400078e02e8 */
[----:B------:R-:W4:Y:S02]  /*150e0*/  LDL.64 R232, [R1+0x78] ;  /* 0x0000780001e87983 */ /* 0x000f240000100a00 */
[----:B------:R-:W-:Y:S02]  /*150f0*/  IMAD.WIDE R102, R103, 0x4, R234 ;  /* 0x0000000467667825 */ /* 0x000fe400078e02ea */
[----:B------:R-:W-:Y:S04]  /*15100*/  STL.64 [R1+0x7f8], R94 ;  /* 0x0007f85e01007387 */ /* 0x000fe80000100a00 */
[----:B------:R1:W-:Y:S04]  /*15110*/  STL.64 [R1+0x3e68], R234 ;  /* 0x003e68ea01007387 */ /* 0x0003e80000100a00 */
[----:B------:R-:W-:Y:S04]  /*15120*/  LDGSTS.E [R3+0x27e00], desc[UR20][R94.64], !P5 ;  /* 0x27e000005e037fae */ /* 0x000fe8000e921854 */
[----:B------:R4:W-:Y:S04]  /*15130*/  LDGSTS.E [R3+0x27f00], desc[UR20][R102.64], !P5 ;  /* 0x27f0000066037fae */ /* 0x0009e8000e921854 */
[----:B-1----:R-:W4:Y:S04]  /*15140*/  LDL.64 R234, [R1+0x98] ;  /* 0x0000980001ea7983 */ /* 0x002f280000100a00 */
[----:B------:R1:W-:Y:S04]  /*15150*/  STL.64 [R1+0x350], R102 ;  /* 0x0003506601007387 */ /* 0x0003e80000100a00 */
[----:B------:R-:W4:Y:S04]  /*15160*/  LDL.LU.64 R94, [R1+0x3f00] ;  /* 0x003f0000015e7983 */ /* 0x000f280000300a00 */
[----:B------:R-:W0:Y:S04]  /*15170*/  LDGDEPBAR ;  /* 0x00000000000079af */ /* 0x000e280000000000 */
[----:B-1----:R-:W4:Y:S01]  /*15180*/  LDL.LU.64 R102, [R1+0x3ef8] ;  /* 0x003ef80001667983 */ /* 0x002f220000300a00 */
[----:B--2---:R-:W-:-:S05]  /*15190*/  VIADD R252, R2, UR4 ;  /* 0x0000000402fc7c36 */ /* 0x004fca0008000000 */
[----:B------:R-:W-:Y:S04]  /*151a0*/  STL [R1+0x368], R252 ;  /* 0x000368fc01007387 */ /* 0x000fe80000100800 */
[----:B------:R-:W-:Y:S04]  /*151b0*/  LDGSTS.E [R252], desc[UR20][R110.64], P2 ;  /* 0x000000006efc7fae */ /* 0x000fe80009121854 */
[----:B------:R-:W-:Y:S04]  /*151c0*/  LDGSTS.E [R252+0x400], desc[UR20][R118.64], P2 ;  /* 0x0040000076fc7fae */ /* 0x000fe80009121854 */
[----:B------:R-:W2:Y:S04]  /*151d0*/  LDL.LU.64 R110, [R1+0x3ef0] ;  /* 0x003ef000016e7983 */ /* 0x000ea80000300a00 */
[----:B------:R-:W2:Y:S04]  /*151e0*/  LDL.LU.64 R118, [R1+0x3ee8] ;  /* 0x003ee80001767983 */ /* 0x000ea80000300a00 */
[----:B---3--:R-:W-:Y:S04]  /*151f0*/  LDGSTS.E [R252+0x800], desc[UR20][R126.64], P2 ;  /* 0x008000007efc7fae */ /* 0x008fe80009121854 */
[----:B------:R-:W-:Y:S04]  /*15200*/  LDGSTS.E [R252+0xc00], desc[UR20][R134.64], P2 ;  /* 0x00c0000086fc7fae */ /* 0x000fe80009121854 */
[----:B------:R-:W-:Y:S04]  /*15210*/  LDGSTS.E [R252+0x1000], desc[UR20][R142.64], P2 ;  /* 0x010000008efc7fae */ /* 0x000fe80009121854 */
[----:B------:R-:W3:Y:S04]  /*15220*/  LDL.LU.64 R126, [R1+0x3ee0] ;  /* 0x003ee000017e7983 */ /* 0x000ee80000300a00 */
[----:B------:R-:W3:Y:S04]  /*15230*/  LDL.LU.64 R134, [R1+0x3ed8] ;  /* 0x003ed80001867983 */ /* 0x000ee80000300a00 */
[----:B------:R-:W3:Y:S04]  /*15240*/  LDL.LU.64 R142, [R1+0x3ed0] ;  /* 0x003ed000018e7983 */ /* 0x000ee80000300a00 */
[----:B------:R-:W-:Y:S04]  /*15250*/  LDGSTS.E [R252+0x1400], desc[UR20][R150.64], P2 ;  /* 0x0140000096fc7fae */ /* 0x000fe80009121854 */
        /* <DEDUP_REMOVED lines=18> */
[----:B------:R-:W3:Y:S04]  /*15380*/  LDL.LU.64 R222, [R1+0x3e80] ;  /* 0x003e800001de7983 */ /* 0x000ee80000300a00 */
[----:B----4-:R-:W-:Y:S04]  /*15390*/  LDGSTS.E [R252+0x3c00], desc[UR20][R234.64], P2 ;  /* 0x03c00000eafc7fae */ /* 0x010fe80009121854 */
[----:B------:R-:W-:Y:S04]  /*153a0*/  LDGSTS.E [R252+0x4000], desc[UR20][R232.64], P2 ;  /* 0x04000000e8fc7fae */ /* 0x000fe80009121854 */
[----:B------:R-:W-:Y:S04]  /*153b0*/  LDGSTS.E [R252+0x4400], desc[UR20][R230.64], P2 ;  /* 0x04400000e6fc7fae */ /* 0x000fe80009121854 */
[----:B------:R-:W4:Y:S04]  /*153c0*/  LDL.64 R234, [R1+0x288] ;  /* 0x0002880001ea7983 */ /* 0x000f280000100a00 */
[----:B------:R-:W2:Y:S04]  /*153d0*/  LDL.64 R232, [R1+0x2a8] ;  /* 0x0002a80001e87983 */ /* 0x000ea80000100a00 */
[----:B------:R-:W-:Y:S04]  /*153e0*/  LDGSTS.E [R252+0x4800], desc[UR20][R4.64], P2 ;  /* 0x0480000004fc7fae */ /* 0x000fe80009121854 */
[----:B------:R-:W3:Y:S04]  /*153f0*/  LDL.64 R230, [R1+0x2c8] ;  /* 0x0002c80001e67983 */ /* 0x000ee80000100a00 */
[----:B------:R-:W-:Y:S04]  /*15400*/  LDGSTS.E [R252+0x4c00], desc[UR20][R238.64], P2 ;  /* 0x04c00000eefc7fae */ /* 0x000fe80009121854 */
[----:B------:R-:W3:Y:S04]  /*15410*/  LDL.64 R4, [R1+0x2e8] ;  /* 0x0002e80001047983 */ /* 0x000ee80000100a00 */
[----:B------:R-:W-:Y:S04]  /*15420*/  LDGSTS.E [R252+0x5000], desc[UR20][R250.64], P2 ;  /* 0x05000000fafc7fae */ /* 0x000fe80009121854 */
[----:B------:R-:W3:Y:S04]  /*15430*/  LDL.64 R238, [R1+0x308] ;  /* 0x0003080001ee7983 */ /* 0x000ee80000100a00 */
[----:B------:R-:W-:Y:S04]  /*15440*/  STL.64 [R1+0x3ca0], R250 ;  /* 0x003ca0fa01007387 */ /* 0x000fe80000100a00 */
        /* <DEDUP_REMOVED lines=8> */
[----:B------:R-:W-:Y:S04]  /*154d0*/  LDGSTS.E [R252+0x5400], desc[UR20][R242.64], P2 ;  /* 0x05400000f2fc7fae */ /* 0x000fe80009121854 */
        /* <DEDUP_REMOVED lines=22> */
[----:B------:R1:W-:Y:S04]  /*15640*/  STL.64 [R1+0x3d28], R152 ;  /* 0x003d289801007387 */ /* 0x0003e80000100a00 */
[----:B------:R-:W-:Y:S04]  /*15650*/  LDGSTS.E [R252+0x8400], desc[UR20][R96.64], P2 ;  /* 0x0840000060fc7fae */ /* 0x000fe80009121854 */
[----:B------:R1:W-:Y:S04]  /*15660*/  STL.64 [R1+0x3d30], R160 ;  /* 0x003d30a001007387 */ /* 0x0003e80000100a00 */
        /* <DEDUP_REMOVED lines=16> */
[----:B-1----:R-:W3:Y:S04]  /*15770*/  LDL.64 R152, [R1+0x348] ;  /* 0x0003480001987983 */ /* 0x002ee80000100a00 */
[----:B------:R-:W3:Y:S04]  /*15780*/  LDL.64 R160, [R1+0x328] ;  /* 0x0003280001a07983 */ /* 0x000ee80000100a00 */
[----:B------:R-:W3:Y:S04]  /*15790*/  LDL.64 R144, [R1+0x380] ;  /* 0x0003800001907983 */ /* 0x000ee80000100a00 */
[----:B------:R-:W3:Y:S04]  /*157a0*/  LDL.64 R128, [R1+0x3a0] ;  /* 0x0003a00001807983 */ /* 0x000ee80000100a00 */
[----:B------:R-:W3:Y:S04]  /*157b0*/  LDL.LU.64 R112, [R1+0x170] ;  /* 0x0001700001707983 */ /* 0x000ee80000300a00 */
[----:B------:R-:W3:Y:S04]  /*157c0*/  LDL.64 R120, [R1+0x3c0] ;  /* 0x0003c00001787983 */ /* 0x000ee80000100a00 */
[----:B------:R-:W3:Y:S04]  /*157d0*/  LDL.64 R96, [R1+0x3e0] ;  /* 0x0003e00001607983 */ /* 0x000ee80000100a00 */
[----:B------:R-:W-:Y:S04]  /*157e0*/  LDGSTS.E [R252+0xa800], desc[UR20][R168.64], P2 ;  /* 0x0a800000a8fc7fae */ /* 0x000fe80009121854 */
        /* <DEDUP_REMOVED lines=15> */
[----:B----4-:R-:W-:Y:S04]  /*158e0*/  LDGSTS.E [R252+0xc800], desc[UR20][R234.64], P2 ;  /* 0x0c800000eafc7fae */ /* 0x010fe80009121854 */
[----:B------:R-:W4:Y:S04]  /*158f0*/  LDL.64 R250, [R1+0x1d0] ;  /* 0x0001d00001fa7983 */ /* 0x000f280000100a00 */
[----:B--2---:R-:W-:Y:S04]  /*15900*/  LDGSTS.E [R252+0xcc00], desc[UR20][R232.64], P2 ;  /* 0x0cc00000e8fc7fae */ /* 0x004fe80009121854 */
[----:B------:R-:W2:Y:S04]  /*15910*/  LDL.64 R234, [R1+0x1b0] ;  /* 0x0001b00001ea7983 */ /* 0x000ea80000100a00 */
[----:B---3--:R-:W-:Y:S04]  /*15920*/  LDGSTS.E [R252+0xd000], desc[UR20][R230.64], P2 ;  /* 0x0d000000e6fc7fae */ /* 0x008fe80009121854 */
[----:B------:R-:W3:Y:S04]  /*15930*/  LDL.64 R232, [R1+0x190] ;  /* 0x0001900001e87983 */ /* 0x000ee80000100a00 */
[----:B------:R-:W-:Y:S04]  /*15940*/  LDGSTS.E [R252+0xd400], desc[UR20][R4.64], P2 ;  /* 0x0d40000004fc7fae */ /* 0x000fe80009121854 */
[----:B------:R-:W3:Y:S04]  /*15950*/  LDL.64 R230, [R1+0x150] ;  /* 0x0001500001e67983 */ /* 0x000ee80000100a00 */
[----:B------:R-:W-:Y:S04]  /*15960*/  LDGSTS.E [R252+0xd800], desc[UR20][R238.64], P2 ;  /* 0x0d800000eefc7fae */ /* 0x000fe80009121854 */
[----:B------:R-:W3:Y:S04]  /*15970*/  LDL.64 R4, [R1+0x130] ;  /* 0x0001300001047983 */ /* 0x000ee80000100a00 */
[----:B------:R-:W3:Y:S04]  /*15980*/  LDL.64 R238, [R1+0x110] ;  /* 0x0001100001ee7983 */ /* 0x000ee80000100a00 */
[----:B------:R-:W3:Y:S04]  /*15990*/  LDL.LU.64 R200, [R1+0xf0] ;  /* 0x0000f00001c87983 */ /* 0x000ee80000300a00 */
[----:B------:R-:W3:Y:S04]  /*159a0*/  LDL.LU.64 R168, [R1+0xd0] ;  /* 0x0000d00001a87983 */ /* 0x000ee80000300a00 */
[----:B------:R-:W3:Y:S04]  /*159b0*/  LDL.LU.64 R136, [R1+0xb0] ;  /* 0x0000b00001887983 */ /* 0x000ee80000300a00 */
[----:B------:R-:W3:Y:S04]  /*159c0*/  LDL.LU.64 R104, [R1+0x90] ;  /* 0x0000900001687983 */ /* 0x000ee80000300a00 */
[----:B------:R-:W3:Y:S04]  /*159d0*/  LDL.LU.64 R80, [R1+0x70] ;  /* 0x0000700001507983 */ /* 0x000ee80000300a00 */
[----:B------:R-:W3:Y:S04]  /*159e0*/  LDL.LU.64 R56, [R1+0x50] ;  /* 0x0000500001387983 */ /* 0x000ee80000300a00 */
[----:B------:R-:W3:Y:S04]  /*159f0*/  LDL.LU.64 R32, [R1+0x30] ;  /* 0x0000300001207983 */ /* 0x000ee80000300a00 */
[----:B------:R-:W3:Y:S01]  /*15a00*/  LDL.LU.64 R16, [R1+0x10] ;  /* 0x0000100001107983 */ /* 0x000ee20000300a00 */
[----:B------:R-:W-:-:S05]  /*15a10*/  LOP3.LUT R3, R2, 0x20, RZ, 0x3c, !PT ;  /* 0x0000002002037812 */ /* 0x000fca00078e3cff */
[----:B------:R-:W-:Y:S01]  /*15a20*/  VIADD R3, R3, UR4 ;  /* 0x0000000403037c36 */ /* 0x000fe20008000000 */
[----:B------:R-:W-:Y:S04]  /*15a30*/  LDGSTS.E [R252+0xdc00], desc[UR20][R160.64], P2 ;  /* 0x0dc00000a0fc7fae */ /* 0x000fe80009121854 */
        /* <DEDUP_REMOVED lines=12> */
[----:B------:R-:W-:Y:S04]  /*15b00*/  STL.64 [R1+0x3db8], R112 ;  /* 0x003db87001007387 */ /* 0x000fe80000100a00 */
[----:B------:R-:W-:Y:S04]  /*15b10*/  LDGSTS.E [R3+0x1100], desc[UR20][R242.64], P2 ;  /* 0x01100000f2037fae */ /* 0x000fe80009121854 */
[----:B----4-:R-:W-:Y:S04]  /*15b20*/  LDGSTS.E [R3+0x1500], desc[UR20][R250.64], P2 ;  /* 0x01500000fa037fae */ /* 0x010fe80009121854 */
[----:B------:R-:W4:Y:S04]  /*15b30*/  LDL.64 R242, [R1+0x330] ;  /* 0x0003300001f27983 */ /* 0x000f280000100a00 */
[----:B--2---:R-:W-:Y:S04]  /*15b40*/  LDGSTS.E [R3+0x1900], desc[UR20][R234.64], P2 ;  /* 0x01900000ea037fae */ /* 0x004fe80009121854 */
[----:B---3--:R-:W-:Y:S04]  /*15b50*/  LDGSTS.E [R3+0x1d00], desc[UR20][R232.64], P2 ;  /* 0x01d00000e8037fae */ /* 0x008fe80009121854 */
[----:B------:R-:W-:Y:S04]  /*15b60*/  LDGSTS.E [R3+0x2100], desc[UR20][R112.64], P2 ;  /* 0x0210000070037fae */ /* 0x000fe80009121854 */
[----:B------:R-:W-:Y:S04]  /*15b70*/  LDGSTS.E [R3+0x2500], desc[UR20][R230.64], P2 ;  /* 0x02500000e6037fae */ /* 0x000fe80009121854 */
[----:B------:R-:W2:Y:S04]  /*15b80*/  LDL.64 R234, [R1+0x290] ;  /* 0x0002900001ea7983 */ /* 0x000ea80000100a00 */
[----:B------:R-:W-:Y:S04]  /*15b90*/  LDGSTS.E [R3+0x2900], desc[UR20][R4.64], P2 ;  /* 0x0290000004037fae */ /* 0x000fe80009121854 */
[----:B------:R-:W3:Y:S04]  /*15ba0*/  LDL.64 R232, [R1+0x2b0] ;  /* 0x0002b00001e87983 */ /* 0x000ee80000100a00 */
[----:B------:R-:W-:Y:S04]  /*15bb0*/  LDGSTS.E [R3+0x2d00], desc[UR20][R238.64], P2 ;  /* 0x02d00000ee037fae */ /* 0x000fe80009121854 */
[----:B------:R-:W4:Y:S04]  /*15bc0*/  LDL.64 R4, [R1+0x2d0] ;  /* 0x0002d00001047983 */ /* 0x000f280000100a00 */
[----:B------:R-:W4:Y:S04]  /*15bd0*/  LDL.64 R230, [R1+0x2f0] ;  /* 0x0002f00001e67983 */ /* 0x000f280000100a00 */
[----:B------:R-:W4:Y:S04]  /*15be0*/  LDL.64 R238, [R1+0x310] ;  /* 0x0003100001ee7983 */ /* 0x000f280000100a00 */
        /* <DEDUP_REMOVED lines=66> */
[----:B------:R-:W4:Y:S04]  /*16010*/  LDL.64 R40, [R1+0x360] ;  /* 0x0003600001287983 */ /* 0x000f280000100a00 */
[----:B------:R-:W4:Y:S04]  /*16020*/  LDL.64 R8, [R1+0x388] ;  /* 0x0003880001087983 */ /* 0x000f280000100a00 */
[----:B--2---:R-:W-:Y:S04]  /*16030*/  LDGSTS.E [R3+0xc900], desc[UR20][R234.64], P2 ;  /* 0x0c900000ea037fae */ /* 0x004fe80009121854 */
[----:B------:R-:W2:Y:S04]  /*16040*/  LDL.64 R250, [R1+0x3c8] ;  /* 0x0003c80001fa7983 */ /* 0x000ea80000100a00 */
[----:B---3--:R-:W-:Y:S04]  /*16050*/  LDGSTS.E [R3+0xcd00], desc[UR20][R232.64], P2 ;  /* 0x0cd00000e8037fae */ /* 0x008fe80009121854 */
[----:B------:R-:W3:Y:S04]  /*16060*/  LDL.64 R234, [R1+0x3e8] ;  /* 0x0003e80001ea7983 */ /* 0x000ee80000100a00 */
[----:B----4-:R-:W-:Y:S04]  /*16070*/  LDGSTS.E [R3+0xd100], desc[UR20][R4.64], P2 ;  /* 0x0d10000004037fae */ /* 0x010fe80009121854 */
[----:B------:R-:W-:Y:S04]  /*16080*/  LDGSTS.E [R3+0xd500], desc[UR20][R230.64], P2 ;  /* 0x0d500000e6037fae */ /* 0x000fe80009121854 */
[----:B------:R-:W4:Y:S04]  /*16090*/  LDL.64 R232, [R1+0x408] ;  /* 0x0004080001e87983 */ /* 0x000f280000100a00 */
[----:B------:R-:W2:Y:S04]  /*160a0*/  LDL.64 R4, [R1+0x3a8] ;  /* 0x0003a80001047983 */ /* 0x000ea80000100a00 */
[----:B------:R-:W-:Y:S04]  /*160b0*/  LDGSTS.E [R3+0xd900], desc[UR20][R238.64], P2 ;  /* 0x0d900000ee037fae */ /* 0x000fe80009121854 */
[----:B------:R-:W4:Y:S04]  /*160c0*/  LDL.64 R230, [R1+0x428] ;  /* 0x0004280001e67983 */ /* 0x000f280000100a00 */
[----:B------:R-:W-:Y:S04]  /*160d0*/  LDGSTS.E [R3+0xdd00], desc[UR20][R242.64], P2 ;  /* 0x0dd00000f2037fae */ /* 0x000fe80009121854 */
[----:B------:R-:W4:Y:S04]  /*160e0*/  LDL.64 R238, [R1+0x450] ;  /* 0x0004500001ee7983 */ /* 0x000f280000100a00 */
[----:B-1----:R-:W4:Y:S04]  /*160f0*/  LDL.LU.64 R114, [R1+0x268] ;  /* 0x0002680001727983 */ /* 0x002f280000300a00 */
[----:B------:R-:W4:Y:S04]  /*16100*/  LDL.LU.64 R10, [R1+0x248] ;  /* 0x00024800010a7983 */ /* 0x000f280000300a00 */
        /* <DEDUP_REMOVED lines=18> */
[----:B------:R-:W-:Y:S04]  /*16230*/  LDGSTS.E [R3+0xe100], desc[UR20][R40.64], P2 ;  /* 0x0e10000028037fae */ /* 0x000fe80009121854 */
[----:B------:R-:W-:Y:S04]  /*16240*/  LDGSTS.E [R3+0xe500], desc[UR20][R8.64], P2 ;  /* 0x0e50000008037fae */ /* 0x000fe80009121854 */
[----:B------:R-:W4:Y:S04]  /*16250*/  LDL.64 R8, [R1+0x298] ;  /* 0x0002980001087983 */ /* 0x000f280000100a00 */
[----:B--2---:R1:W-:Y:S04]  /*16260*/  LDGSTS.E [R3+0xe900], desc[UR20][R4.64], P2 ;  /* 0x0e90000004037fae */ /* 0x0043e80009121854 */
[----:B------:R-:W-:Y:S04]  /*16270*/  LDGSTS.E [R3+0xed00], desc[UR20][R250.64], P2 ;  /* 0x0ed00000fa037fae */ /* 0x000fe80009121854 */
[----:B---3--:R-:W-:Y:S04]  /*16280*/  LDGSTS.E [R3+0xf100], desc[UR20][R234.64], P2 ;  /* 0x0f100000ea037fae */ /* 0x008fe80009121854 */
[----:B----4-:R-:W-:Y:S04]  /*16290*/  LDGSTS.E [R3+0xf500], desc[UR20][R232.64], P2 ;  /* 0x0f500000e8037fae */ /* 0x010fe80009121854 */
[----:B------:R-:W-:Y:S04]  /*162a0*/  LDGSTS.E [R3+0xf900], desc[UR20][R230.64], P2 ;  /* 0x0f900000e6037fae */ /* 0x000fe80009121854 */
[----:B------:R-:W2:Y:S04]  /*162b0*/  LDL.64 R234, [R1+0x2b8] ;  /* 0x0002b80001ea7983 */ /* 0x000ea80000100a00 */
[----:B------:R-:W3:Y:S04]  /*162c0*/  LDL.64 R232, [R1+0x2d8] ;  /* 0x0002d80001e87983 */ /* 0x000ee80000100a00 */
[----:B------:R-:W-:Y:S04]  /*162d0*/  LDGSTS.E [R3+0xfd00], desc[UR20][R238.64], P2 ;  /* 0x0fd00000ee037fae */ /* 0x000fe80009121854 */
[----:B------:R-:W4:Y:S01]  /*162e0*/  LDL.64 R230, [R1+0x2f8] ;  /* 0x0002f80001e67983 */ /* 0x000f220000100a00 */
[----:B-1----:R-:W-:-:S03]  /*162f0*/  LOP3.LUT R4, R2, 0x40, RZ, 0x3c, !PT ;  /* 0x0000004002047812 */ /* 0x002fc600078e3cff */
[----:B------:R-:W4:Y:S04]  /*16300*/  LDL.64 R250, [R1+0x338] ;  /* 0x0003380001fa7983 */ /* 0x000f280000100a00 */
[----:B------:R-:W4:Y:S01]  /*16310*/  LDL.64 R238, [R1+0x318] ;  /* 0x0003180001ee7983 */ /* 0x000f220000100a00 */
[----:B------:R-:W-:-:S05]  /*16320*/  VIADD R4, R4, UR4 ;  /* 0x0000000404047c36 */ /* 0x000fca0008000000 */
        /* <DEDUP_REMOVED lines=47> */
[----:B------:R1:W-:Y:S04]  /*16620*/  STL [R1+0x3c7c], R3 ;  /* 0x003c7c0301007387 */ /* 0x0003e80000100800 */
[----:B------:R-:W-:Y:S04]  /*16630*/  LDGSTS.E [R4+0xbe00], desc[UR20][R212.64], P2 ;  /* 0x0be00000d4047fae */ /* 0x000fe80009121854 */
[----:B------:R-:W-:Y:S04]  /*16640*/  LDGSTS.E [R4+0xc200], desc[UR20][R220.64], P2 ;  /* 0x0c200000dc047fae */ /* 0x000fe80009121854 */
[----:B------:R-:W4:Y:S04]  /*16650*/  LDL.64 R90, [R1+0x370] ;  /* 0x00037000015a7983 */ /* 0x000f280000100a00 */
[----:B------:R-:W-:Y:S04]  /*16660*/  LDGSTS.E [R4+0xc600], desc[UR20][R228.64], P2 ;  /* 0x0c600000e4047fae */ /* 0x000fe80009121854 */
[----:B------:R-:W4:Y:S04]  /*16670*/  LDL.64 R58, [R1+0x390] ;  /* 0x00039000013a7983 */ /* 0x000f280000100a00 */
[----:B------:R-:W4:Y:S04]  /*16680*/  LDL.64 R26, [R1+0x3b0] ;  /* 0x0003b000011a7983 */ /* 0x000f280000100a00 */
[----:B------:R-:W4:Y:S04]  /*16690*/  LDL.64 R200, [R1+0x3d0] ;  /* 0x0003d00001c87983 */ /* 0x000f280000100a00 */
[----:B------:R-:W-:Y:S04]  /*166a0*/  LDGSTS.E [R4+0xca00], desc[UR20][R8.64], P2 ;  /* 0x0ca0000008047fae */ /* 0x000fe80009121854 */
[----:B--2---:R-:W-:Y:S04]  /*166b0*/  LDGSTS.E [R4+0xce00], desc[UR20][R234.64], P2 ;  /* 0x0ce00000ea047fae */ /* 0x004fe80009121854 */
[----:B---3--:R-:W-:Y:S04]  /*166c0*/  LDGSTS.E [R4+0xd200], desc[UR20][R232.64], P2 ;  /* 0x0d200000e8047fae */ /* 0x008fe80009121854 */
[----:B------:R-:W2:Y:S04]  /*166d0*/  LDL.64 R234, [R1+0x3f0] ;  /* 0x0003f00001ea7983 */ /* 0x000ea80000100a00 */
[----:B----4-:R-:W-:Y:S04]  /*166e0*/  LDGSTS.E [R4+0xd600], desc[UR20][R230.64], P2 ;  /* 0x0d600000e6047fae */ /* 0x010fe80009121854 */
[----:B------:R-:W3:Y:S04]  /*166f0*/  LDL.64 R232, [R1+0x410] ;  /* 0x0004100001e87983 */ /* 0x000ee80000100a00 */
[----:B------:R-:W-:Y:S04]  /*16700*/  LDGSTS.E [R4+0xda00], desc[UR20][R238.64], P2 ;  /* 0x0da00000ee047fae */ /* 0x000fe80009121854 */
[----:B------:R-:W4:Y:S04]  /*16710*/  LDL.64 R230, [R1+0x430] ;  /* 0x0004300001e67983 */ /* 0x000f280000100a00 */
[----:B------:R-:W-:Y:S04]  /*16720*/  LDGSTS.E [R4+0xde00], desc[UR20][R250.64], P2 ;  /* 0x0de00000fa047fae */ /* 0x000fe80009121854 */
[----:B------:R-:W4:Y:S04]  /*16730*/  LDL.64 R238, [R1+0x448] ;  /* 0x0004480001ee7983 */ /* 0x000f280000100a00 */
        /* <DEDUP_REMOVED lines=19> */
[----:B------:R-:W4:Y:S04]  /*16870*/  LDL.LU.64 R8, [R1] ;  /* 0x0000000001087983 */ /* 0x000f280000300a00 */
[----:B------:R-:W4:Y:S04]  /*16880*/  LDL.64 R146, [R1+0x280] ;  /* 0x0002800001927983 */ /* 0x000f280000100a00 */
[----:B------:R-:W4:Y:S01]  /*16890*/  LDL.64 R138, [R1+0x2a0] ;  /* 0x0002a000018a7983 */ /* 0x000f220000100a00 */
[----:B------:R-:W-:-:S03]  /*168a0*/  LOP3.LUT R2, R2, 0x60, RZ, 0x3c, !PT ;  /* 0x0000006002027812 */ /* 0x000fc600078e3cff */
[----:B------:R-:W4:Y:S04]  /*168b0*/  LDL.64 R130, [R1+0x340] ;  /* 0x0003400001827983 */ /* 0x000f280000100a00 */
[----:B------:R-:W-:Y:S04]  /*168c0*/  LDGSTS.E [R4+0xe200], desc[UR20][R90.64], P2 ;  /* 0x0e2000005a047fae */ /* 0x000fe80009121854 */
[----:B------:R-:W4:Y:S04]  /*168d0*/  LDL.64 R122, [R1+0x398] ;  /* 0x00039800017a7983 */ /* 0x000f280000100a00 */
[----:B------:R-:W-:Y:S04]  /*168e0*/  LDGSTS.E [R4+0xe600], desc[UR20][R58.64], P2 ;  /* 0x0e6000003a047fae */ /* 0x000fe80009121854 */
[----:B------:R-:W-:Y:S04]  /*168f0*/  LDGSTS.E [R4+0xea00], desc[UR20][R26.64], P2 ;  /* 0x0ea000001a047fae */ /* 0x000fe80009121854 */
[----:B------:R-:W-:Y:S01]  /*16900*/  LDGSTS.E [R4+0xee00], desc[UR20][R200.64], P2 ;  /* 0x0ee00000c8047fae */ /* 0x000fe20009121854 */
[----:B------:R-:W-:-:S03]  /*16910*/  VIADD R5, R2, UR4 ;  /* 0x0000000402057c36 */ /* 0x000fc60008000000 */
[----:B------:R-:W4:Y:S04]  /*16920*/  LDL.64 R106, [R1+0x3b8] ;  /* 0x0003b800016a7983 */ /* 0x000f280000100a00 */
[----:B------:R-:W4:Y:S04]  /*16930*/  LDL.64 R98, [R1+0x3d8] ;  /* 0x0003d80001627983 */ /* 0x000f280000100a00 */
[----:B------:R-:W4:Y:S04]  /*16940*/  LDL.64 R90, [R1+0x3f8] ;  /* 0x0003f800015a7983 */ /* 0x000f280000100a00 */
[----:B------:R-:W4:Y:S04]  /*16950*/  LDL.64 R58, [R1+0x418] ;  /* 0x00041800013a7983 */ /* 0x000f280000100a00 */
[----:B------:R-:W4:Y:S04]  /*16960*/  LDL.64 R26, [R1+0x438] ;  /* 0x00043800011a7983 */ /* 0x000f280000100a00 */
[----:B------:R-:W4:Y:S04]  /*16970*/  LDL.64 R200, [R1+0x458] ;  /* 0x0004580001c87983 */ /* 0x000f280000100a00 */
        /* <DEDUP_REMOVED lines=56> */
[----:B-1----:R-:W4:Y:S04]  /*16d00*/  LDL.LU.64 R2, [R1+0x378] ;  /* 0x0003780001027983 */ /* 0x002f280000300a00 */
[----:B------:R-:W-:Y:S04]  /*16d10*/  LDGSTS.E [R5+0xc300], desc[UR20][R222.64], P2 ;  /* 0x0c300000de057fae */ /* 0x000fe80009121854 */
[----:B------:R-:W-:Y:S04]  /*16d20*/  LDGSTS.E [R5+0xc700], desc[UR20][R146.64], P2 ;  /* 0x0c70000092057fae */ /* 0x000fe80009121854 */
[----:B------:R-:W-:Y:S04]  /*16d30*/  LDGSTS.E [R5+0xcb00], desc[UR20][R138.64], P2 ;  /* 0x0cb000008a057fae */ /* 0x000fe80009121854 */
[----:B------:R-:W4:Y:S04]  /*16d40*/  LDL.LU.64 R146, [R1+0x3e78] ;  /* 0x003e780001927983 */ /* 0x000f280000300a00 */
[----:B------:R-:W4:Y:S04]  /*16d50*/  LDL.LU.64 R138, [R1+0x3e70] ;  /* 0x003e7000018a7983 */ /* 0x000f280000300a00 */
[----:B--2---:R-:W-:Y:S04]  /*16d60*/  LDGSTS.E [R5+0xcf00], desc[UR20][R234.64], P2 ;  /* 0x0cf00000ea057fae */ /* 0x004fe80009121854 */
[----:B---3--:R-:W-:Y:S04]  /*16d70*/  LDGSTS.E [R5+0xd300], desc[UR20][R232.64], P2 ;  /* 0x0d300000e8057fae */ /* 0x008fe80009121854 */
[----:B------:R-:W2:Y:S04]  /*16d80*/  LDL.LU.64 R234, [R1+0x3e68] ;  /* 0x003e680001ea7983 */ /* 0x000ea80000300a00 */
[----:B----4-:R1:W-:Y:S04]  /*16d90*/  LDGSTS.E [R5+0xd700], desc[UR20][R230.64], P2 ;  /* 0x0d700000e6057fae */ /* 0x0103e80009121854 */
[----:B------:R-:W3:Y:S04]  /*16da0*/  LDL.LU.64 R232, [R1+0x3e60] ;  /* 0x003e600001e87983 */ /* 0x000ee80000300a00 */
[----:B------:R-:W-:Y:S04]  /*16db0*/  LDGSTS.E [R5+0xdb00], desc[UR20][R238.64], P2 ;  /* 0x0db00000ee057fae */ /* 0x000fe80009121854 */
[----:B------:R-:W1:Y:S04]  /*16dc0*/  LDL.LU.64 R230, [R1+0x3e58] ;  /* 0x003e580001e67983 */ /* 0x000e680000300a00 */
[----:B------:R-:W-:Y:S04]  /*16dd0*/  LDGSTS.E [R5+0xdf00], desc[UR20][R130.64], P2 ;  /* 0x0df0000082057fae */ /* 0x000fe80009121854 */
[----:B------:R-:W4:Y:S04]  /*16de0*/  LDL.LU.64 R238, [R1+0x3e50] ;  /* 0x003e500001ee7983 */ /* 0x000f280000300a00 */
[----:B------:R-:W2:Y:S04]  /*16df0*/  LDL.LU.64 R130, [R1+0x278] ;  /* 0x0002780001827983 */ /* 0x000ea80000300a00 */
[----:B------:R-:W-:Y:S04]  /*16e00*/  LDGSTS.E [R5+0xe300], desc[UR20][R2.64], P2 ;  /* 0x0e30000002057fae */ /* 0x000fe80009121854 */
[----:B------:R-:W-:Y:S04]  /*16e10*/  LDGSTS.E [R5+0xe700], desc[UR20][R122.64], P2 ;  /* 0x0e7000007a057fae */ /* 0x000fe80009121854 */
[----:B------:R-:W-:Y:S04]  /*16e20*/  LDGSTS.E [R5+0xeb00], desc[UR20][R106.64], P2 ;  /* 0x0eb000006a057fae */ /* 0x000fe80009121854 */
[----:B------:R-:W-:Y:S04]  /*16e30*/  LDGSTS.E [R5+0xef00], desc[UR20][R98.64], P2 ;  /* 0x0ef0000062057fae */ /* 0x000fe80009121854 */
[----:B------:R-:W2:Y:S04]  /*16e40*/  LDL.LU.64 R122, [R1+0x270] ;  /* 0x00027000017a7983 */ /* 0x000ea80000300a00 */
[----:B------:R-:W-:Y:S04]  /*16e50*/  LDGSTS.E [R5+0xf300], desc[UR20][R90.64], P2 ;  /* 0x0f3000005a057fae */ /* 0x000fe80009121854 */
[----:B------:R-:W-:Y:S04]  /*16e60*/  LDGSTS.E [R5+0xf700], desc[UR20][R58.64], P2 ;  /* 0x0f7000003a057fae */ /* 0x000fe80009121854 */
[----:B------:R-:W-:Y:S04]  /*16e70*/  STL.64 [R1+0x3c50], R4 ;  /* 0x003c500401007387 */ /* 0x000fe80000100a00 */
[----:B------:R-:W-:Y:S01]  /*16e80*/  LDGSTS.E [R5+0xfb00], desc[UR20][R26.64], P2 ;  /* 0x0fb000001a057fae */ /* 0x000fe20009121854 */
[----:B------:R-:W4:Y:S03]  /*16e90*/  S2R R252, SR_TID.X ;  /* 0x0000000000fc7919 */ /* 0x000f260000002100 */
[----:B------:R-:W-:Y:S04]  /*16ea0*/  LDGSTS.E [R5+0xff00], desc[UR20][R200.64], P2 ;  /* 0x0ff00000c8057fae */ /* 0x000fe80009121854 */
[----:B------:R-:W0:Y:S01]  /*16eb0*/  LDGDEPBAR ;  /* 0x00000000000079af */ /* 0x000e220000000000 */
[----:B-1----:R-:W-:-:S03]  /*16ec0*/  IMAD.WIDE R230, R0, 0x4, R230 ;  /* 0x0000000400e67825 */ /* 0x002fc600078e02e6 */
[----:B----4-:R-:W-:Y:S04]  /*16ed0*/  STL [R1+0x3b5c], R238 ;  /* 0x003b5cee01007387 */ /* 0x010fe80000100800 */
[----:B------:R-:W4:Y:S04]  /*16ee0*/  LDL.LU.64 R26, [R1+0x258] ;  /* 0x00025800011a7983 */ /* 0x000f280000300a00 */
[----:B------:R-:W-:Y:S04]  /*16ef0*/  STL [R1+0x3b58], R239 ;  /* 0x003b58ef01007387 */ /* 0x000fe80000100800 */
[----:B------:R-:W4:Y:S04]  /*16f00*/  LDL.LU.64 R106, [R1+0x250] ;  /* 0x00025000016a7983 */ /* 0x000f280000300a00 */
[----:B------:R-:W-:Y:S04]  /*16f10*/  STL [R1+0x3b54], R230 ;  /* 0x003b54e601007387 */ /* 0x000fe80000100800 */
[----:B------:R-:W4:Y:S04]  /*16f20*/  LDL.LU.64 R98, [R1+0x238] ;  /* 0x0002380001627983 */ /* 0x000f280000300a00 */
[----:B------:R-:W4:Y:S01]  /*16f30*/  LDL.LU.64 R90, [R1+0x230] ;  /* 0x00023000015a7983 */ /* 0x000f220000300a00 */
[----:B------:R-:W-:-:S05]  /*16f40*/  LOP3.LUT R252, R252, 0x3f, RZ, 0xc0, !PT ;  /* 0x0000003ffcfc7812 */ /* 0x000fca00078ec0ff */
[----:B------:R-:W-:Y:S02]  /*16f50*/  IMAD.SHL.U32 R252, R252, 0x4, RZ ;  /* 0x00000004fcfc7824 */ /* 0x000fe400078e00ff */
[----:B---3--:R-:W-:-:S04]  /*16f60*/  IMAD.WIDE R232, R0, 0x4, R232 ;  /* 0x0000000400e87825 */ /* 0x008fc800078e02e8 */
[----:B------:R-:W-:Y:S01]  /*16f70*/  VIADD R252, R252, UR4 ;  /* 0x00000004fcfc7c36 */ /* 0x000fe20008000000 */
[----:B------:R-:W-:Y:S01]  /*16f80*/  BAR.SYNC.DEFER_BLOCKING 0x0 ;  /* 0x0000000000007b1d */ /* 0x000fe20000010000 */
[----:B--2---:R-:W-:Y:S01]  /*16f90*/  IMAD.WIDE R234, R0, 0x4, R234 ;  /* 0x0000000400ea7825 */ /* 0x004fe200078e02ea */
[----:B------:R-:W-:-:S06]  /*16fa0*/  PLOP3.LUT P1, PT, PT, PT, UP1, 0x80, 0x0 ;  /* 0x000000000000781c */ /* 0x000fcc0003f2f018 */
[----:B------:R-:W1:Y:S01]  /*16fb0*/  LDC R0, c[0x0][0x230] ;  /* 0x00008c00ff007b82 */ /* 0x000e620000000800 */
[----:B------:R-:W-:Y:S04]  /*16fc0*/  STL [R1+0x3b4c], R231 ;  /* 0x003b4ce701007387 */ /* 0x000fe80000100800 */
[----:B------:R-:W-:Y:S04]  /*16fd0*/  STL [R1+0x3b50], R232 ;  /* 0x003b50e801007387 */ /* 0x000fe80000100800 */
[----:B------:R2:W-:Y:S04]  /*16fe0*/  STL [R1+0x3b48], R233 ;  /* 0x003b48e901007387 */ /* 0x0005e80000100800 */
[----:B------:R-:W-:Y:S01]  /*16ff0*/  @!PT LDS RZ, [RZ] ;  /* 0x00000000fffff984 */ /* 0x000fe20000000800 */
[----:B------:R-:W-:Y:S01]  /*17000*/  @!PT LDS RZ, [RZ] ;  /* 0x00000000fffff984 */ /* 0x000fe20000000800 */
[----:B------:R-:W-:Y:S01]  /*17010*/  @!PT LDS RZ, [RZ] ;  /* 0x00000000fffff984 */ /* 0x000fe20000000800 */
[----:B------:R-:W-:Y:S04]  /*17020*/  LDGSTS.E [R252+0x28000], desc[UR20][R238.64], !P6 ;  /* 0x28000000eefc7fae */ /* 0x000fe8000f121854 */
[----:B------:R3:W-:Y:S04]  /*17030*/  LDGSTS.E [R252+0x28100], desc[UR20][R230.64], !P6 ;  /* 0x28100000e6fc7fae */ /* 0x0007e8000f121854 */
[----:B------:R-:W-:Y:S04]  /*17040*/  LDGSTS.E [R252+0x28200], desc[UR20][R232.64], !P6 ;  /* 0x28200000e8fc7fae */ /* 0x000fe8000f121854 */
[----:B------:R1:W-:Y:S04]  /*17050*/  LDGSTS.E [R252+0x28300], desc[UR20][R234.64], !P6 ;  /* 0x28300000eafc7fae */ /* 0x0003e8000f121854 */
[----:B--2---:R-:W2:Y:S04]  /*17060*/  LDL.LU.64 R232, [R1+0x210] ;  /* 0x0002100001e87983 */ /* 0x004ea80000300a00 */
[----:B------:R-:W2:Y:S04]  /*17070*/  LDL.LU.64 R58, [R1+0x1f8] ;  /* 0x0001f800013a7983 */ /* 0x000ea80000300a00 */
[----:B------:R-:W2:Y:S04]  /*17080*/  LDL.LU.64 R238, [R1+0x1f0] ;  /* 0x0001f00001ee7983 */ /* 0x000ea80000300a00 */
[----:B------:R-:W-:Y:S04]  /*17090*/  STL [R1+0x3c80], R252 ;  /* 0x003c80fc01007387 */ /* 0x000fe80000100800 */
[----:B------:R-:W-:Y:S04]  /*170a0*/  STL [R1+0x3b44], R234 ;  /* 0x003b44ea01007387 */ /* 0x000fe80000100800 */
[----:B------:R3:W-:Y:S04]  /*170b0*/  STL [R1+0x3b40], R235 ;  /* 0x003b40eb01007387 */ /* 0x0007e80000100800 */
[----:B---3--:R-:W1:Y:S01]  /*170c0*/  LDL.LU.64 R234, [R1+0x218] ;  /* 0x0002180001ea7983 */ /* 0x008e620000300a00 */
[----:B------:R-:W-:-:S03]  /*170d0*/  IMAD.U32 R231, RZ, RZ, UR11 ;  /* 0x0000000bffe77e24 */ /* 0x000fc6000f8e00ff */
[----:B------:R-:W3:Y:S01]  /*170e0*/  LDL.LU.64 R4, [R1+0x1d8] ;  /* 0x0001d80001047983 */ /* 0x000ee20000300a00 */
[----:B------:R-:W-:-:S03]  /*170f0*/  IMAD.WIDE R130, R231, 0x4, R130 ;  /* 0x00000004e7827825 */ /* 0x000fc600078e0282 */
[----:B------:R-:W3:Y:S01]  /*17100*/  LDL.LU.64 R200, [R1+0x1d0] ;  /* 0x0001d00001c87983 */ /* 0x000ee20000300a00 */
[----:B------:R-:W-:-:S03]  /*17110*/  IMAD.WIDE R114, R231, 0x4, R114 ;  /* 0x00000004e7727825 */ /* 0x000fc600078e0272 */
[----:B------:R4:W-:Y:S01]  /*17120*/  STL.64 [R1+0x278], R130 ;  /* 0x0002788201007387 */ /* 0x0009e20000100a00 */
[----:B------:R-:W-:-:S03]  /*17130*/  IMAD.WIDE R208, R231, 0x4, R208 ;  /* 0x00000004e7d07825 */ /* 0x000fc600078e02d0 */
[----:B----4-:R-:W4:Y:S01]  /*17140*/  LDL.LU.64 R130, [R1+0x3e48] ;  /* 0x003e480001827983 */ /* 0x010f220000300a00 */
[----:B------:R-:W-:-:S04]  /*17150*/  IMAD.WIDE R10, R231, 0x4, R10 ;  /* 0x00000004e70a7825 */ /* 0x000fc800078e020a */
[----:B------:R-:W-:-:S04]  /*17160*/  IMAD.WIDE R240, R231, 0x4, R240 ;  /* 0x00000004e7f07825 */ /* 0x000fc800078e02f0 */
[----:B------:R-:W-:-:S04]  /*17170*/  IMAD.WIDE R112, R231, 0x4, R112 ;  /* 0x00000004e7707825 */ /* 0x000fc800078e0270 */
[----:B------:R-:W-:-:S05]  /*17180*/  IMAD.WIDE R122, R231, 0x4, R122 ;  /* 0x00000004e77a7825 */ /* 0x000fca00078e027a */
[----:B------:R2:W-:Y:S04]  /*17190*/  STL.64 [R1+0x270], R122 ;  /* 0x0002707a01007387 */ /* 0x0005e80000100a00 */
[----:B--2---:R-:W2:Y:S04]  /*171a0*/  LDL.LU.64 R122, [R1+0x3e40] ;  /* 0x003e4000017a7983 */ /* 0x004ea80000300a00 */
[----:B------:R1:W-:Y:S04]  /*171b0*/  STL.64 [R1+0x268], R114 ;  /* 0x0002687201007387 */ /* 0x0003e80000100a00 */
[----:B-1----:R-:W4:Y:S04]  /*171c0*/  LDL.LU.64 R114, [R1+0x3e38] ;  /* 0x003e380001727983 */ /* 0x002f280000300a00 */
[----:B------:R1:W-:Y:S04]  /*171d0*/  STL.64 [R1+0x8c0], R208 ;  /* 0x0008c0d001007387 */ /* 0x0003e80000100a00 */
[----:B-1----:R-:W2:Y:S01]  /*171e0*/  LDL.LU.64 R208, [R1+0x1b8] ;  /* 0x0001b80001d07983 */ /* 0x002ea20000300a00 */
[----:B------:R-:W-:-:S05]  /*171f0*/  IMAD.WIDE R26, R231, 0x4, R26 ;  /* 0x00000004e71a7825 */ /* 0x000fca00078e021a */
[----:B------:R1:W-:Y:S01]  /*17200*/  STL.64 [R1+0x258], R26 ;  /* 0x0002581a01007387 */ /* 0x0003e20000100a00 */
[----:B------:R-:W-:-:S03]  /*17210*/  IMAD.WIDE R106, R231, 0x4, R106 ;  /* 0x00000004e76a7825 */ /* 0x000fc600078e026a */
[----:B-1----:R-:W4:Y:S01]  /*17220*/  LDL.LU.64 R26, [R1+0x1b0] ;  /* 0x0001b000011a7983 */ /* 0x002f220000300a00 */
[----:B------:R-:W-:-:S03]  /*17230*/  IMAD.WIDE R98, R231, 0x4, R98 ;  /* 0x00000004e7627825 */ /* 0x000fc600078e0262 */
[----:B------:R1:W-:Y:S01]  /*17240*/  STL.64 [R1+0x250], R106 ;  /* 0x0002506a01007387 */ /* 0x0003e20000100a00 */
[----:B------:R-:W-:-:S03]  /*17250*/  IMAD.WIDE R90, R231, 0x4, R90 ;  /* 0x00000004e75a7825 */ /* 0x000fc600078e025a */
[----:B-1----:R-:W4:Y:S04]  /*17260*/  LDL.LU.64 R106, [R1+0x3e30] ;  /* 0x003e3000016a7983 */ /* 0x002f280000300a00 */
[----:B------:R1:W-:Y:S04]  /*17270*/  STL.64 [R1+0x248], R10 ;  /* 0x0002480a01007387 */ /* 0x0003e80000100a00 */
        /* <DEDUP_REMOVED lines=8> */
[----:B-1----:R-:W4:Y:S01]  /*17300*/  LDL.LU.64 R112, [R1+0x178] ;  /* 0x0001780001707983 */ /* 0x002f220000300a00 */
[----:B------:R-:W-:-:S04]  /*17310*/  IMAD.WIDE R82, R231, 0x4, R82 ;  /* 0x00000004e7527825 */ /* 0x000fc800078e0252 */
[C---:B------:R-:W-:Y:S01]  /*17320*/  IMAD.WIDE R234, R231.reuse, 0x4, R234 ;  /* 0x00000004e7ea7825 */ /* 0x040fe200078e02ea */
[----:B------:R1:W-:Y:S04]  /*17330*/  STL.64 [R1+0x8b0], R82 ;  /* 0x0008b05201007387 */ /* 0x0003e80000100a00 */
[----:B-1----:R-:W4:Y:S04]  /*17340*/  LDL.LU.64 R82, [R1+0x3e18] ;  /* 0x003e180001527983 */ /* 0x002f280000300a00 */
[----:B------:R1:W-:Y:S01]  /*17350*/  STL.64 [R1+0x218], R234 ;  /* 0x000218ea01007387 */ /* 0x0003e20000100a00 */
[----:B------:R-:W-:-:S04]  /*17360*/  IMAD.WIDE R58, R231, 0x4, R58 ;  /* 0x00000004e73a7825 */ /* 0x000fc800078e023a */
[----:B-1----:R-:W-:-:S04]  /*17370*/  IMAD.WIDE R234, R231, 0x4, R232 ;  /* 0x00000004e7ea7825 */ /* 0x002fc800078e02e8 */
[C---:B------:R-:W-:Y:S02]  /*17380*/  IMAD.WIDE R232, R231.reuse, 0x4, R74 ;  /* 0x00000004e7e87825 */ /* 0x040fe400078e024a */
[----:B------:R-:W4:Y:S04]  /*17390*/  LDL.LU.64 R74, [R1+0x3e10] ;  /* 0x003e1000014a7983 */ /* 0x000f280000300a00 */
[----:B------:R1:W-:Y:S01]  /*173a0*/  STL.64 [R1+0x210], R234 ;  /* 0x000210ea01007387 */ /* 0x0003e20000100a00 */
[----:B------:R-:W-:-:S03]  /*173b0*/  IMAD.WIDE R238, R231, 0x4, R238 ;  /* 0x00000004e7ee7825 */ /* 0x000fc600078e02ee */
[----:B-1----:R-:W4:Y:S04]  /*173c0*/  LDL.LU.64 R234, [R1+0x158] ;  /* 0x0001580001ea7983 */ /* 0x002f280000300a00 */
[----:B------:R1:W-:Y:S02]  /*173d0*/  STL.64 [R1+0x208], R232 ;  /* 0x000208e801007387 */ /* 0x0003e40000100a00 */
[C---:B-1----:R-:W-:Y:S02]  /*173e0*/  IMAD.WIDE R232, R231.reuse, 0x4, R66 ;  /* 0x00000004e7e87825 */ /* 0x042fe400078e0242 */
[----:B------:R-:W4:Y:S04]  /*173f0*/  LDL.LU.64 R66, [R1+0x3e08] ;  /* 0x003e080001427983 */ /* 0x000f280000300a00 */
[----:B------:R1:W-:Y:S01]  /*17400*/  STL.64 [R1+0x8a8], R232 ;  /* 0x0008a8e801007387 */ /* 0x0003e20000100a00 */
[----:B------:R-:W-:-:S03]  /*17410*/  IMAD.WIDE R50, R231, 0x4, R50 ;  /* 0x00000004e7327825 */ /* 0x000fc600078e0232 */
[----:B-1----:R-:W4:Y:S04]  /*17420*/  LDL.LU.64 R232, [R1+0x150] ;  /* 0x0001500001e87983 */ /* 0x002f280000300a00 */
[----:B------:R1:W-:Y:S01]  /*17430*/  STL.64 [R1+0x1f8], R58 ;  /* 0x0001f83a01007387 */ /* 0x0003e20000100a00 */
[----:B---3--:R-:W-:-:S03]  /*17440*/  IMAD.WIDE R4, R231, 0x4, R4 ;  /* 0x00000004e7047825 */ /* 0x008fc600078e0204 */
[----:B-1----:R-:W3:Y:S04]  /*17450*/  LDL.LU.64 R58, [R1+0x3e00] ;  /* 0x003e0000013a7983 */ /* 0x002ee80000300a00 */
[----:B------:R1:W-:Y:S02]  /*17460*/  STL.64 [R1+0x1f0], R238 ;  /* 0x0001f0ee01007387 */ /* 0x0003e40000100a00 */
[C---:B-1----:R-:W-:Y:S02]  /*17470*/  IMAD.WIDE R238, R231.reuse, 0x4, R104 ;  /* 0x00000004e7ee7825 */ /* 0x042fe400078e0268 */
[----:B------:R-:W3:Y:S04]  /*17480*/  LDL.LU.64 R104, [R1+0x138] ;  /* 0x0001380001687983 */ /* 0x000ee80000300a00 */
[----:B------:R1:W-:Y:S01]  /*17490*/  STL.64 [R1+0x1e8], R238 ;  /* 0x0001e8ee01007387 */ /* 0x0003e20000100a00 */
[----:B------:R-:W-:-:S03]  /*174a0*/  IMAD.WIDE R42, R231, 0x4, R42 ;  /* 0x00000004e72a7825 */ /* 0x000fc600078e022a */
[----:B-1----:R-:W3:Y:S04]  /*174b0*/  LDL.LU.64 R238, [R1+0x130] ;  /* 0x0001300001ee7983 */ /* 0x002ee80000300a00 */
[----:B------:R1:W-:Y:S01]  /*174c0*/  STL.64 [R1+0x8a0], R50 ;  /* 0x0008a03201007387 */ /* 0x0003e20000100a00 */
[----:B------:R-:W-:-:S03]  /*174d0*/  IMAD.WIDE R34, R231, 0x4, R34 ;  /* 0x00000004e7227825 */ /* 0x000fc600078e0222 */
[----:B-1----:R-:W3:Y:S04]  /*174e0*/  LDL.LU.64 R50, [R1+0x3df8] ;  /* 0x003df80001327983 */ /* 0x002ee80000300a00 */
[----:B------:R1:W-:Y:S01]  /*174f0*/  STL.64 [R1+0x1d8], R4 ;  /* 0x0001d80401007387 */ /* 0x0003e20000100a00 */
[----:B--2---:R-:W-:-:S04]  /*17500*/  IMAD.WIDE R208, R231, 0x4, R208 ;  /* 0x00000004e7d07825 */ /* 0x004fc800078e02d0 */
[C---:B-1----:R-:W-:Y:S02]  /*17510*/  IMAD.WIDE R4, R231.reuse, 0x4, R200 ;  /* 0x00000004e7047825 */ /* 0x042fe400078e02c8 */
[----:B------:R-:W2:Y:S04]  /*17520*/  LDL.LU.64 R200, [R1+0x118] ;  /* 0x0001180001c87983 */ /* 0x000ea80000300a00 */
[----:B------:R1:W-:Y:S01]  /*17530*/  STL.64 [R1+0x1d0], R4 ;  /* 0x0001d00401007387 */ /* 0x0003e20000100a00 */
[----:B------:R-:W-:-:S04]  /*17540*/  IMAD.WIDE R18, R231, 0x4, R18 ;  /* 0x00000004e7127825 */ /* 0x000fc800078e0212 */
[C---:B------:R-:W-:Y:S01]  /*17550*/  IMAD.WIDE R176, R231.reuse, 0x4, R176 ;  /* 0x00000004e7b07825 */ /* 0x040fe200078e02b0 */
[----:B-1----:R-:W2:Y:S04]  /*17560*/  LDL.LU.64 R4, [R1+0x110] ;  /* 0x0001100001047983 */ /* 0x002ea80000300a00 */
[----:B------:R1:W-:Y:S01]  /*17570*/  STL.64 [R1+0x1c8], R42 ;  /* 0x0001c82a01007387 */ /* 0x0003e20000100a00 */
[----:B----4-:R-:W-:-:S03]  /*17580*/  IMAD.WIDE R26, R231, 0x4, R26 ;  /* 0x00000004e71a7825 */ /* 0x010fc600078e021a */
[----:B-1----:R-:W4:Y:S04]  /*17590*/  LDL.LU.64 R42, [R1+0x3df0] ;  /* 0x003df000012a7983 */ /* 0x002f280000300a00 */
[----:B------:R1:W-:Y:S01]  /*175a0*/  STL.64 [R1+0x898], R34 ;  /* 0x0008982201007387 */ /* 0x0003e20000100a00 */
[----:B------:R-:W-:-:S03]  /*175b0*/  IMAD.WIDE R144, R231, 0x4, R144 ;  /* 0x00000004e7907825 */ /* 0x000fc600078e0290 */
[----:B-1----:R-:W4:Y:S04]  /*175c0*/  LDL.LU.64 R34, [R1+0x3de8] ;  /* 0x003de80001227983 */ /* 0x002f280000300a00 */
[----:B------:R1:W-:Y:S01]  /*175d0*/  STL.64 [R1+0x1b8], R208 ;  /* 0x0001b8d001007387 */ /* 0x0003e20000100a00 */
[----:B------:R-:W-:-:S04]  /*175e0*/  IMAD.WIDE R248, R231, 0x4, R248 ;  /* 0x00000004e7f87825 */ /* 0x000fc800078e02f8 */
[C---:B------:R-:W-:Y:S01]  /*175f0*/  IMAD.WIDE R10, R231.reuse, 0x4, R10 ;  /* 0x00000004e70a7825 */ /* 0x040fe200078e020a */
[----:B-1----:R-:W4:Y:S04]  /*17600*/  LDL.LU.64 R208, [R1+0xf8] ;  /* 0x0000f80001d07983 */ /* 0x002f280000300a00 */
[----:B------:R1:W-:Y:S01]  /*17610*/  STL.64 [R1+0x1b0], R26 ;  /* 0x0001b01a01007387 */ /* 0x0003e20000100a00 */
[----:B------:R-:W-:-:S03]  /*17620*/  IMAD.WIDE R240, R231, 0x4, R240 ;  /* 0x00000004e7f07825 */ /* 0x000fc600078e02f0 */
[----:B-1----:R-:W4:Y:S04]  /*17630*/  LDL.LU.64 R26, [R1+0x3de0] ;  /* 0x003de000011a7983 */ /* 0x002f280000300a00 */
[----:B------:R1:W-:Y:S04]  /*17640*/  STL.64 [R1+0x1c0], R18 ;  /* 0x0001c01201007387 */ /* 0x0003e80000100a00 */
[----:B-1----:R-:W4:Y:S04]  /*17650*/  LDL.LU.64 R18, [R1+0x3dd8] ;  /* 0x003dd80001127983 */ /* 0x002f280000300a00 */
[----:B------:R1:W-:Y:S04]  /*17660*/  STL.64 [R1+0x890], R176 ;  /* 0x000890b001007387 */ /* 0x0003e80000100a00 */
        /* <DEDUP_REMOVED lines=13> */
[----:B------:R-:W-:-:S04]  /*17740*/  IMAD.WIDE R32, R231, 0x4, R32 ;  /* 0x00000004e7207825 */ /* 0x000fc800078e0220 */
[----:B------:R-:W-:-:S04]  /*17750*/  IMAD.WIDE R234, R231, 0x4, R234 ;  /* 0x00000004e7ea7825 */ /* 0x000fc800078e02ea */
[----:B------:R-:W-:-:S04]  /*17760*/  IMAD.WIDE R232, R231, 0x4, R232 ;  /* 0x00000004e7e87825 */ /* 0x000fc800078e02e8 */
[----:B------:R-:W-:-:S04]  /*17770*/  IMAD.WIDE R168, R231, 0x4, R168 ;  /* 0x00000004e7a87825 */ /* 0x000fc800078e02a8 */
[----:B---3--:R-:W-:-:S04]  /*17780*/  IMAD.WIDE R104, R231, 0x4, R104 ;  /* 0x00000004e7687825 */ /* 0x008fc800078e0268 */
[----:B------:R-:W-:-:S04]  /*17790*/  IMAD.WIDE R238, R231, 0x4, R238 ;  /* 0x00000004e7ee7825 */ /* 0x000fc800078e02ee */
[----:B--2---:R-:W-:-:S04]  /*177a0*/  IMAD.WIDE R200, R231, 0x4, R200 ;  /* 0x00000004e7c87825 */ /* 0x004fc800078e02c8 */
[----:B------:R-:W-:-:S04]  /*177b0*/  IMAD.WIDE R4, R231, 0x4, R4 ;  /* 0x00000004e7047825 */ /* 0x000fc800078e0204 */
[----:B----4-:R-:W-:-:S05]  /*177c0*/  IMAD.WIDE R112, R231, 0x4, R112 ;  /* 0x00000004e7707825 */ /* 0x010fca00078e0270 */
[----:B------:R1:W-:Y:S04]  /*177d0*/  STL.64 [R1+0x170], R112 ;  /* 0x0001707001007387 */ /* 0x0003e80000100a00 */
[----:B-1----:R-:W2:Y:S04]  /*177e0*/  LDL.LU.64 R112, [R1+0x98] ;  /* 0x0000980001707983 */ /* 0x002ea80000300a00 */
[----:B------:R1:W-:Y:S04]  /*177f0*/  STL.64 [R1+0x1a0], R16 ;  /* 0x0001a01001007387 */ /* 0x0003e80000100a00 */
[----:B-1----:R-:W3:Y:S04]  /*17800*/  LDL.LU.64 R16, [R1+0x3db0] ;  /* 0x003db00001107983 */ /* 0x002ee80000300a00 */
[----:B------:R1:W-:Y:S04]  /*17810*/  STL.64 [R1+0x880], R32 ;  /* 0x0008802001007387 */ /* 0x0003e80000100a00 */
[----:B-1----:R-:W4:Y:S04]  /*17820*/  LDL.LU.64 R32, [R1+0x3da8] ;  /* 0x003da80001207983 */ /* 0x002f280000300a00 */
[----:B------:R1:W-:Y:S04]  /*17830*/  STL.64 [R1+0x158], R234 ;  /* 0x000158ea01007387 */ /* 0x0003e80000100a00 */
[----:B-1----:R-:W3:Y:S04]  /*17840*/  LDL.LU.64 R234, [R1+0x78] ;  /* 0x0000780001ea7983 */ /* 0x002ee80000300a00 */
[----:B------:R1:W-:Y:S02]  /*17850*/  STL.64 [R1+0x150], R232 ;  /* 0x000150e801007387 */ /* 0x0003e40000100a00 */
[----:B-1----:R-:W-:-:S02]  /*17860*/  IMAD.WIDE R232, R231, 0x4, R56 ;  /* 0x00000004e7e87825 */ /* 0x002fc400078e0238 */
[----:B------:R-:W4:Y:S04]  /*17870*/  LDL.LU.64 R56, [R1+0x3da0] ;  /* 0x003da00001387983 */ /* 0x000f280000300a00 */
[----:B------:R1:W-:Y:S02]  /*17880*/  STL.64 [R1+0x188], R232 ;  /* 0x000188e801007387 */ /* 0x0003e40000100a00 */
[C---:B-1----:R-:W-:Y:S02]  /*17890*/  IMAD.WIDE R232, R231.reuse, 0x4, R80 ;  /* 0x00000004e7e87825 */ /* 0x042fe400078e0250 */
[----:B------:R-:W4:Y:S04]  /*178a0*/  LDL.LU.64 R80, [R1+0x3d98] ;  /* 0x003d980001507983 */ /* 0x000f280000300a00 */
[----:B------:R1:W-:Y:S04]  /*178b0*/  STL.64 [R1+0x878], R232 ;  /* 0x000878e801007387 */ /* 0x0003e80000100a00 */
[----:B-1----:R-:W4:Y:S04]  /*178c0*/  LDL.LU.64 R232, [R1+0x58] ;  /* 0x0000580001e87983 */ /* 0x002f280000300a00 */
[----:B------:R1:W-:Y:S04]  /*178d0*/  STL.64 [R1+0x138], R104 ;  /* 0x0001386801007387 */ /* 0x0003e80000100a00 */
[----:B-1----:R-:W4:Y:S04]  /*178e0*/  LDL.LU.64 R104, [R1+0x3d90] ;  /* 0x003d900001687983 */ /* 0x002f280000300a00 */
[----:B------:R1:W-:Y:S02]  /*178f0*/  STL.64 [R1+0x130], R238 ;  /* 0x000130ee01007387 */ /* 0x0003e40000100a00 */
[----:B-1----:R-:W-:-:S02]  /*17900*/  IMAD.WIDE R238, R231, 0x4, R136 ;  /* 0x00000004e7ee7825 */ /* 0x002fc400078e0288 */
[----:B------:R-:W4:Y:S04]  /*17910*/  LDL.LU.64 R136, [R1+0x3d88] ;  /* 0x003d880001887983 */ /* 0x000f280000300a00 */
        /* <DEDUP_REMOVED lines=10> */
[----:B------:R1:W-:Y:S03]  /*179c0*/  STL.64 [R1+0x168], R224 ;  /* 0x000168e001007387 */ /* 0x0003e60000100a00 */
[----:B------:R-:W-:-:S04]  /*179d0*/  IMAD.WIDE R208, R231, 0x4, R208 ;  /* 0x00000004e7d07825 */ /* 0x000fc800078e02d0 */
[C---:B------:R-:W-:Y:S01]  /*179e0*/  IMAD.WIDE R192, R231.reuse, 0x4, R192 ;  /* 0x00000004e7c07825 */ /* 0x040fe200078e02c0 */
[----:B-1----:R-:W4:Y:S03]  /*179f0*/  LDL.LU.64 R224, [R1+0x3d70] ;  /* 0x003d700001e07983 */ /* 0x002f260000300a00 */
[C---:B------:R-:W-:Y:S01]  /*17a00*/  IMAD.WIDE R184, R231.reuse, 0x4, R184 ;  /* 0x00000004e7b87825 */ /* 0x040fe200078e02b8 */
[----:B------:R1:W-:Y:S03]  /*17a10*/  STL.64 [R1+0x868], R216 ;  /* 0x000868d801007387 */ /* 0x0003e60000100a00 */
[C---:B------:R-:W-:Y:S01]  /*17a20*/  IMAD.WIDE R176, R231.reuse, 0x4, R176 ;  /* 0x00000004e7b07825 */ /* 0x040fe200078e02b0 */
[----:B-1----:R-:W4:Y:S04]  /*17a30*/  LDL.LU.64 R216, [R1+0x3d68] ;  /* 0x003d680001d87983 */ /* 0x002f280000300a00 */
[----:B------:R1:W-:Y:S01]  /*17a40*/  STL.64 [R1+0xf8], R208 ;  /* 0x0000f8d001007387 */ /* 0x0003e20000100a00 */
[----:B------:R-:W-:-:S03]  /*17a50*/  IMAD.WIDE R160, R231, 0x4, R160 ;  /* 0x00000004e7a07825 */ /* 0x000fc600078e02a0 */
[----:B-1----:R-:W4:Y:S01]  /*17a60*/  LDL.LU.64 R208, [R1+0x3d60] ;  /* 0x003d600001d07983 */ /* 0x002f220000300a00 */
[----:B------:R-:W-:-:S04]  /*17a70*/  IMAD.WIDE R152, R231, 0x4, R152 ;  /* 0x00000004e7987825 */ /* 0x000fc800078e0298 */
[----:B------:R-:W-:-:S04]  /*17a80*/  IMAD.WIDE R144, R231, 0x4, R144 ;  /* 0x00000004e7907825 */ /* 0x000fc800078e0290 */
[----:B------:R-:W-:-:S04]  /*17a90*/  IMAD.WIDE R128, R231, 0x4, R128 ;  /* 0x00000004e7807825 */ /* 0x000fc800078e0280 */
[----:B------:R-:W-:-:S04]  /*17aa0*/  IMAD.WIDE R120, R231, 0x4, R120 ;  /* 0x00000004e7787825 */ /* 0x000fc800078e0278 */
[----:B------:R-:W-:-:S04]  /*17ab0*/  IMAD.WIDE R96, R231, 0x4, R96 ;  /* 0x00000004e7607825 */ /* 0x000fc800078e0260 */
[----:B------:R-:W-:-:S04]  /*17ac0*/  IMAD.WIDE R88, R231, 0x4, R88 ;  /* 0x00000004e7587825 */ /* 0x000fc800078e0258 */
[----:B--2---:R-:W-:-:S04]  /*17ad0*/  IMAD.WIDE R112, R231, 0x4, R112 ;  /* 0x00000004e7707825 */ /* 0x004fc800078e0270 */
[----:B---3--:R-:W-:-:S04]  /*17ae0*/  IMAD.WIDE R234, R231, 0x4, R234 ;  /* 0x00000004e7ea7825 */ /* 0x008fc800078e02ea */
[----:B----4-:R-:W-:-:S04]  /*17af0*/  IMAD.WIDE R104, R231, 0x4, R104 ;  /* 0x00000004e7687825 */ /* 0x010fc800078e0268 */
[----:B------:R-:W-:-:S04]  /*17b00*/  IMAD.WIDE R136, R231, 0x4, R136 ;  /* 0x00000004e7887825 */ /* 0x000fc800078e0288 */
[----:B------:R-:W-:-:S04]  /*17b10*/  IMAD.WIDE R168, R231, 0x4, R168 ;  /* 0x00000004e7a87825 */ /* 0x000fc800078e02a8 */
[----:B------:R-:W-:-:S05]  /*17b20*/  IMAD.WIDE R200, R231, 0x4, R200 ;  /* 0x00000004e7c87825 */ /* 0x000fca00078e02c8 */
[----:B------:R1:W-:Y:S04]  /*17b30*/  STL.64 [R1+0xf0], R200 ;  /* 0x0000f0c801007387 */ /* 0x0003e80000100a00 */
[----:B-1----:R-:W2:Y:S04]  /*17b40*/  LDL.LU.64 R200, [R1+0x3d58] ;  /* 0x003d580001c87983 */ /* 0x002ea80000300a00 */
[----:B------:R1:W-:Y:S04]  /*17b50*/  STL.64 [R1+0x160], R192 ;  /* 0x000160c001007387 */ /* 0x0003e80000100a00 */
[----:B-1----:R-:W3:Y:S04]  /*17b60*/  LDL.LU.64 R192, [R1+0x3d50] ;  /* 0x003d500001c07983 */ /* 0x002ee80000300a00 */
[----:B------:R1:W-:Y:S04]  /*17b70*/  STL.64 [R1+0x860], R184 ;  /* 0x000860b801007387 */ /* 0x0003e80000100a00 */
[----:B-1----:R-:W4:Y:S04]  /*17b80*/  LDL.LU.64 R184, [R1+0x3d48] ;  /* 0x003d480001b87983 */ /* 0x002f280000300a00 */
        /* <DEDUP_REMOVED lines=24> */
[----:B------:R1:W-:Y:S02]  /*17d10*/  STL.64 [R1+0x78], R234 ;  /* 0x000078ea01007387 */ /* 0x0003e40000100a00 */
[----:B-1----:R-:W-:-:S02]  /*17d20*/  IMAD.WIDE R234, R231, 0x4, R80 ;  /* 0x00000004e7ea7825 */ /* 0x002fc400078e0250 */
[----:B------:R-:W2:Y:S04]  /*17d30*/  LDL.LU.64 R80, [R1+0x3ce0] ;  /* 0x003ce00001507983 */ /* 0x000ea80000300a00 */
[----:B------:R1:W-:Y:S01]  /*17d40*/  STL.64 [R1+0x90], R234 ;  /* 0x000090ea01007387 */ /* 0x0003e20000100a00 */
[----:B------:R-:W-:-:S04]  /*17d50*/  IMAD.WIDE R232, R231, 0x4, R232 ;  /* 0x00000004e7e87825 */ /* 0x000fc800078e02e8 */
[C---:B-1----:R-:W-:Y:S02]  /*17d60*/  IMAD.WIDE R234, R231.reuse, 0x4, R72 ;  /* 0x00000004e7ea7825 */ /* 0x042fe400078e0248 */
[----:B------:R-:W3:Y:S04]  /*17d70*/  LDL.LU.64 R72, [R1+0x3cd8] ;  /* 0x003cd80001487983 */ /* 0x000ee80000300a00 */
[----:B------:R1:W-:Y:S02]  /*17d80*/  STL.64 [R1+0x120], R234 ;  /* 0x000120ea01007387 */ /* 0x0003e40000100a00 */
[C---:B-1----:R-:W-:Y:S02]  /*17d90*/  IMAD.WIDE R234, R231.reuse, 0x4, R64 ;  /* 0x00000004e7ea7825 */ /* 0x042fe400078e0240 */
[----:B------:R-:W4:Y:S04]  /*17da0*/  LDL.LU.64 R64, [R1+0x3cd0] ;  /* 0x003cd00001407983 */ /* 0x000f280000300a00 */
[----:B------:R1:W-:Y:S02]  /*17db0*/  STL.64 [R1+0x840], R234 ;  /* 0x000840ea01007387 */ /* 0x0003e40000100a00 */
[----:B-1----:R-:W-:-:S02]  /*17dc0*/  IMAD.WIDE R234, R231, 0x4, R56 ;  /* 0x00000004e7ea7825 */ /* 0x002fc400078e0238 */
[----:B------:R-:W2:Y:S04]  /*17dd0*/  LDL.LU.64 R56, [R1+0x3cc8] ;  /* 0x003cc80001387983 */ /* 0x000ea80000300a00 */
[----:B------:R1:W-:Y:S02]  /*17de0*/  STL.64 [R1+0x70], R232 ;  /* 0x000070e801007387 */ /* 0x0003e40000100a00 */
[C---:B-1----:R-:W-:Y:S02]  /*17df0*/  IMAD.WIDE R232, R231.reuse, 0x4, R48 ;  /* 0x00000004e7e87825 */ /* 0x042fe400078e0230 */
[----:B------:R-:W3:Y:S04]  /*17e00*/  LDL.LU.64 R48, [R1+0x3cc0] ;  /* 0x003cc00001307983 */ /* 0x000ee80000300a00 */
[----:B------:R1:W-:Y:S02]  /*17e10*/  STL.64 [R1+0x88], R234 ;  /* 0x000088ea01007387 */ /* 0x0003e40000100a00 */
[----:B-1----:R-:W-:-:S02]  /*17e20*/  IMAD.WIDE R234, R231, 0x4, R40 ;  /* 0x00000004e7ea7825 */ /* 0x002fc400078e0228 */
[----:B------:R-:W4:Y:S04]  /*17e30*/  LDL.LU.64 R40, [R1+0x3cb8] ;  /* 0x003cb80001287983 */ /* 0x000f280000300a00 */
[----:B------:R1:W-:Y:S04]  /*17e40*/  STL.64 [R1+0x108], R232 ;  /* 0x000108e801007387 */ /* 0x0003e80000100a00 */
[----:B------:R1:W-:Y:S02]  /*17e50*/  STL.64 [R1+0x838], R234 ;  /* 0x000838ea01007387 */ /* 0x0003e40000100a00 */
[----:B-1----:R-:W-:-:S04]  /*17e60*/  IMAD.WIDE R232, R231, 0x4, R238 ;  /* 0x00000004e7e87825 */ /* 0x002fc800078e02ee */
[C---:B------:R-:W-:Y:S02]  /*17e70*/  IMAD.WIDE R234, R231.reuse, 0x4, R32 ;  /* 0x00000004e7ea7825 */ /* 0x040fe400078e0220 */
        /* <DEDUP_REMOVED lines=8> */
[----:B------:R1:W-:Y:S04]  /*17f00*/  STL.64 [R1+0x100], R232 ;  /* 0x000100e801007387 */ /* 0x0003e80000100a00 */
[----:B------:R1:W-:Y:S02]  /*17f10*/  STL.64 [R1+0x830], R234 ;  /* 0x000830ea01007387 */ /* 0x0003e40000100a00 */
[----:B-1----:R-:W-:-:S02]  /*17f20*/  IMAD.WIDE R232, R231, 0x4, R16 ;  /* 0x00000004e7e87825 */ /* 0x002fc400078e0210 */
[----:B------:R-:W2:Y:S04]  /*17f30*/  LDL.LU.64 R16, [R1+0x3c98] ;  /* 0x003c980001107983 */ /* 0x000ea80000300a00 */
[----:B------:R1:W-:Y:S01]  /*17f40*/  STL.64 [R1+0x60], R4 ;  /* 0x0000600401007387 */ /* 0x0003e20000100a00 */
[----:B------:R-:W-:-:S04]  /*17f50*/  IMAD.WIDE R234, R231, 0x4, R8 ;  /* 0x00000004e7ea7825 */ /* 0x000fc800078e0208 */
[C---:B-1----:R-:W-:Y:S02]  /*17f60*/  IMAD.WIDE R4, R231.reuse, 0x4, R242 ;  /* 0x00000004e7047825 */ /* 0x042fe400078e02f2 */
[----:B------:R-:W3:Y:S04]  /*17f70*/  LDL.LU.64 R242, [R1+0x3c90] ;  /* 0x003c900001f27983 */ /* 0x000ee80000300a00 */
[----:B------:R-:W-:Y:S04]  /*17f80*/  STL.64 [R1+0x58], R232 ;  /* 0x000058e801007387 */ /* 0x000fe80000100a00 */
[----:B------:R-:W2:Y:S04]  /*17f90*/  LDL.LU.64 R8, [R1+0x3c88] ;  /* 0x003c880001087983 */ /* 0x000ea80000300a00 */
[----:B------:R1:W-:Y:S04]  /*17fa0*/  STL.64 [R1+0xe8], R4 ;  /* 0x0000e80401007387 */ /* 0x0003e80000100a00 */
[----:B------:R1:W-:Y:S02]  /*17fb0*/  STL.64 [R1+0x260], R234 ;  /* 0x000260ea01007387 */ /* 0x0003e40000100a00 */
[----:B-1----:R-:W-:-:S04]  /*17fc0*/  IMAD.WIDE R4, R231, 0x4, R248 ;  /* 0x00000004e7047825 */ /* 0x002fc800078e02f8 */
[----:B------:R-:W-:-:S04]  /*17fd0*/  IMAD.WIDE R234, R231, 0x4, R246 ;  /* 0x00000004e7ea7825 */ /* 0x000fc800078e02f6 */
[----:B----4-:R-:W-:-:S05]  /*17fe0*/  IMAD.WIDE R232, R231, 0x4, R250 ;  /* 0x00000004e7e87825 */ /* 0x010fca00078e02fa */
[----:B------:R1:W-:Y:S04]  /*17ff0*/  STL.64 [R1+0x50], R232 ;  /* 0x000050e801007387 */ /* 0x0003e80000100a00 */
[----:B------:R-:W-:Y:S04]  /*18000*/  STL.64 [R1+0x48], R4 ;  /* 0x0000480401007387 */ /* 0x000fe80000100a00 */
[----:B------:R4:W-:Y:S01]  /*18010*/  STL.64 [R1+0xe0], R234 ;  /* 0x0000e0ea01007387 */ /* 0x0009e20000100a00 */
[----:B-1----:R-:W-:-:S05]  /*18020*/  IMAD.WIDE R232, R231, 0x4, R244 ;  /* 0x00000004e7e87825 */ /* 0x002fca00078e02f4 */
[----:B------:R1:W-:Y:S01]  /*18030*/  STL.64 [R1+0x240], R232 ;  /* 0x000240e801007387 */ /* 0x0003e20000100a00 */
[----:B----4-:R-:W-:-:S04]  /*18040*/  IMAD.WIDE R234, R231, 0x4, R240 ;  /* 0x00000004e7ea7825 */ /* 0x010fc800078e02f0 */
[----:B---3--:R-:W-:-:S04]  /*18050*/  IMAD.WIDE R4, R231, 0x4, R242 ;  /* 0x00000004e7047825 */ /* 0x008fc800078e02f2 */
[C---:B-1----:R-:W-:Y:S01]  /*18060*/  IMAD.WIDE R232, R231.reuse, 0x4, R236 ;  /* 0x00000004e7e87825 */ /* 0x042fe200078e02ec */
[----:B------:R1:W-:Y:S03]  /*18070*/  STL.64 [R1+0x40], R4 ;  /* 0x0000400401007387 */ /* 0x0003e60000100a00 */
[C---:B--2---:R-:W-:Y:S01]  /*18080*/  IMAD.WIDE R8, R231.reuse, 0x4, R8 ;  /* 0x00000004e7087825 */ /* 0x044fe200078e0208 */
[----:B------:R-:W-:Y:S04]  /*18090*/  STL.64 [R1+0x38], R234 ;  /* 0x000038ea01007387 */ /* 0x000fe80000100a00 */
[----:B------:R-:W-:Y:S01]  /*180a0*/  STL.64 [R1+0xc8], R232 ;  /* 0x0000c8e801007387 */ /* 0x000fe20000100a00 */
[----:B-1----:R-:W-:-:S04]  /*180b0*/  IMAD.WIDE R4, R231, 0x4, R6 ;  /* 0x00000004e7047825 */ /* 0x002fc800078e0206 */
[C---:B------:R-:W-:Y:S01]  /*180c0*/  IMAD.WIDE R6, R231.reuse, 0x4, R10 ;  /* 0x00000004e7067825 */ /* 0x040fe200078e020a */
[----:B------:R1:W-:Y:S04]  /*180d0*/  STL.64 [R1+0x220], R4 ;  /* 0x0002200401007387 */ /* 0x0003e80000100a00 */
[----:B------:R2:W-:Y:S04]  /*180e0*/  STL.64 [R1+0x30], R8 ;  /* 0x0000300801007387 */ /* 0x0005e80000100a00 */
[----:B------:R3:W-:Y:S01]  /*180f0*/  STL.64 [R1+0x28], R6 ;  /* 0x0000280601007387 */ /* 0x0007e20000100a00 */
[----:B-1----:R-:W-:-:S04]  /*18100*/  IMAD.WIDE R4, R231, 0x4, R12 ;  /* 0x00000004e7047825 */ /* 0x002fc800078e020c */
[C---:B--2---:R-:W-:Y:S01]  /*18110*/  IMAD.WIDE R8, R231.reuse, 0x4, R14 ;  /* 0x00000004e7087825 */ /* 0x044fe200078e020e */
[----:B------:R1:W-:Y:S03]  /*18120*/  STL.64 [R1+0xc0], R4 ;  /* 0x0000c00401007387 */ /* 0x0003e60000100a00 */
[C---:B---3--:R-:W-:Y:S01]  /*18130*/  IMAD.WIDE R6, R231.reuse, 0x4, R16 ;  /* 0x00000004e7067825 */ /* 0x048fe200078e0210 */
        /* <DEDUP_REMOVED lines=204> */
[----:B------:R-:W-:Y:S04]  /*18e00*/  STL.64 [R1+0x3148], R8 ;  /* 0x0031480801007387 */ /* 0x000fe80000100a00 */
[----:B------:R-:W2:Y:S01]  /*18e10*/  LDL.LU.64 R38, [R1+0x280] ;  /* 0x0002800001267983 */ /* 0x000ea20000300a00 */
[----:B-1----:R-:W-:-:S03]  /*18e20*/  IMAD.WIDE R4, R231, 0x4, R222 ;  /* 0x00000004e7047825 */ /* 0x002fc600078e02de */
[----:B------:R-:W-:Y:S04]  /*18e30*/  STL.64 [R1+0x3140], R6 ;  /* 0x0031400601007387 */ /* 0x000fe80000100a00 */
[----:B------:R-:W3:Y:S04]  /*18e40*/  LDL.LU.64 R36, [R1+0x288] ;  /* 0x0002880001247983 */ /* 0x000ee80000300a00 */
[----:B------:R1:W-:Y:S04]  /*18e50*/  STL.64 [R1+0x3138], R4 ;  /* 0x0031380401007387 */ /* 0x0003e80000100a00 */
[----:B------:R-:W4:Y:S04]  /*18e60*/  LDL.LU.64 R34, [R1+0x290] ;  /* 0x0002900001227983 */ /* 0x000f280000300a00 */
[----:B------:R-:W4:Y:S04]  /*18e70*/  LDL.LU.64 R32, [R1+0x298] ;  /* 0x0002980001207983 */ /* 0x000f280000300a00 */
[----:B------:R-:W4:Y:S04]  /*18e80*/  LDL.LU.64 R30, [R1+0x2a0] ;  /* 0x0002a000011e7983 */ /* 0x000f280000300a00 */
[----:B------:R-:W4:Y:S04]  /*18e90*/  LDL.LU.64 R28, [R1+0x2a8] ;  /* 0x0002a800011c7983 */ /* 0x000f280000300a00 */
[----:B------:R-:W4:Y:S01]  /*18ea0*/  LDL.LU.64 R238, [R1+0x2b0] ;  /* 0x0002b00001ee7983 */ /* 0x000f220000300a00 */
[----:B-1----:R-:W-:-:S03]  /*18eb0*/  IMAD.WIDE R4, R231, 0x4, R224 ;  /* 0x00000004e7047825 */ /* 0x002fc600078e02e0 */
[----:B------:R-:W4:Y:S04]  /*18ec0*/  LDL.LU.64 R26, [R1+0x2b8] ;  /* 0x0002b800011a7983 */ /* 0x000f280000300a00 */
[----:B------:R-:W4:Y:S04]  /*18ed0*/  LDL.LU.64 R24, [R1+0x2c0] ;  /* 0x0002c00001187983 */ /* 0x000f280000300a00 */
[----:B------:R1:W-:Y:S04]  /*18ee0*/  STL.64 [R1+0x3130], R4 ;  /* 0x0031300401007387 */ /* 0x0003e80000100a00 */
        /* <DEDUP_REMOVED lines=17> */
[----:B-1----:R-:W4:Y:S04]  /*19000*/  LDL.LU.64 R4, [R1+0x360] ;  /* 0x0003600001047983 */ /* 0x002f280000300a00 */
[----:B------:R-:W4:Y:S01]  /*19010*/  LDL.LU.64 R232, [R1+0x370] ;  /* 0x0003700001e87983 */ /* 0x000f220000300a00 */
[----:B------:R-:W-:-:S04]  /*19020*/  IMAD.WIDE R44, R231, 0x4, R226 ;  /* 0x00000004e72c7825 */ /* 0x000fc800078e02e2 */
[C---:B------:R-:W-:Y:S01]  /*19030*/  IMAD.WIDE R42, R231.reuse, 0x4, R228 ;  /* 0x00000004e72a7825 */ /* 0x040fe200078e02e4 */
[----:B------:R-:W-:Y:S04]  /*19040*/  STL.64 [R1+0x3128], R44 ;  /* 0x0031282c01007387 */ /* 0x000fe80000100a00 */
[----:B------:R-:W-:Y:S01]  /*19050*/  STL.64 [R1+0x3120], R42 ;  /* 0x0031202a01007387 */ /* 0x000fe20000100a00 */
[----:B--2---:R-:W-:-:S05]  /*19060*/  IMAD.WIDE R40, R231, 0x4, R38 ;  /* 0x00000004e7287825 */ /* 0x004fca00078e0226 */
[----:B------:R-:W-:Y:S01]  /*19070*/  STL.64 [R1+0x3118], R40 ;  /* 0x0031182801007387 */ /* 0x000fe20000100a00 */
[----:B---3--:R-:W-:-:S04]  /*19080*/  IMAD.WIDE R38, R231, 0x4, R36 ;  /* 0x00000004e7267825 */ /* 0x008fc800078e0224 */
[C---:B----4-:R-:W-:Y:S01]  /*19090*/  IMAD.WIDE R36, R231.reuse, 0x4, R34 ;  /* 0x00000004e7247825 */ /* 0x050fe200078e0222 */
[----:B------:R-:W-:Y:S03]  /*190a0*/  STL.64 [R1+0x3110], R38 ;  /* 0x0031102601007387 */ /* 0x000fe60000100a00 */
[C---:B------:R-:W-:Y:S01]  /*190b0*/  IMAD.WIDE R34, R231.reuse, 0x4, R32 ;  /* 0x00000004e7227825 */ /* 0x040fe200078e0220 */
[----:B------:R-:W-:Y:S03]  /*190c0*/  STL.64 [R1+0x3108], R36 ;  /* 0x0031082401007387 */ /* 0x000fe60000100a00 */
[C---:B------:R-:W-:Y:S01]  /*190d0*/  IMAD.WIDE R32, R231.reuse, 0x4, R30 ;  /* 0x00000004e7207825 */ /* 0x040fe200078e021e */
[----:B------:R-:W-:Y:S04]  /*190e0*/  STL.64 [R1+0x3100], R34 ;  /* 0x0031002201007387 */ /* 0x000fe80000100a00 */
[----:B------:R-:W-:Y:S01]  /*190f0*/  STL.64 [R1+0x30f8], R32 ;  /* 0x0030f82001007387 */ /* 0x000fe20000100a00 */
[----:B------:R-:W-:-:S03]  /*19100*/  IMAD.WIDE R30, R231, 0x4, R238 ;  /* 0x00000004e71e7825 */ /* 0x000fc600078e02ee */
[----:B------:R-:W2:Y:S01]  /*19110*/  LDL.LU.64 R238, [R1+0x380] ;  /* 0x0003800001ee7983 */ /* 0x000ea20000300a00 */
[----:B------:R-:W-:-:S05]  /*19120*/  IMAD.WIDE R28, R231, 0x4, R28 ;  /* 0x00000004e71c7825 */ /* 0x000fca00078e021c */
[----:B------:R1:W-:Y:S04]  /*19130*/  STL.64 [R1+0x30f0], R28 ;  /* 0x0030f01c01007387 */ /* 0x0003e80000100a00 */
[----:B------:R-:W-:Y:S01]  /*19140*/  STL.64 [R1+0x30e8], R30 ;  /* 0x0030e81e01007387 */ /* 0x000fe20000100a00 */
[----:B-1----:R-:W-:-:S04]  /*19150*/  IMAD.WIDE R28, R231, 0x4, R26 ;  /* 0x00000004e71c7825 */ /* 0x002fc800078e021a */
[C---:B------:R-:W-:Y:S01]  /*19160*/  IMAD.WIDE R26, R231.reuse, 0x4, R24 ;  /* 0x00000004e71a7825 */ /* 0x040fe200078e0218 */
[----:B------:R-:W-:Y:S03]  /*19170*/  STL.64 [R1+0x30e0], R28 ;  /* 0x0030e01c01007387 */ /* 0x000fe60000100a00 */
        /* <DEDUP_REMOVED lines=17> */
[----:B------:R1:W-:Y:S03]  /*19290*/  STL.64 [R1+0x3098], R8 ;  /* 0x0030980801007387 */ /* 0x0003e60000100a00 */
[C---:B------:R-:W-:Y:S01]  /*192a0*/  IMAD.WIDE R6, R231.reuse, 0x4, R236 ;  /* 0x00000004e7067825 */ /* 0x040fe200078e02ec */
[----:B------:R3:W-:Y:S04]  /*192b0*/  STL.64 [R1+0x3090], R10 ;  /* 0x0030900a01007387 */ /* 0x0007e80000100a00 */
[----:B------:R4:W-:Y:S01]  /*192c0*/  STL.64 [R1+0x3088], R6 ;  /* 0x0030880601007387 */ /* 0x0009e20000100a00 */
[----:B-1----:R-:W-:-:S04]  /*192d0*/  IMAD.WIDE R8, R231, 0x4, R240 ;  /* 0x00000004e7087825 */ /* 0x002fc800078e02f0 */
[C---:B---3--:R-:W-:Y:S01]  /*192e0*/  IMAD.WIDE R10, R231.reuse, 0x4, R242 ;  /* 0x00000004e70a7825 */ /* 0x048fe200078e02f2 */
[----:B------:R1:W-:Y:S03]  /*192f0*/  STL.64 [R1+0x3080], R8 ;  /* 0x0030800801007387 */ /* 0x0003e60000100a00 */
[C---:B----4-:R-:W-:Y:S01]  /*19300*/  IMAD.WIDE R6, R231.reuse, 0x4, R244 ;  /* 0x00000004e7067825 */ /* 0x050fe200078e02f4 */
[----:B------:R3:W-:Y:S04]  /*19310*/  STL.64 [R1+0x3078], R10 ;  /* 0x0030780a01007387 */ /* 0x0007e80000100a00 */
[----:B------:R4:W-:Y:S01]  /*19320*/  STL.64 [R1+0x3070], R6 ;  /* 0x0030700601007387 */ /* 0x0009e20000100a00 */
[----:B-1----:R-:W-:-:S04]  /*19330*/  IMAD.WIDE R8, R231, 0x4, R246 ;  /* 0x00000004e7087825 */ /* 0x002fc800078e02f6 */
[C---:B---3--:R-:W-:Y:S01]  /*19340*/  IMAD.WIDE R10, R231.reuse, 0x4, R248 ;  /* 0x00000004e70a7825 */ /* 0x048fe200078e02f8 */
[----:B------:R1:W-:Y:S03]  /*19350*/  STL.64 [R1+0x3068], R8 ;  /* 0x0030680801007387 */ /* 0x0003e60000100a00 */
[C---:B----4-:R-:W-:Y:S01]  /*19360*/  IMAD.WIDE R6, R231.reuse, 0x4, R250 ;  /* 0x00000004e7067825 */ /* 0x050fe200078e02fa */
[----:B------:R-:W-:Y:S04]  /*19370*/  STL.64 [R1+0x3060], R10 ;  /* 0x0030600a01007387 */ /* 0x000fe80000100a00 */
[----:B------:R3:W-:Y:S01]  /*19380*/  STL.64 [R1+0x3058], R6 ;  /* 0x0030580601007387 */ /* 0x0007e20000100a00 */
[----:B-1----:R-:W-:-:S05]  /*19390*/  IMAD.WIDE R8, R231, 0x4, R234 ;  /* 0x00000004e7087825 */ /* 0x002fca00078e02ea */
[----:B------:R-:W-:Y:S01]  /*193a0*/  STL.64 [R1+0x3050], R8 ;  /* 0x0030500801007387 */ /* 0x000fe20000100a00 */
[----:B---3--:R-:W-:-:S03]  /*193b0*/  IMAD.WIDE R6, R231, 0x4, R232 ;  /* 0x00000004e7067825 */ /* 0x008fc600078e02e8 */
[----:B------:R-:W3:Y:S04]  /*193c0*/  LDL.LU.64 R36, [R1+0x388] ;  /* 0x0003880001247983 */ /* 0x000ee80000300a00 */
[----:B------:R-:W4:Y:S01]  /*193d0*/  LDL.LU.64 R232, [R1+0x390] ;  /* 0x0003900001e87983 */ /* 0x000f220000300a00 */
[----:B------:R-:W-:-:S03]  /*193e0*/  IMAD.WIDE R2, R231, 0x4, R2 ;  /* 0x00000004e7027825 */ /* 0x000fc600078e0202 */
[----:B------:R-:W-:Y:S04]  /*193f0*/  STL.64 [R1+0x3040], R6 ;  /* 0x0030400601007387 */ /* 0x000fe80000100a00 */
[----:B------:R-:W4:Y:S04]  /*19400*/  LDL.LU.64 R34, [R1+0x398] ;  /* 0x0003980001227983 */ /* 0x000f280000300a00 */
[----:B------:R-:W4:Y:S04]  /*19410*/  LDL.LU.64 R32, [R1+0x3a0] ;  /* 0x0003a00001207983 */ /* 0x000f280000300a00 */
[----:B------:R1:W-:Y:S04]  /*19420*/  STL.64 [R1+0x3038], R2 ;  /* 0x0030380201007387 */ /* 0x0003e80000100a00 */
[----:B------:R-:W4:Y:S04]  /*19430*/  LDL.LU.64 R30, [R1+0x3a8] ;  /* 0x0003a800011e7983 */ /* 0x000f280000300a00 */
[----:B------:R-:W4:Y:S04]  /*19440*/  LDL.LU.64 R28, [R1+0x3b0] ;  /* 0x0003b000011c7983 */ /* 0x000f280000300a00 */
[----:B------:R-:W4:Y:S04]  /*19450*/  LDL.LU.64 R26, [R1+0x3b8] ;  /* 0x0003b800011a7983 */ /* 0x000f280000300a00 */
[----:B-1----:R-:W4:Y:S04]  /*19460*/  LDL.LU.64 R2, [R1+0x3c0] ;  /* 0x0003c00001027983 */ /* 0x002f280000300a00 */
[----:B------:R-:W4:Y:S04]  /*19470*/  LDL.LU.64 R24, [R1+0x3c8] ;  /* 0x0003c80001187983 */ /* 0x000f280000300a00 */
[----:B------:R-:W4:Y:S01]  /*19480*/  LDL.LU.64 R22, [R1+0x3d0] ;  /* 0x0003d00001167983 */ /* 0x000f220000300a00 */
[----:B--2---:R-:W-:-:S05]  /*19490*/  IMAD.WIDE R6, R231, 0x4, R238 ;  /* 0x00000004e7067825 */ /* 0x004fca00078e02ee */
[----:B------:R1:W-:Y:S04]  /*194a0*/  STL.64 [R1+0x3030], R6 ;  /* 0x0030300601007387 */ /* 0x0003e80000100a00 */
[----:B------:R-:W2:Y:S04]  /*194b0*/  LDL.LU.64 R20, [R1+0x3d8] ;  /* 0x0003d80001147983 */ /* 0x000ea80000300a00 */
[----:B------:R-:W2:Y:S04]  /*194c0*/  LDL.LU.64 R18, [R1+0x3e0] ;  /* 0x0003e00001127983 */ /* 0x000ea80000300a00 */
[----:B------:R-:W2:Y:S04]  /*194d0*/  LDL.LU.64 R16, [R1+0x3e8] ;  /* 0x0003e80001107983 */ /* 0x000ea80000300a00 */
[----:B------:R-:W2:Y:S04]  /*194e0*/  LDL.LU.64 R14, [R1+0x3f0] ;  /* 0x0003f000010e7983 */ /* 0x000ea80000300a00 */
[----:B------:R-:W2:Y:S04]  /*194f0*/  LDL.LU.64 R12, [R1+0x3f8] ;  /* 0x0003f800010c7983 */ /* 0x000ea80000300a00 */
[----:B------:R-:W2:Y:S04]  /*19500*/  LDL.LU.64 R10, [R1+0x400] ;  /* 0x00040000010a7983 */ /* 0x000ea80000300a00 */
[----:B------:R-:W2:Y:S04]  /*19510*/  LDL.LU.64 R8, [R1+0x408] ;  /* 0x0004080001087983 */ /* 0x000ea80000300a00 */
[----:B-1----:R-:W2:Y:S04]  /*19520*/  LDL.LU.64 R6, [R1+0x410] ;  /* 0x0004100001067983 */ /* 0x002ea80000300a00 */
[----:B------:R-:W2:Y:S04]  /*19530*/  LDL.LU.64 R236, [R1+0x418] ;  /* 0x0004180001ec7983 */ /* 0x000ea80000300a00 */
[----:B------:R-:W2:Y:S04]  /*19540*/  LDL.LU.64 R240, [R1+0x420] ;  /* 0x0004200001f07983 */ /* 0x000ea80000300a00 */
[----:B------:R-:W2:Y:S04]  /*19550*/  LDL.LU.64 R242, [R1+0x428] ;  /* 0x0004280001f27983 */ /* 0x000ea80000300a00 */
[----:B------:R-:W2:Y:S04]  /*19560*/  LDL.LU.64 R244, [R1+0x430] ;  /* 0x0004300001f47983 */ /* 0x000ea80000300a00 */
[----:B------:R-:W2:Y:S04]  /*19570*/  LDL.LU.64 R246, [R1+0x438] ;  /* 0x0004380001f67983 */ /* 0x000ea80000300a00 */
[----:B------:R-:W2:Y:S04]  /*19580*/  LDL.LU.64 R248, [R1+0x440] ;  /* 0x0004400001f87983 */ /* 0x000ea80000300a00 */
[----:B------:R-:W2:Y:S04]  /*19590*/  LDL.LU.64 R250, [R1+0x450] ;  /* 0x0004500001fa7983 */ /* 0x000ea80000300a00 */
[----:B------:R-:W2:Y:S01]  /*195a0*/  LDL.LU.64 R238, [R1+0x448] ;  /* 0x0004480001ee7983 */ /* 0x000ea20000300a00 */
[----:B------:R-:W-:-:S03]  /*195b0*/  IMAD.WIDE R4, R231, 0x4, R4 ;  /* 0x00000004e7047825 */ /* 0x000fc600078e0204 */
[----:B------:R-:W2:Y:S04]  /*195c0*/  LDL.LU.64 R234, [R1+0x458] ;  /* 0x0004580001ea7983 */ /* 0x000ea80000300a00 */
[----:B------:R-:W-:Y:S04]  /*195d0*/  STL.64 [R1+0x3048], R4 ;  /* 0x0030480401007387 */ /* 0x000fe80000100a00 */
[----:B------:R4:W-:Y:S01]  /*195e0*/  STL.64 [R1+0x3c58], R4 ;  /* 0x003c580401007387 */ /* 0x0009e20000100a00 */
[----:B---3--:R-:W-:-:S04]  /*195f0*/  IMAD.WIDE R36, R231, 0x4, R36 ;  /* 0x00000004e7247825 */ /* 0x008fc800078e0224 */
[C---:B----4-:R-:W-:Y:S02]  /*19600*/  IMAD.WIDE R4, R231.reuse, 0x4, R232 ;  /* 0x00000004e7047825 */ /* 0x050fe400078e02e8 */
[----:B------:R-:W3:Y:S04]  /*19610*/  LDL.LU.64 R232, [R1+0x460] ;  /* 0x0004600001e87983 */ /* 0x000ee80000300a00 */
[----:B------:R-:W-:Y:S01]  /*19620*/  STL.64 [R1+0x3028], R36 ;  /* 0x0030282401007387 */ /* 0x000fe20000100a00 */
[----:B------:R-:W-:-:S03]  /*19630*/  IMAD.WIDE R34, R231, 0x4, R34 ;  /* 0x00000004e7227825 */ /* 0x000fc600078e0222 */
[----:B------:R1:W-:Y:S04]  /*19640*/  STL.64 [R1+0x3020], R4 ;  /* 0x0030200401007387 */ /* 0x0003e80000100a00 */
[----:B------:R-:W-:Y:S01]  /*19650*/  STL.64 [R1+0x3018], R34 ;  /* 0x0030182201007387 */ /* 0x000fe20000100a00 */
[----:B-1----:R-:W-:-:S04]  /*19660*/  IMAD.WIDE R4, R231, 0x4, R32 ;  /* 0x00000004e7047825 */ /* 0x002fc800078e0220 */
[C---:B------:R-:W-:Y:S01]  /*19670*/  IMAD.WIDE R30, R231.reuse, 0x4, R30 ;  /* 0x00000004e71e7825 */ /* 0x040fe200078e021e */
[----:B------:R1:W-:Y:S03]  /*19680*/  STL.64 [R1+0x3010], R4 ;  /* 0x0030100401007387 */ /* 0x0003e60000100a00 */
[C---:B------:R-:W-:Y:S01]  /*19690*/  IMAD.WIDE R28, R231.reuse, 0x4, R28 ;  /* 0x00000004e71c7825 */ /* 0x040fe200078e021c */
[----:B------:R-:W-:Y:S04]  /*196a0*/  STL.64 [R1+0x3008], R30 ;  /* 0x0030081e01007387 */ /* 0x000fe80000100a00 */
[----:B------:R-:W-:Y:S01]  /*196b0*/  STL.64 [R1+0x3000], R28 ;  /* 0x0030001c01007387 */ /* 0x000fe20000100a00 */
[----:B-1----:R-:W-:-:S04]  /*196c0*/  IMAD.WIDE R4, R231, 0x4, R26 ;  /* 0x00000004e7047825 */ /* 0x002fc800078e021a */
[C---:B------:R-:W-:Y:S02]  /*196d0*/  IMAD.WIDE R26, R231.reuse, 0x4, R2 ;  /* 0x00000004e71a7825 */ /* 0x040fe400078e0202 */
[----:B------:R-:W4:Y:S04]  /*196e0*/  LDL.LU.64 R2, [R1+0x468] ;  /* 0x0004680001027983 */ /* 0x000f280000300a00 */
[----:B------:R1:W-:Y:S01]  /*196f0*/  STL.64 [R1+0x2ff8], R4 ;  /* 0x002ff80401007387 */ /* 0x0003e20000100a00 */
[----:B------:R-:W-:-:S03]  /*19700*/  IMAD.WIDE R22, R231, 0x4, R22 ;  /* 0x00000004e7167825 */ /* 0x000fc600078e0216 */
[----:B------:R-:W-:Y:S01]  /*19710*/  STL.64 [R1+0x2ff0], R26 ;  /* 0x002ff01a01007387 */ /* 0x000fe20000100a00 */
[----:B-1----:R-:W-:-:S05]  /*19720*/  IMAD.WIDE R4, R231, 0x4, R24 ;  /* 0x00000004e7047825 */ /* 0x002fca00078e0218 */
[----:B------:R1:W-:Y:S04]  /*19730*/  STL.64 [R1+0x2fe8], R4 ;  /* 0x002fe80401007387 */ /* 0x0003e80000100a00 */
[----:B------:R-:W-:Y:S01]  /*19740*/  STL.64 [R1+0x2fe0], R22 ;  /* 0x002fe01601007387 */ /* 0x000fe20000100a00 */
[----:B--2---:R-:W-:-:S04]  /*19750*/  IMAD.WIDE R20, R231, 0x4, R20 ;  /* 0x00000004e7147825 */ /* 0x004fc800078e0214 */
[C---:B-1----:R-:W-:Y:S01]  /*19760*/  IMAD.WIDE R4, R231.reuse, 0x4, R18 ;  /* 0x00000004e7047825 */ /* 0x042fe200078e0212 */
[----:B------:R-:W-:Y:S03]  /*19770*/  STL.64 [R1+0x2fd8], R20 ;  /* 0x002fd81401007387 */ /* 0x000fe60000100a00 */
[C---:B------:R-:W-:Y:S01]  /*19780*/  IMAD.WIDE R16, R231.reuse, 0x4, R16 ;  /* 0x00000004e7107825 */ /* 0x040fe200078e0210 */
[----:B------:R1:W-:Y:S03]  /*19790*/  STL.64 [R1+0x2fd0], R4 ;  /* 0x002fd00401007387 */ /* 0x0003e60000100a00 */
[C---:B------:R-:W-:Y:S01]  /*197a0*/  IMAD.WIDE R14, R231.reuse, 0x4, R14 ;  /* 0x00000004e70e7825 */ /* 0x040fe200078e020e */
[----:B------:R-:W-:Y:S04]  /*197b0*/  STL.64 [R1+0x2fc8], R16 ;  /* 0x002fc81001007387 */ /* 0x000fe80000100a00 */
[----:B------:R-:W-:Y:S01]  /*197c0*/  STL.64 [R1+0x2fc0], R14 ;  /* 0x002fc00e01007387 */ /* 0x000fe20000100a00 */
[----:B-1----:R-:W-:-:S04]  /*197d0*/  IMAD.WIDE R4, R231, 0x4, R12 ;  /* 0x00000004e7047825 */ /* 0x002fc800078e020c */
[C---:B------:R-:W-:Y:S01]  /*197e0*/  IMAD.WIDE R12, R231.reuse, 0x4, R10 ;  /* 0x00000004e70c7825 */ /* 0x040fe200078e020a */
[----:B------:R1:W-:Y:S03]  /*197f0*/  STL.64 [R1+0x2fb8], R4 ;  /* 0x002fb80401007387 */ /* 0x0003e60000100a00 */
[C---:B------:R-:W-:Y:S01]  /*19800*/  IMAD.WIDE R10, R231.reuse, 0x4, R8 ;  /* 0x00000004e70a7825 */ /* 0x040fe200078e0208 */
[----:B------:R-:W-:Y:S03]  /*19810*/  STL.64 [R1+0x2fb0], R12 ;  /* 0x002fb00c01007387 */ /* 0x000fe60000100a00 */
[C---:B------:R-:W-:Y:S01]  /*19820*/  IMAD.WIDE R8, R231.reuse, 0x4, R236 ;  /* 0x00000004e7087825 */ /* 0x040fe200078e02ec */
[----:B------:R-:W-:Y:S03]  /*19830*/  STL.64 [R1+0x2fa8], R10 ;  /* 0x002fa80a01007387 */ /* 0x000fe60000100a00 */
[----:B-1----:R-:W-:-:S04]  /*19840*/  IMAD.WIDE R4, R231, 0x4, R6 ;  /* 0x00000004e7047825 */ /* 0x002fc800078e0206 */
[C---:B------:R-:W-:Y:S01]  /*19850*/  IMAD.WIDE R6, R231.reuse, 0x4, R240 ;  /* 0x00000004e7067825 */ /* 0x040fe200078e02f0 */
[----:B------:R1:W-:Y:S04]  /*19860*/  STL.64 [R1+0x2fa0], R4 ;  /* 0x002fa00401007387 */ /* 0x0003e80000100a00 */
[----:B------:R2:W-:Y:S04]  /*19870*/  STL.64 [R1+0x2f98], R8 ;  /* 0x002f980801007387 */ /* 0x0005e80000100a00 */
[----:B------:R2:W-:Y:S01]  /*19880*/  STL.64 [R1+0x2f90], R6 ;  /* 0x002f900601007387 */ /* 0x0005e20000100a00 */
[----:B-1----:R-:W-:-:S04]  /*19890*/  IMAD.WIDE R4, R231, 0x4, R242 ;  /* 0x00000004e7047825 */ /* 0x002fc800078e02f2 */
[C---:B--2---:R-:W-:Y:S01]  /*198a0*/  IMAD.WIDE R8, R231.reuse, 0x4, R244 ;  /* 0x00000004e7087825 */ /* 0x044fe200078e02f4 */
[----:B------:R-:W-:Y:S03]  /*198b0*/  STL.64 [R1+0x2f88], R4 ;  /* 0x002f880401007387 */ /* 0x000fe60000100a00 */
[C---:B------:R-:W-:Y:S01]  /*198c0*/  IMAD.WIDE R6, R231.reuse, 0x4, R246 ;  /* 0x00000004e7067825 */ /* 0x040fe200078e02f6 */
[----:B------:R-:W-:Y:S04]  /*198d0*/  STL.64 [R1+0x2f80], R8 ;  /* 0x002f800801007387 */ /* 0x000fe80000100a00 */
[----:B------:R1:W-:Y:S02]  /*198e0*/  STL.64 [R1+0x2f78], R6 ;  /* 0x002f780601007387 */ /* 0x0003e40000100a00 */
[----:B-1----:R-:W-:-:S02]  /*198f0*/  IMAD.WIDE R6, R231, 0x4, R238 ;  /* 0x00000004e7067825 */ /* 0x002fc400078e02ee */
[----:B------:R-:W2:Y:S02]  /*19900*/  LDL.LU.64 R238, [R1+0x470] ;  /* 0x0004700001ee7983 */ /* 0x000ea40000300a00 */
[----:B------:R-:W-:-:S04]  /*19910*/  IMAD.WIDE R8, R231, 0x4, R250 ;  /* 0x00000004e7087825 */ /* 0x000fc800078e02fa */
[C---:B------:R-:W-:Y:S01]  /*19920*/  IMAD.WIDE R4, R231.reuse, 0x4, R248 ;  /* 0x00000004e7047825 */ /* 0x040fe200078e02f8 */
[----:B------:R-:W-:Y:S03]  /*19930*/  STL.64 [R1+0x2f68], R8 ;  /* 0x002f680801007387 */ /* 0x000fe60000100a00 */
[----:B------:R-:W-:Y:S01]  /*19940*/  IMAD.U32 R252, RZ, RZ, UR10 ;  /* 0x0000000afffc7e24 */ /* 0x000fe2000f8e00ff */
[----:B------:R1:W-:Y:S04]  /*19950*/  STL.64 [R1+0x2f60], R6 ;  /* 0x002f600601007387 */ /* 0x0003e80000100a00 */
[----:B------:R-:W-:Y:S04]  /*19960*/  STL.64 [R1+0x2f70], R4 ;  /* 0x002f700401007387 */ /* 0x000fe80000100a00 */
[----:B------:R3:W-:Y:S01]  /*19970*/  STL.64 [R1+0x3c60], R4 ;  /* 0x003c600401007387 */ /* 0x0007e20000100a00 */
[----:B-1----:R-:W-:-:S05]  /*19980*/  IMAD.WIDE R6, R231, 0x4, R234 ;  /* 0x00000004e7067825 */ /* 0x002fca00078e02ea */
[----:B------:R-:W-:Y:S01]  /*19990*/  STL.64 [R1+0x1688], R6 ;  /* 0x0016880601007387 */ /* 0x000fe20000100a00 */
[----:B---3--:R-:W-:-:S03]  /*199a0*/  IMAD.WIDE R4, R252, 0x4, R232 ;  /* 0x00000004fc047825 */ /* 0x008fc600078e02e8 */
[----:B------:R-:W3:Y:S04]  /*199b0*/  LDL.LU.64 R8, [R1+0x478] ;  /* 0x0004780001087983 */ /* 0x000ee80000300a00 */
[----:B------:R-:W3:Y:S04]  /*199c0*/  LDL.LU.64 R10, [R1+0x480] ;  /* 0x00048000010a7983 */ /* 0x000ee80000300a00 */
[----:B------:R1:W-:Y:S04]  /*199d0*/  STL.64 [R1], R4 ;  /* 0x0000000401007387 */ /* 0x0003e80000100a00 */
[----:B------:R-:W3:Y:S04]  /*199e0*/  LDL.LU.64 R12, [R1+0x488] ;  /* 0x00048800010c7983 */ /* 0x000ee80000300a00 */
[----:B------:R-:W3:Y:S04]  /*199f0*/  LDL.LU.64 R14, [R1+0x490] ;  /* 0x00049000010e7983 */ /* 0x000ee80000300a00 */
[----:B------:R-:W3:Y:S01]  /*19a00*/  LDL.LU.64 R16, [R1+0x498] ;  /* 0x0004980001107983 */ /* 0x000ee20000300a00 */
[----:B-1----:R-:W1:Y:S03]  /*19a10*/  LDC R5, c[0x0][0x230] ;  /* 0x00008c00ff057b82 */ /* 0x002e660000000800 */
[----:B------:R-:W3:Y:S04]  /*19a20*/  LDL.LU.64 R250, [R1+0x4a0] ;  /* 0x0004a00001fa7983 */ /* 0x000ee80000300a00 */
[----:B------:R-:W3:Y:S01]  /*19a30*/  LDL.LU.64 R20, [R1+0x4b0] ;  /* 0x0004b00001147983 */ /* 0x000ee20000300a00 */
[----:B------:R-:W-:Y:S01]  /*19a40*/  VIADD R0, R0, 0xffffffdb ;  /* 0xffffffdb00007836 */ /* 0x000fe20000000000 */
[----:B------:R-:W1:Y:S02]  /*19a50*/  LDC R4, c[0x0][0x230] ;  /* 0x00008c00ff047b82 */ /* 0x000e640000000800 */
[----:B------:R-:W3:Y:S04]  /*19a60*/  LDL.LU.64 R22, [R1+0x4a8] ;  /* 0x0004a80001167983 */ /* 0x000ee80000300a00 */
        /* <DEDUP_REMOVED lines=11> */
[----:B----4-:R-:W-:-:S03]  /*19b20*/  IMAD.WIDE R244, R252, 0x4, R2 ;  /* 0x00000004fcf47825 */ /* 0x010fc600078e0202 */
[----:B------:R-:W4:Y:S04]  /*19b30*/  LDL.LU.64 R236, [R1+0x500] ;  /* 0x0005000001ec7983 */ /* 0x000f280000300a00 */
[----:B------:R-:W4:Y:S04]  /*19b40*/  LDL.LU.64 R240, [R1+0x518] ;  /* 0x0005180001f07983 */ /* 0x000f280000300a00 */
[----:B------:R-:W4:Y:S04]  /*19b50*/  LDL.LU.64 R242, [R1+0x528] ;  /* 0x0005280001f27983 */ /* 0x000f280000300a00 */
[----:B------:R-:W4:Y:S04]  /*19b60*/  LDL.LU.64 R234, [R1+0x530] ;  /* 0x0005300001ea7983 */ /* 0x000f280000300a00 */
[----:B------:R-:W4:Y:S04]  /*19b70*/  LDL.LU.64 R2, [R1+0x520] ;  /* 0x0005200001027983 */ /* 0x000f280000300a00 */
[----:B------:R1:W-:Y:S04]  /*19b80*/  STL [R1+0x3c84], R245 ;  /* 0x003c84f501007387 */ /* 0x0003e80000100800 */
[----:B------:R-:W4:Y:S04]  /*19b90*/  LDL.LU.64 R246, [R1+0x540] ;  /* 0x0005400001f67983 */ /* 0x000f280000300a00 */
[----:B------:R-:W4:Y:S04]  /*19ba0*/  LDL.LU.64 R248, [R1+0x548] ;  /* 0x0005480001f87983 */ /* 0x000f280000300a00 */
[----:B------:R-:W4:Y:S01]  /*19bb0*/  LDL.LU.64 R232, [R1+0x550] ;  /* 0x0005500001e87983 */ /* 0x000f220000300a00 */
[----:B--2---:R-:W-:-:S03]  /*19bc0*/  IMAD.WIDE R6, R252, 0x4, R238 ;  /* 0x00000004fc067825 */ /* 0x004fc600078e02ee */
[----:B------:R-:W2:Y:S01]  /*19bd0*/  LDL.LU.64 R238, [R1+0x538] ;  /* 0x0005380001ee7983 */ /* 0x000ea20000300a00 */
[----:B---3--:R-:W-:-:S03]  /*19be0*/  IMAD.WIDE R18, R252, 0x4, R250 ;  /* 0x00000004fc127825 */ /* 0x008fc600078e02fa */
[----:B------:R-:W3:Y:S01]  /*19bf0*/  LDL.LU.64 R250, [R1+0x558] ;  /* 0x0005580001fa7983 */ /* 0x000ee20000300a00 */
[----:B----4-:R-:W-:-:S03]  /*19c00*/  IMAD.WIDE R52, R252, 0x4, R234 ;  /* 0x00000004fc347825 */ /* 0x010fc600078e02ea */
[----:B------:R-:W4:Y:S01]  /*19c10*/  LDL.LU.64 R234, [R1+0x560] ;  /* 0x0005600001ea7983 */ /* 0x000f220000300a00 */
[----:B------:R-:W-:-:S03]  /*19c20*/  IMAD.WIDE R54, R252, 0x4, R2 ;  /* 0x00000004fc367825 */ /* 0x000fc600078e0202 */
[----:B------:R-:W3:Y:S01]  /*19c30*/  LDL.LU.64 R2, [R1+0x568] ;  /* 0x0005680001027983 */ /* 0x000ee20000300a00 */
[----:B------:R-:W-:-:S03]  /*19c40*/  IMAD.WIDE R50, R252, 0x4, R242 ;  /* 0x00000004fc327825 */ /* 0x000fc600078e02f2 */
[----:B------:R-:W3:Y:S01]  /*19c50*/  LDL.LU.64 R242, [R1+0x570] ;  /* 0x0005700001f27983 */ /* 0x000ee20000300a00 */
[----:B------:R-:W-:-:S03]  /*19c60*/  IMAD.WIDE R48, R252, 0x4, R240 ;  /* 0x00000004fc307825 */ /* 0x000fc600078e02f0 */
[----:B------:R-:W3:Y:S01]  /*19c70*/  LDL.LU.64 R240, [R1+0x578] ;  /* 0x0005780001f07983 */ /* 0x000ee20000300a00 */
[----:B------:R-:W-:-:S04]  /*19c80*/  IMAD.WIDE R60, R252, 0x4, R232 ;  /* 0x00000004fc3c7825 */ /* 0x000fc800078e02e8 */
[C---:B--2---:R-:W-:Y:S02]  /*19c90*/  IMAD.WIDE R62, R252.reuse, 0x4, R238 ;  /* 0x00000004fc3e7825 */ /* 0x044fe400078e02ee */
[----:B------:R-:W2:Y:S04]  /*19ca0*/  LDL.LU.64 R238, [R1+0x580] ;  /* 0x0005800001ee7983 */ /* 0x000ea80000300a00 */
        /* <DEDUP_REMOVED lines=18> */
[----:B------:R-:W2:Y:S04]  /*19dd0*/  LDL.LU.64 R98, [R1+0x610] ;  /* 0x0006100001627983 */ /* 0x000ea80000300a00 */
[----:B------:R-:W2:Y:S04]  /*19de0*/  LDL.LU.64 R100, [R1+0x618] ;  /* 0x0006180001647983 */ /* 0x000ea80000300a00 */
[----:B------:R-:W2:Y:S01]  /*19df0*/  LDL.LU.64 R102, [R1+0x620] ;  /* 0x0006200001667983 */ /* 0x000ea20000300a00 */
[----:B------:R-:W-:-:S03]  /*19e00*/  IMAD.WIDE R58, R252, 0x4, R248 ;  /* 0x00000004fc3a7825 */ /* 0x000fc600078e02f8 */
[----:B------:R-:W2:Y:S01]  /*19e10*/  LDL.LU.64 R236, [R1+0x628] ;  /* 0x0006280001ec7983 */ /* 0x000ea20000300a00 */
[----:B------:R-:W-:-:S03]  /*19e20*/  IMAD.WIDE R56, R252, 0x4, R246 ;  /* 0x00000004fc387825 */ /* 0x000fc600078e02f6 */
[----:B------:R-:W2:Y:S04]  /*19e30*/  LDL.LU.64 R106, [R1+0x630] ;  /* 0x00063000016a7983 */ /* 0x000ea80000300a00 */
[----:B------:R-:W2:Y:S01]  /*19e40*/  LDL.LU.64 R108, [R1+0x638] ;  /* 0x00063800016c7983 */ /* 0x000ea20000300a00 */
[----:B----4-:R-:W-:-:S03]  /*19e50*/  IMAD.WIDE R248, R252, 0x4, R234 ;  /* 0x00000004fcf87825 */ /* 0x010fc600078e02ea */
[----:B------:R-:W4:Y:S01]  /*19e60*/  LDL.LU.64 R234, [R1+0x648] ;  /* 0x0006480001ea7983 */ /* 0x000f220000300a00 */
[----:B---3--:R-:W-:-:S03]  /*19e70*/  IMAD.WIDE R246, R252, 0x4, R2 ;  /* 0x00000004fcf67825 */ /* 0x008fc600078e0202 */
[----:B------:R-:W3:Y:S01]  /*19e80*/  LDL.LU.64 R2, [R1+0x640] ;  /* 0x0006400001027983 */ /* 0x000ee20000300a00 */
[----:B--2---:R-:W-:-:S03]  /*19e90*/  IMAD.WIDE R68, R252, 0x4, R232 ;  /* 0x00000004fc447825 */ /* 0x004fc600078e02e8 */
[----:B------:R-:W2:Y:S04]  /*19ea0*/  LDL.LU.64 R232, [R1+0x658] ;  /* 0x0006580001e87983 */ /* 0x000ea80000300a00 */
[----:B------:R-:W2:Y:S01]  /*19eb0*/  LDL.LU.64 R116, [R1+0x650] ;  /* 0x0006500001747983 */ /* 0x000ea20000300a00 */
[----:B------:R-:W-:-:S03]  /*19ec0*/  IMAD.WIDE R104, R252, 0x4, R236 ;  /* 0x00000004fc687825 */ /* 0x000fc600078e02ec */
[----:B------:R-:W2:Y:S04]  /*19ed0*/  LDL.LU.64 R236, [R1+0x660] ;  /* 0x0006600001ec7983 */ /* 0x000ea80000300a00 */
[----:B------:R-:W2:Y:S04]  /*19ee0*/  LDL.LU.64 R120, [R1+0x668] ;  /* 0x0006680001787983 */ /* 0x000ea80000300a00 */
[----:B------:R-:W2:Y:S04]  /*19ef0*/  LDL.LU.64 R122, [R1+0x670] ;  /* 0x00067000017a7983 */ /* 0x000ea80000300a00 */
[----:B------:R-:W2:Y:S04]  /*19f00*/  LDL.LU.64 R124, [R1+0x678] ;  /* 0x00067800017c7983 */ /* 0x000ea80000300a00 */
[----:B------:R-:W2:Y:S04]  /*19f10*/  LDL.LU.64 R126, [R1+0x680] ;  /* 0x00068000017e7983 */ /* 0x000ea80000300a00 */
[----:B------:R-:W2:Y:S01]  /*19f20*/  LDL.LU.64 R128, [R1+0x688] ;  /* 0x0006880001807983 */ /* 0x000ea20000300a00 */
[----:B---3--:R-:W-:-:S03]  /*19f30*/  IMAD.WIDE R112, R252, 0x4, R2 ;  /* 0x00000004fc707825 */ /* 0x008fc600078e0202 */
        /* <DEDUP_REMOVED lines=18> */
[----:B------:R-:W4:Y:S01]  /*1a060*/  LDL.LU.64 R234, [R1+0x6f8] ;  /* 0x0006f80001ea7983 */ /* 0x000f220000300a00 */
[----:B--2---:R-:W-:-:S03]  /*1a070*/  IMAD.WIDE R114, R252, 0x4, R232 ;  /* 0x00000004fc727825 */ /* 0x004fc600078e02e8 */
[----:B------:R-:W2:Y:S04]  /*1a080*/  LDL.LU.64 R232, [R1+0x720] ;  /* 0x0007200001e87983 */ /* 0x000ea80000300a00 */
[----:B------:R-:W2:Y:S04]  /*1a090*/  LDL.LU.64 R168, [R1+0x728] ;  /* 0x0007280001a87983 */ /* 0x000ea80000300a00 */
[----:B------:R-:W2:Y:S04]  /*1a0a0*/  LDL.LU.64 R170, [R1+0x730] ;  /* 0x0007300001aa7983 */ /* 0x000ea80000300a00 */
[----:B------:R-:W2:Y:S01]  /*1a0b0*/  LDL.LU.64 R172, [R1+0x738] ;  /* 0x0007380001ac7983 */ /* 0x000ea20000300a00 */
[----:B------:R-:W-:-:S03]  /*1a0c0*/  IMAD.WIDE R118, R252, 0x4, R236 ;  /* 0x00000004fc767825 */ /* 0x000fc600078e02ec */
[----:B------:R-:W2:Y:S01]  /*1a0d0*/  LDL.LU.64 R236, [R1+0x748] ;  /* 0x0007480001ec7983 */ /* 0x000ea20000300a00 */
[----:B---3--:R-:W-:-:S03]  /*1a0e0*/  IMAD.WIDE R130, R252, 0x4, R2 ;  /* 0x00000004fc827825 */ /* 0x008fc600078e0202 */
[----:B------:R-:W3:Y:S01]  /*1a0f0*/  LDL.LU.64 R2, [R1+0x758] ;  /* 0x0007580001027983 */ /* 0x000ee20000300a00 */
[----:B----4-:R-:W-:-:S03]  /*1a100*/  IMAD.WIDE R164, R252, 0x4, R234 ;  /* 0x00000004fca47825 */ /* 0x010fc600078e02ea */
[----:B------:R-:W4:Y:S01]  /*1a110*/  LDL.LU.64 R234, [R1+0x760] ;  /* 0x0007600001ea7983 */ /* 0x000f220000300a00 */
[----:B--2---:R-:W-:-:S03]  /*1a120*/  IMAD.WIDE R166, R252, 0x4, R232 ;  /* 0x00000004fca67825 */ /* 0x004fc600078e02e8 */
        /* <DEDUP_REMOVED lines=24> */
[----:B------:R-:W-:-:S04]  /*1a2b0*/  IMAD.WIDE R174, R252, 0x4, R236 ;  /* 0x00000004fcae7825 */ /* 0x000fc800078e02ec */
[C---:B---3--:R-:W-:Y:S02]  /*1a2c0*/  IMAD.WIDE R176, R252.reuse, 0x4, R2 ;  /* 0x00000004fcb07825 */ /* 0x048fe400078e0202 */
[----:B------:R-:W3:Y:S04]  /*1a2d0*/  LDL.LU.64 R2, [R1+0x820] ;  /* 0x0008200001027983 */ /* 0x000ee80000300a00 */
[----:B------:R-:W3:Y:S01]  /*1a2e0*/  LDL.LU.64 R230, [R1+0x828] ;  /* 0x0008280001e67983 */ /* 0x000ee20000300a00 */
[----:B----4-:R-:W-:-:S04]  /*1a2f0*/  IMAD.WIDE R178, R252, 0x4, R234 ;  /* 0x00000004fcb27825 */ /* 0x010fc800078e02ea */
[C---:B--2---:R-:W-:Y:S02]  /*1a300*/  IMAD.WIDE R180, R252.reuse, 0x4, R232 ;  /* 0x00000004fcb47825 */ /* 0x044fe400078e02e8 */
[----:B------:R-:W2:Y:S04]  /*1a310*/  LDL.LU.64 R232, [R1+0x7e8] ;  /* 0x0007e80001e87983 */ /* 0x000ea80000300a00 */
[----:B------:R-:W4:Y:S04]  /*1a320*/  LDL.LU.64 R234, [R1+0x7f8] ;  /* 0x0007f80001ea7983 */ /* 0x000f280000300a00 */
[----:B------:R-:W4:Y:S01]  /*1a330*/  LDL.LU.64 R236, [R1+0x350] ;  /* 0x0003500001ec7983 */ /* 0x000f220000300a00 */
[----:B------:R-:W-:-:S04]  /*1a340*/  IMAD.WIDE R8, R252, 0x4, R8 ;  /* 0x00000004fc087825 */ /* 0x000fc800078e0208 */
        /* <DEDUP_REMOVED lines=22> */
[C---:B---3--:R-:W-:Y:S02]  /*1a4b0*/  IMAD.WIDE R228, R252.reuse, 0x4, R2 ;  /* 0x00000004fce47825 */ /* 0x048fe400078e0202 */
[----:B------:R-:W3:Y:S01]  /*1a4c0*/  S2R R2, SR_TID.X ;  /* 0x0000000000027919 */ /* 0x000ee20000002100 */
[----:B------:R-:W1:Y:S01]  /*1a4d0*/  LDC R3, c[0x0][0x230] ;  /* 0x00008c00ff037b82 */ /* 0x000e620000000800 */
        /* <DEDUP_REMOVED lines=69> */
[----:B--2---:R-:W-:-:S04]  /*1a930*/  IMAD.WIDE R232, R252, 0x4, R232 ;  /* 0x00000004fce87825 */ /* 0x004fc800078e02e8 */
[----:B----4-:R-:W-:-:S04]  /*1a940*/  IMAD.WIDE R234, R252, 0x4, R234 ;  /* 0x00000004fcea7825 */ /* 0x010fc800078e02ea */
[----:B------:R-:W-:Y:S02]  /*1a950*/  IMAD.WIDE R236, R252, 0x4, R236 ;  /* 0x00000004fcec7825 */ /* 0x000fe400078e02ec */
[----:B------:R-:W2:Y:S01]  /*1a960*/  LDC R252, c[0x0][0x230] ;  /* 0x00008c00fffc7b82 */ /* 0x000ea20000000800 */
[----:B---3--:R-:W-:Y:S01]  /*1a970*/  LOP3.LUT R2, R2, 0x1f, RZ, 0xc0, !PT ;  /* 0x0000001f02027812 */ /* 0x008fe200078ec0ff */
[----:B-1----:R-:W-:-:S05]  /*1a980*/  VIADD R3, R3, 0xffffffe0 ;  /* 0xffffffe003037836 */ /* 0x002fca0000000000 */
[----:B------:R-:W-:Y:S02]  /*1a990*/  ISETP.GE.AND P0, PT, R2, R3, PT ;  /* 0x000000030200720c */ /* 0x000fe40003f06270 */
[----:B------:R-:W-:Y:S01]  /*1a9a0*/  ISETP.GE.U32.AND P6, PT, R0, 0x7fffffbc, PT ;  /* 0x7fffffbc0000780c */ /* 0x000fe20003fc6070 */
[----:B------:R-:W1:Y:S01]  /*1a9b0*/  LDC R3, c[0x0][0x230] ;  /* 0x00008c00ff037b82 */ /* 0x000e620000000800 */
[----:B------:R-:W-:-:S04]  /*1a9c0*/  SEL R245, RZ, 0x4, P0 ;  /* 0x00000004fff57807 */ /* 0x000fc80000000000 */
[----:B------:R-:W-:-:S03]  /*1a9d0*/  SEL R245, R245, RZ, P1 ;  /* 0x000000fff5f57207 */ /* 0x000fc60000800000 */
[----:B------:R-:W3:Y:S01]  /*1a9e0*/  LDC R0, c[0x0][0x230] ;  /* 0x00008c00ff007b82 */ /* 0x000ee20000000800 */
[----:B--2---:R-:W-:-:S07]  /*1a9f0*/  VIADD R252, R252, 0xffffffd7 ;  /* 0xffffffd7fcfc7836 */ /* 0x004fce0000000000 */
[----:B------:R-:W2:Y:S01]  /*1aa00*/  LDC R2, c[0x0][0x230] ;  /* 0x00008c00ff027b82 */ /* 0x000ea20000000800 */
[----:B------:R-:W-:Y:S01]  /*1aa10*/  ISETP.GE.U32.AND P5, PT, R252, 0x7fffffb8, PT ;  /* 0x7fffffb8fc00780c */ /* 0x000fe20003fa6070 */
[----:B------:R-:W-:Y:S01]  /*1aa20*/  VIADD R252, R5, 0xffffffd3 ;  /* 0xffffffd305fc7836 */ /* 0x000fe20000000000 */
[----:B------:R-:W-:Y:S02]  /*1aa30*/  ISETP.NE.U32.AND P0, PT, R245, RZ, PT ;  /* 0x000000fff500720c */ /* 0x000fe40003f05070 */
[----:B------:R-:W4:Y:S02]  /*1aa40*/  LDL.LU R245, [R1+0x3c84] ;  /* 0x003c840001f57983 */ /* 0x000f240000300800 */
[----:B------:R-:W-:Y:S02]  /*1aa50*/  ISETP.GE.U32.AND P4, PT, R252, 0x7fffffb4, PT ;  /* 0x7fffffb4fc00780c */ /* 0x000fe40003f86070 */
[----:B------:R-:W4:Y:S01]  /*1aa60*/  LDL.LU R252, [R1+0x3c80] ;  /* 0x003c800001fc7983 */ /* 0x000f220000300800 */
[----:B------:R-:W2:Y:S01]  /*1aa70*/  S2R R5, SR_TID.X ;  /* 0x0000000000057919 */ /* 0x000ea20000002100 */
[----:B-1----:R-:W-:-:S02]  /*1aa80*/  VIADD R3, R3, 0xffffffcf ;  /* 0xffffffcf03037836 */ /* 0x002fc40000000000 */
[----:B---3--:R-:W-:-:S03]  /*1aa90*/  VIADD R0, R0, 0xffffffcb ;  /* 0xffffffcb00007836 */ /* 0x008fc60000000000 */
[----:B------:R-:W-:Y:S02]  /*1aaa0*/  ISETP.GE.U32.AND P3, PT, R3, 0x7fffffb0, PT ;  /* 0x7fffffb00300780c */ /* 0x000fe40003f66070 */
[----:B------:R-:W3:Y:S01]  /*1aab0*/  LDL.LU R3, [R1+0x3c7c] ;  /* 0x003c7c0001037983 */ /* 0x000ee20000300800 */
[----:B--2---:R-:W-:Y:S01]  /*1aac0*/  VIADD R2, R2, 0xffffffc7 ;  /* 0xffffffc702027836 */ /* 0x004fe20000000000 */
[----:B------:R-:W-:Y:S02]  /*1aad0*/  ISETP.GE.U32.AND P2, PT, R0, 0x7fffffac, PT ;  /* 0x7fffffac0000780c */ /* 0x000fe40003f46070 */
[----:B------:R-:W2:Y:S02]  /*1aae0*/  LDL.LU R0, [R1+0x3c78] ;  /* 0x003c780001007983 */ /* 0x000ea40000300800 */
[----:B------:R-:W-:Y:S02]  /*1aaf0*/  ISETP.GE.U32.AND P1, PT, R2, 0x7fffffa8, PT ;  /* 0x7fffffa80200780c */ /* 0x000fe40003f26070 */
[----:B------:R-:W3:Y:S01]  /*1ab00*/  LDL.LU R2, [R1+0x3c74] ;  /* 0x003c740001027983 */ /* 0x000ee20000300800 */
[----:B------:R-:W-:-:S05]  /*1ab10*/  LOP3.LUT R5, R5, 0x3f, RZ, 0xc0, !PT ;  /* 0x0000003f05057812 */ /* 0x000fca00078ec0ff */
[----:B------:R-:W-:Y:S02]  /*1ab20*/  IMAD.SHL.U32 R5, R5, 0x4, RZ ;  /* 0x0000000405057824 */ /* 0x000fe400078e00ff */
[----:B------:R-:W-:Y:S01]  /*1ab30*/  VIADD R4, R4, 0xffffffc3 ;  /* 0xffffffc304047836 */ /* 0x000fe20000000000 */
[----:B----4-:R1:W-:Y:S04]  /*1ab40*/  LDGSTS.E [R252+0x29000], desc[UR20][R8.64], !P6 ;  /* 0x2900000008fc7fae */ /* 0x0103e8000f121854 */
[----:B------:R-:W5:Y:S04]  /*1ab50*/  LDL.LU R252, [R1+0x3c70] ;  /* 0x003c700001fc7983 */ /* 0x000f680000300800 */
[----:B------:R1:W-:Y:S04]  /*1ab60*/  STL.64 [R1+0x3b98], R8 ;  /* 0x003b980801007387 */ /* 0x0003e80000100a00 */
[----:B------:R4:W-:Y:S04]  /*1ab70*/  STL.64 [R1+0x3b90], R70 ;  /* 0x003b904601007387 */ /* 0x0009e80000100a00 */
[----:B------:R-:W-:Y:S01]  /*1ab80*/  STL.64 [R1+0x3ba0], R72 ;  /* 0x003ba04801007387 */ /* 0x000fe20000100a00 */
[----:B-1----:R-:W-:-:S03]  /*1ab90*/  VIADD R9, R5, UR4 ;  /* 0x0000000405097c36 */ /* 0x002fc60008000000 */
[----:B------:R-:W-:Y:S01]  /*1aba0*/  STL.64 [R1+0x3ba8], R74 ;  /* 0x003ba84a01007387 */ /* 0x000fe20000100a00 */
[----:B------:R-:W1:Y:S03]  /*1abb0*/  LDC R5, c[0x0][0x230] ;  /* 0x00008c00ff057b82 */ /* 0x000e660000000800 */
[----:B------:R-:W-:Y:S04]  /*1abc0*/  LDGSTS.E [R9+0x29100], desc[UR20][R70.64], !P6 ;  /* 0x2910000046097fae */ /* 0x000fe8000f121854 */
[----:B------:R-:W-:Y:S01]  /*1abd0*/  LDGSTS.E [R9+0x29200], desc[UR20][R72.64], !P6 ;  /* 0x2920000048097fae */ /* 0x000fe2000f121854 */
[----:B------:R-:W2:Y:S03]  /*1abe0*/  LDC R8, c[0x0][0x230] ;  /* 0x00008c00ff087b82 */ /* 0x000ea60000000800 */
[----:B------:R-:W-:Y:S04]  /*1abf0*/  LDGSTS.E [R9+0x29300], desc[UR20][R74.64], !P6 ;  /* 0x293000004a097fae */ /* 0x000fe8000f121854 */
[----:B----4-:R-:W4:Y:S01]  /*1ac00*/  LDL.LU.64 R70, [R1] ;  /* 0x0000000001467983 */ /* 0x010f220000300a00 */
[----:B------:R-:W-:-:S02]  /*1ac10*/  ISETP.GE.U32.AND P6, PT, R4, 0x7fffffa4, PT ;  /* 0x7fffffa40400780c */ /* 0x000fc40003fc6070 */
[----:B------:R-:W3:Y:S01]  /*1ac20*/  LDC R4, c[0x0][0x230] ;  /* 0x00008c00ff047b82 */ /* 0x000ee20000000800 */
[----:B------:R-:W-:Y:S04]  /*1ac30*/  LDGSTS.E [R9+0x2a000], desc[UR20][R16.64], !P5 ;  /* 0x2a00000010097fae */ /* 0x000fe8000e921854 */
        /* <DEDUP_REMOVED lines=22> */
[----:B------:R3:W-:Y:S02]  /*1ada0*/  LDGSTS.E [R9+0x2f300], desc[UR20][R218.64], !P6 ;  /* 0x2f300000da097fae */ /* 0x0007e4000f121854 */
[----:B---3--:R-:W-:-:S02]  /*1adb0*/  VIADD R9, R4, 0xffffffde ;  /* 0xffffffde04097836 */ /* 0x008fc40000000000 */
[----:B------:R-:W3:Y:S01]  /*1adc0*/  LDC R4, c[0x0][0x230] ;  /* 0x00008c00ff047b82 */ /* 0x000ee20000000800 */
[----:B------:R2:W-:Y:S01]  /*1add0*/  STL.64 [R1+0x3bb0], R16 ;  /* 0x003bb01001007387 */ /* 0x0005e20000100a00 */
[----:B-1----:R-:W-:Y:S01]  /*1ade0*/  VIADD R5, R5, 0xffffffd6 ;  /* 0xffffffd605057836 */ /* 0x002fe20000000000 */
[----:B------:R-:W-:Y:S01]  /*1adf0*/  ISETP.GE.U32.AND P6, PT, R9, 0x7fffffbf, PT ;  /* 0x7fffffbf0900780c */ /* 0x000fe20003fc6070 */
[----:B--2---:R-:W-:-:S03]  /*1ae00*/  VIADD R8, R8, 0xffffffda ;  /* 0xffffffda08087836 */ /* 0x004fc60000000000 */
[----:B------:R-:W-:Y:S01]  /*1ae10*/  ISETP.GE.U32.AND P2, PT, R5, 0x7fffffb7, PT ;  /* 0x7fffffb70500780c */ /* 0x000fe20003f46070 */
[----:B------:R-:W1:Y:S01]  /*1ae20*/  LDC R9, c[0x0][0x230] ;  /* 0x00008c00ff097b82 */ /* 0x000e620000000800 */
[----:B------:R-:W-:-:S07]  /*1ae30*/  ISETP.GE.U32.AND P1, PT, R8, 0x7fffffbb, PT ;  /* 0x7fffffbb0800780c */ /* 0x000fce0003f26070 */
[----:B------:R-:W2:Y:S08]  /*1ae40*/  LDC R16, c[0x0][0x230] ;  /* 0x00008c00ff107b82 */ /* 0x000eb00000000800 */
[----:B------:R-:W1:Y:S01]  /*1ae50*/  LDC R5, c[0x0][0x230] ;  /* 0x00008c00ff057b82 */ /* 0x000e620000000800 */
[----:B---3--:R-:W-:-:S07]  /*1ae60*/  VIADD R17, R4, 0xffffffd2 ;  /* 0xffffffd204117836 */ /* 0x008fce0000000000 */
[----:B------:R-:W3:Y:S08]  /*1ae70*/  LDC R8, c[0x0][0x230] ;  /* 0x00008c00ff087b82 */ /* 0x000ef00000000800 */
[----:B------:R-:W4:Y:S01]  /*1ae80*/  LDC R4, c[0x0][0x230] ;  /* 0x00008c00ff047b82 */ /* 0x000f220000000800 */
[----:B--2---:R-:W-:Y:S01]  /*1ae90*/  VIADD R16, R16, 0xffffffce ;  /* 0xffffffce10107836 */ /* 0x004fe20000000000 */
[----:B------:R-:W-:Y:S01]  /*1aea0*/  ISETP.GE.U32.AND P3, PT, R17, 0x7fffffb3, PT ;  /* 0x7fffffb31100780c */ /* 0x000fe20003f66070 */
[----:B-1----:R-:W-:-:S03]  /*1aeb0*/  VIADD R9, R9, 0xffffffca ;  /* 0xffffffca09097836 */ /* 0x002fc60000000000 */
[----:B------:R-:W-:Y:S01]  /*1aec0*/  ISETP.GE.U32.AND P4, PT, R16, 0x7fffffaf, PT ;  /* 0x7fffffaf1000780c */ /* 0x000fe20003f86070 */
[----:B------:R-:W-:Y:S01]  /*1aed0*/  VIADD R5, R5, 0xffffffc2 ;  /* 0xffffffc205057836 */ /* 0x000fe20000000000 */
[----:B------:R-:W-:Y:S01]  /*1aee0*/  ISETP.GE.U32.AND P5, PT, R9, 0x7fffffab, PT ;  /* 0x7fffffab0900780c */ /* 0x000fe20003fa6070 */
[----:B------:R-:W1:Y:S01]  /*1aef0*/  LDC R17, c[0x0][0x230] ;  /* 0x00008c00ff117b82 */ /* 0x000e620000000800 */
[----:B---3--:R-:W-:-:S07]  /*1af00*/  VIADD R8, R8, 0xffffffc6 ;  /* 0xffffffc608087836 */ /* 0x008fce0000000000 */
[----:B------:R-:W2:Y:S08]  /*1af10*/  LDC R16, c[0x0][0x230] ;  /* 0x00008c00ff107b82 */ /* 0x000eb00000000800 */
[----:B------:R-:W3:Y:S01]  /*1af20*/  LDC R9, c[0x0][0x230] ;  /* 0x00008c00ff097b82 */ /* 0x000ee20000000800 */
[----:B--2---:R-:W-:Y:S01]  /*1af30*/  VIADD R16, R16, 0xffffffd5 ;  /* 0xffffffd510107836 */ /* 0x004fe20000000000 */
[----:B----4-:R-:W-:Y:S04]  /*1af40*/  LDGSTS.E [R0+0x28400], desc[UR20][R70.64], !P6 ;  /* 0x2840000046007fae */ /* 0x010fe8000f121854 */
[----:B------:R-:W-:Y:S04]  /*1af50*/  LDGSTS.E [R0+0x28500], desc[UR20][R250.64], !P6 ;  /* 0x28500000fa007fae */ /* 0x000fe8000f121854 */
[----:B------:R-:W-:Y:S04]  /*1af60*/  LDGSTS.E [R0+0x28600], desc[UR20][R248.64], !P6 ;  /* 0x28600000f8007fae */ /* 0x000fe8000f121854 */
[----:B------:R-:W-:Y:S04]  /*1af70*/  LDGSTS.E [R0+0x28700], desc[UR20][R246.64], !P6 ;  /* 0x28700000f6007fae */ /* 0x000fe8000f121854 */
[----:B------:R-:W-:Y:S04]  /*1af80*/  LDGSTS.E [R0+0x29400], desc[UR20][R10.64], !P1 ;  /* 0x294000000a007fae */ /* 0x000fe8000c921854 */
[----:B------:R-:W-:Y:S04]  /*1af90*/  LDGSTS.E [R0+0x29500], desc[UR20][R76.64], !P1 ;  /* 0x295000004c007fae */ /* 0x000fe8000c921854 */
[----:B------:R-:W-:Y:S04]  /*1afa0*/  LDGSTS.E [R0+0x29600], desc[UR20][R78.64], !P1 ;  /* 0x296000004e007fae */ /* 0x000fe8000c921854 */
[----:B------:R-:W-:Y:S01]  /*1afb0*/  LDGSTS.E [R0+0x29700], desc[UR20][R80.64], !P1 ;  /* 0x2970000050007fae */ /* 0x000fe2000c921854 */
[----:B------:R-:W-:Y:S01]  /*1afc0*/  ISETP.GE.U32.AND P1, PT, R5, 0x7fffffa3, PT ;  /* 0x7fffffa30500780c */ /* 0x000fe20003f26070 */
[----:B------:R-:W-:-:S02]  /*1afd0*/  VIADD R5, R4, 0xffffffdd ;  /* 0xffffffdd04057836 */ /* 0x000fc40000000000 */
[----:B------:R-:W-:Y:S01]  /*1afe0*/  LDGSTS.E [R0+0x2a400], desc[UR20][R18.64], !P2 ;  /* 0x2a40000012007fae */ /* 0x000fe2000d121854 */
[----:B------:R-:W2:Y:S01]  /*1aff0*/  LDC R4, c[0x0][0x230] ;  /* 0x00008c00ff047b82 */ /* 0x000ea20000000800 */
[----:B------:R-:W-:Y:S02]  /*1b000*/  ISETP.GE.U32.AND P6, PT, R8, 0x7fffffa7, PT ;  /* 0x7fffffa70800780c */ /* 0x000fe40003fc6070 */
[----:B------:R-:W-:Y:S04]  /*1b010*/  LDGSTS.E [R0+0x2a500], desc[UR20][R100.64], !P2 ;  /* 0x2a50000064007fae */ /* 0x000fe8000d121854 */
[----:B------:R-:W-:Y:S01]  /*1b020*/  LDGSTS.E [R0+0x2a600], desc[UR20][R102.64], !P2 ;  /* 0x2a60000066007fae */ /* 0x000fe2000d121854 */
[----:B------:R-:W4:Y:S03]  /*1b030*/  LDC R8, c[0x0][0x230] ;  /* 0x00008c00ff087b82 */ /* 0x000f260000000800 */
        /* <DEDUP_REMOVED lines=16> */
[----:B------:R-:W-:Y:S01]  /*1b140*/  LDGSTS.E [R0+0x2e700], desc[UR20][R200.64], !P6 ;  /* 0x2e700000c8007fae */ /* 0x000fe2000f121854 */
[----:B------:R-:W-:-:S02]  /*1b150*/  ISETP.GE.U32.AND P6, PT, R5, 0x7fffffbe, PT ;  /* 0x7fffffbe0500780c */ /* 0x000fc40003fc6070 */
[----:B------:R-:W3:Y:S01]  /*1b160*/  LDC R5, c[0x0][0x230] ;  /* 0x00008c00ff057b82 */ /* 0x000ee20000000800 */
[----:B------:R-:W-:Y:S04]  /*1b170*/  LDGSTS.E [R0+0x2f400], desc[UR20][R58.64], !P1 ;  /* 0x2f4000003a007fae */ /* 0x000fe8000c921854 */
[----:B------:R-:W-:Y:S04]  /*1b180*/  LDGSTS.E [R0+0x2f500], desc[UR20][R220.64], !P1 ;  /* 0x2f500000dc007fae */ /* 0x000fe8000c921854 */
[----:B------:R-:W-:Y:S04]  /*1b190*/  LDGSTS.E [R0+0x2f600], desc[UR20][R222.64], !P1 ;  /* 0x2f600000de007fae */ /* 0x000fe8000c921854 */
[----:B------:R2:W-:Y:S01]  /*1b1a0*/  LDGSTS.E [R0+0x2f700], desc[UR20][R224.64], !P1 ;  /* 0x2f700000e0007fae */ /* 0x0005e2000c921854 */
[----:B------:R-:W-:Y:S01]  /*1b1b0*/  ISETP.GE.U32.AND P2, PT, R16, 0x7fffffb6, PT ;  /* 0x7fffffb61000780c */ /* 0x000fe20003f46070 */
[----:B----4-:R-:W-:Y:S01]  /*1b1c0*/  VIADD R8, R8, 0xffffffcd ;  /* 0xffffffcd08087836 */ /* 0x010fe20000000000 */
[----:B------:R-:W4:Y:S01]  /*1b1d0*/  LDC R16, c[0x0][0x230] ;  /* 0x00008c00ff107b82 */ /* 0x000f220000000800 */
[----:B------:R-:W-:Y:S04]  /*1b1e0*/  LDGSTS.E [R2+0x28800], desc[UR20][R244.64], !P6 ;  /* 0x28800000f4027fae */ /* 0x000fe8000f121854 */
[----:B------:R-:W-:Y:S01]  /*1b1f0*/  LDGSTS.E [R2+0x28900], desc[UR20][R242.64], !P6 ;  /* 0x28900000f2027fae */ /* 0x000fe2000f121854 */
[----:B--2---:R-:W-:-:S03]  /*1b200*/  VIADD R0, R4, 0xffffffd9 ;  /* 0xffffffd904007836 */ /* 0x004fc60000000000 */
[----:B------:R-:W-:Y:S01]  /*1b210*/  LDGSTS.E [R2+0x28a00], desc[UR20][R240.64], !P6 ;  /* 0x28a00000f0027fae */ /* 0x000fe2000f121854 */
[----:B------:R-:W2:Y:S01]  /*1b220*/  LDC R4, c[0x0][0x230] ;  /* 0x00008c00ff047b82 */ /* 0x000ea20000000800 */
[----:B------:R-:W-:Y:S01]  /*1b230*/  ISETP.GE.U32.AND P1, PT, R0, 0x7fffffba, PT ;  /* 0x7fffffba0000780c */ /* 0x000fe20003f26070 */
[----:B-1----:R-:W-:Y:S01]  /*1b240*/  VIADD R0, R17, 0xffffffd1 ;  /* 0xffffffd111007836 */ /* 0x002fe20000000000 */
[----:B------:R-:W-:Y:S01]  /*1b250*/  LDGSTS.E [R2+0x28b00], desc[UR20][R238.64], !P6 ;  /* 0x28b00000ee027fae */ /* 0x000fe2000f121854 */
[----:B------:R-:W-:-:S04]  /*1b260*/  ISETP.GE.U32.AND P4, PT, R8, 0x7fffffae, PT ;  /* 0x7fffffae0800780c */ /* 0x000fc80003f86070 */
[----:B------:R-:W1:Y:S01]  /*1b270*/  LDC R17, c[0x0][0x230] ;  /* 0x00008c00ff117b82 */ /* 0x000e620000000800 */
[----:B------:R-:W-:Y:S01]  /*1b280*/  ISETP.GE.U32.AND P3, PT, R0, 0x7fffffb2, PT ;  /* 0x7fffffb20000780c */ /* 0x000fe20003f66070 */
[----:B---3--:R-:W-:-:S05]  /*1b290*/  VIADD R0, R9, 0xffffffc9 ;  /* 0xffffffc909007836 */ /* 0x008fca0000000000 */
[----:B------:R-:W-:Y:S01]  /*1b2a0*/  ISETP.GE.U32.AND P5, PT, R0, 0x7fffffaa, PT ;  /* 0x7fffffaa0000780c */ /* 0x000fe20003fa6070 */
[----:B------:R-:W-:Y:S01]  /*1b2b0*/  VIADD R0, R5, 0xffffffc5 ;  /* 0xffffffc505007836 */ /* 0x000fe20000000000 */
[----:B------:R-:W-:Y:S01]  /*1b2c0*/  LDGSTS.E [R2+0x29800], desc[UR20][R12.64], !P1 ;  /* 0x298000000c027fae */ /* 0x000fe2000c921854 */
[----:B------:R-:W3:Y:S03]  /*1b2d0*/  LDC R9, c[0x0][0x230] ;  /* 0x00008c00ff097b82 */ /* 0x000ee60000000800 */
[----:B------:R-:W-:Y:S01]  /*1b2e0*/  ISETP.GE.U32.AND P6, PT, R0, 0x7fffffa6, PT ;  /* 0x7fffffa60000780c */ /* 0x000fe20003fc6070 */
[----:B------:R-:W-:Y:S01]  /*1b2f0*/  LDGSTS.E [R2+0x29900], desc[UR20][R82.64], !P1 ;  /* 0x2990000052027fae */ /* 0x000fe2000c921854 */
[----:B--2---:R-:W-:-:S03]  /*1b300*/  VIADD R0, R4, 0xffffffc1 ;  /* 0xffffffc104007836 */ /* 0x004fc60000000000 */
[----:B------:R-:W-:Y:S01]  /*1b310*/  LDGSTS.E [R2+0x29a00], desc[UR20][R84.64], !P1 ;  /* 0x29a0000054027fae */ /* 0x000fe2000c921854 */
[----:B------:R-:W2:Y:S03]  /*1b320*/  LDC R5, c[0x0][0x230] ;  /* 0x00008c00ff057b82 */ /* 0x000ea60000000800 */
[----:B------:R-:W-:Y:S01]  /*1b330*/  LDGSTS.E [R2+0x29b00], desc[UR20][R86.64], !P1 ;  /* 0x29b0000056027fae */ /* 0x000fe2000c921854 */
[----:B------:R-:W-:-:S03]  /*1b340*/  ISETP.GE.U32.AND P1, PT, R0, 0x7fffffa2, PT ;  /* 0x7fffffa20000780c */ /* 0x000fc60003f26070 */
[----:B------:R-:W-:Y:S01]  /*1b350*/  LDGSTS.E [R2+0x2a800], desc[UR20][R20.64], !P2 ;  /* 0x2a80000014027fae */ /* 0x000fe2000d121854 */
[----:B------:R-:W4:Y:S03]  /*1b360*/  LDC R0, c[0x0][0x230] ;  /* 0x00008c00ff007b82 */ /* 0x000f260000000800 */
[----:B------:R-:W-:Y:S04]  /*1b370*/  LDGSTS.E [R2+0x2a900], desc[UR20][R106.64], !P2 ;  /* 0x2a9000006a027fae */ /* 0x000fe8000d121854 */
[----:B------:R-:W-:Y:S01]  /*1b380*/  LDGSTS.E [R2+0x2aa00], desc[UR20][R108.64], !P2 ;  /* 0x2aa000006c027fae */ /* 0x000fe2000d121854 */
[----:B------:R-:W2:Y:S03]  /*1b390*/  LDC R4, c[0x0][0x230] ;  /* 0x00008c00ff047b82 */ /* 0x000ea60000000800 */
[----:B------:R-:W-:Y:S04]  /*1b3a0*/  LDGSTS.E [R2+0x2ab00], desc[UR20][R110.64], !P2 ;  /* 0x2ab000006e027fae */ /* 0x000fe8000d121854 */
[----:B------:R-:W-:Y:S01]  /*1b3b0*/  LDGSTS.E [R2+0x2b800], desc[UR20][R28.64], !P3 ;  /* 0x2b8000001c027fae */ /* 0x000fe2000d921854 */
[----:B------:R-:W2:Y:S03]  /*1b3c0*/  LDC R8, c[0x0][0x230] ;  /* 0x00008c00ff087b82 */ /* 0x000ea60000000800 */
        /* <DEDUP_REMOVED lines=19> */
[----:B----4-:R-:W-:-:S02]  /*1b500*/  VIADD R2, R0, 0xffffffdc ;  /* 0xffffffdc00027836 */ /* 0x010fc40000000000 */
[----:B-1----:R-:W-:-:S05]  /*1b510*/  VIADD R0, R17, 0xffffffd8 ;  /* 0xffffffd811007836 */ /* 0x002fca0000000000 */
[----:B------:R-:W-:Y:S01]  /*1b520*/  ISETP.GE.U32.AND P3, PT, R0, 0x7fffffb9, PT ;  /* 0x7fffffb90000780c */ /* 0x000fe20003f66070 */
[----:B---3--:R-:W-:-:S05]  /*1b530*/  VIADD R0, R9, 0xffffffd0 ;  /* 0xffffffd009007836 */ /* 0x008fca0000000000 */
[----:B------:R-:W-:Y:S01]  /*1b540*/  ISETP.GE.U32.AND P5, PT, R0, 0x7fffffb1, PT ;  /* 0x7fffffb10000780c */ /* 0x000fe20003fa6070 */
[----:B--2---:R-:W-:Y:S02]  /*1b550*/  VIADD R0, R5, 0xffffffc8 ;  /* 0xffffffc805007836 */ /* 0x004fe40000000000 */
[----:B------:R-:W1:Y:S01]  /*1b560*/  S2R R5, SR_TID.X ;  /* 0x0000000000057919 */ /* 0x000e620000002100 */
[----:B------:R-:W-:Y:S04]  /*1b570*/  STL.64 [R1+0x3bb8], R94 ;  /* 0x003bb85e01007387 */ /* 0x000fe80000100a00 */
[----:B------:R-:W-:Y:S04]  /*1b580*/  STL.64 [R1+0x3bc0], R96 ;  /* 0x003bc06001007387 */ /* 0x000fe80000100a00 */
[----:B------:R-:W-:Y:S04]  /*1b590*/  STL.64 [R1+0x3bc8], R98 ;  /* 0x003bc86201007387 */ /* 0x000fe80000100a00 */
[----:B------:R-:W-:Y:S04]  /*1b5a0*/  STL.64 [R1+0x3bd0], R24 ;  /* 0x003bd01801007387 */ /* 0x000fe80000100a00 */
[----:B------:R2:W-:Y:S04]  /*1b5b0*/  STL.64 [R1+0x3bd8], R118 ;  /* 0x003bd87601007387 */ /* 0x0005e80000100a00 */
        /* <DEDUP_REMOVED lines=8> */
[----:B------:R-:W-:Y:S01]  /*1b640*/  STL.64 [R1+0x3c20], R168 ;  /* 0x003c20a801007387 */ /* 0x000fe20000100a00 */
[----:B-1----:R-:W-:-:S03]  /*1b650*/  LOP3.LUT R5, R5, 0x3f, RZ, 0xc0, !PT ;  /* 0x0000003f05057812 */ /* 0x002fc600078ec0ff */
[----:B------:R-:W-:Y:S04]  /*1b660*/  STL.64 [R1+0x3c28], R170 ;  /* 0x003c28aa01007387 */ /* 0x000fe80000100a00 */
[----:B------:R-:W-:Y:S04]  /*1b670*/  STL.64 [R1+0x3c30], R48 ;  /* 0x003c303001007387 */ /* 0x000fe80000100a00 */
[----:B------:R-:W-:Y:S04]  /*1b680*/  STL.64 [R1+0x3c38], R190 ;  /* 0x003c38be01007387 */ /* 0x000fe80000100a00 */
[----:B------:R-:W-:Y:S01]  /*1b690*/  STL.64 [R1+0x3c40], R192 ;  /* 0x003c40c001007387 */ /* 0x000fe20000100a00 */
[----:B------:R-:W-:-:S03]  /*1b6a0*/  ISETP.GE.U32.AND P1, PT, R0, 0x7fffffa9, PT ;  /* 0x7fffffa90000780c */ /* 0x000fc60003f26070 */
[----:B------:R-:W-:Y:S01]  /*1b6b0*/  STL.64 [R1+0x3c48], R194 ;  /* 0x003c48c201007387 */ /* 0x000fe20000100a00 */
[----:B------:R-:W-:-:S03]  /*1b6c0*/  VIADD R0, R4, 0xffffffc4 ;  /* 0xffffffc404007836 */ /* 0x000fc60000000000 */
[----:B------:R-:W-:Y:S01]  /*1b6d0*/  STL.64 [R1+0x3c68], R56 ;  /* 0x003c683801007387 */ /* 0x000fe20000100a00 */
[----:B------:R-:W-:-:S03]  /*1b6e0*/  IMAD.SHL.U32 R9, R5, 0x4, RZ ;  /* 0x0000000405097824 */ /* 0x000fc600078e00ff */
[----:B------:R-:W3:Y:S04]  /*1b6f0*/  LDL.LU.64 R74, [R1+0x278] ;  /* 0x00027800014a7983 */ /* 0x000ee80000300a00 */
[----:B--2---:R-:W2:Y:S04]  /*1b700*/  LDL.LU.64 R118, [R1+0x258] ;  /* 0x0002580001767983 */ /* 0x004ea80000300a00 */
[----:B------:R-:W4:Y:S04]  /*1b710*/  LDL.LU.64 R24, [R1+0x238] ;  /* 0x0002380001187983 */ /* 0x000f280000300a00 */
[----:B------:R-:W4:Y:S04]  /*1b720*/  LDL.LU.64 R4, [R1+0x218] ;  /* 0x0002180001047983 */ /* 0x000f280000300a00 */
[----:B------:R-:W4:Y:S04]  /*1b730*/  LDL.LU.64 R98, [R1+0x1f8] ;  /* 0x0001f80001627983 */ /* 0x000f280000300a00 */
[----:B------:R-:W4:Y:S04]  /*1b740*/  LDL.LU.64 R96, [R1+0x1d8] ;  /* 0x0001d80001607983 */ /* 0x000f280000300a00 */
[----:B------:R-:W4:Y:S04]  /*1b750*/  LDL.LU.64 R72, [R1+0x1b8] ;  /* 0x0001b80001487983 */ /* 0x000f280000300a00 */
[----:B------:R-:W4:Y:S01]  /*1b760*/  LDL.LU R17, [R1+0x368] ;  /* 0x0003680001117983 */ /* 0x000f220000300800 */
[----:B------:R-:W-:Y:S01]  /*1b770*/  ISETP.GE.U32.AND P4, PT, R2, 0x7fffffbd, PT ;  /* 0x7fffffbd0200780c */ /* 0x000fe20003f86070 */
[----:B------:R-:W-:Y:S01]  /*1b780*/  VIADD R2, R16, 0xffffffd4 ;  /* 0xffffffd410027836 */ /* 0x000fe20000000000 */
[----:B------:R-:W-:-:S04]  /*1b790*/  LOP3.LUT R9, R9, 0x60, RZ, 0x3c, !PT ;  /* 0x0000006009097812 */ /* 0x000fc800078e3cff */
[----:B------:R-:W-:Y:S01]  /*1b7a0*/  ISETP.GE.U32.AND P6, PT, R2, 0x7fffffb5, PT ;  /* 0x7fffffb50200780c */ /* 0x000fe20003fc6070 */
[----:B------:R-:W-:Y:S02]  /*1b7b0*/  VIADD R9, R9, UR4 ;  /* 0x0000000409097c36 */ /* 0x000fe40008000000 */
[----:B------:R-:W-:-:S04]  /*1b7c0*/  VIADD R2, R8, 0xffffffcc ;  /* 0xffffffcc08027836 */ /* 0x000fc80000000000 */
[----:B------:R-:W-:Y:S01]  /*1b7d0*/  LDGSTS.E [R9+0x28c00], desc[UR20][R6.64], !P4 ;  /* 0x28c0000006097fae */ /* 0x000fe2000e121854 */
[----:B------:R-:W-:-:S03]  /*1b7e0*/  ISETP.GE.U32.AND P2, PT, R2, 0x7fffffad, PT ;  /* 0x7fffffad0200780c */ /* 0x000fc60003f46070 */
[----:B------:R-:W-:Y:S04]  /*1b7f0*/  LDGSTS.E [R9+0x28d00], desc[UR20][R64.64], !P4 ;  /* 0x28d0000040097fae */ /* 0x000fe8000e121854 */
[----:B------:R-:W-:Y:S04]  /*1b800*/  LDGSTS.E [R9+0x28e00], desc[UR20][R66.64], !P4 ;  /* 0x28e0000042097fae */ /* 0x000fe8000e121854 */
[----:B------:R-:W-:Y:S01]  /*1b810*/  LDGSTS.E [R9+0x28f00], desc[UR20][R68.64], !P4 ;  /* 0x28f0000044097fae */ /* 0x000fe2000e121854 */
[----:B------:R-:W-:-:S03]  /*1b820*/  UIADD3 UR7, UR7, -0x40, URZ ;  /* 0xffffffc007077890 */ /* 0x000fc6000fffe03f */
[----:B------:R-:W-:Y:S04]  /*1b830*/  LDGSTS.E [R9+0x29c00], desc[UR20][R14.64], !P3 ;  /* 0x29c000000e097fae */ /* 0x000fe8000d921854 */
[----:B------:R-:W-:Y:S04]  /*1b840*/  LDGSTS.E [R9+0x29d00], desc[UR20][R88.64], !P3 ;  /* 0x29d0000058097fae */ /* 0x000fe8000d921854 */
[----:B------:R-:W-:Y:S04]  /*1b850*/  LDGSTS.E [R9+0x29e00], desc[UR20][R90.64], !P3 ;  /* 0x29e000005a097fae */ /* 0x000fe8000d921854 */
[----:B------:R-:W-:Y:S01]  /*1b860*/  LDGSTS.E [R9+0x29f00], desc[UR20][R92.64], !P3 ;  /* 0x29f000005c097fae */ /* 0x000fe2000d921854 */
[----:B------:R-:W-:-:S03]  /*1b870*/  UISETP.GE.U32.AND UP1, UPT, UR7, 0x7fffffa1, UPT ;  /* 0x7fffffa10700788c */ /* 0x000fc6000bf26070 */
[----:B------:R-:W-:Y:S04]  /*1b880*/  LDGSTS.E [R9+0x2ac00], desc[UR20][R22.64], !P6 ;  /* 0x2ac0000016097fae */ /* 0x000fe8000f121854 */
[----:B------:R-:W-:Y:S01]  /*1b890*/  LDGSTS.E [R9+0x2ad00], desc[UR20][R112.64], !P6 ;  /* 0x2ad0000070097fae */ /* 0x000fe2000f121854 */
[----:B------:R-:W-:-:S03]  /*1b8a0*/  ISETP.GE.U32.AND P4, PT, R0, 0x7fffffa5, PT ;  /* 0x7fffffa50000780c */ /* 0x000fc60003f86070 */
[----:B------:R-:W-:Y:S04]  /*1b8b0*/  LDGSTS.E [R9+0x2ae00], desc[UR20][R114.64], !P6 ;  /* 0x2ae0000072097fae */ /* 0x000fe8000f121854 */
[----:B------:R-:W-:Y:S04]  /*1b8c0*/  LDGSTS.E [R9+0x2af00], desc[UR20][R116.64], !P6 ;  /* 0x2af0000074097fae */ /* 0x000fe8000f121854 */
[----:B------:R-:W-:Y:S04]  /*1b8d0*/  LDGSTS.E [R9+0x2bc00], desc[UR20][R30.64], !P5 ;  /* 0x2bc000001e097fae */ /* 0x000fe8000e921854 */
[----:B------:R-:W-:Y:S01]  /*1b8e0*/  LDGSTS.E [R9+0x2bd00], desc[UR20][R136.64], !P5 ;  /* 0x2bd0000088097fae */ /* 0x000fe2000e921854 */
[----:B------:R-:W-:-:S03]  /*1b8f0*/  PLOP3.LUT P3, PT, PT, PT, UP1, 0x80, 0x0 ;  /* 0x000000000000781c */ /* 0x000fc60003f6f018 */
[----:B------:R-:W-:Y:S01]  /*1b900*/  LDGSTS.E [R9+0x2be00], desc[UR20][R138.64], !P5 ;  /* 0x2be000008a097fae */ /* 0x000fe2000e921854 */
[----:B------:R-:W-:-:S03]  /*1b910*/  PLOP3.LUT P6, PT, PT, PT, UP1, 0x80, 0x0 ;  /* 0x000000000000781c */ /* 0x000fc60003fcf018 */
[----:B------:R-:W-:Y:S01]  /*1b920*/  LDGSTS.E [R9+0x2bf00], desc[UR20][R140.64], !P5 ;  /* 0x2bf000008c097fae */ /* 0x000fe2000e921854 */
[----:B------:R-:W-:-:S03]  /*1b930*/  PLOP3.LUT P5, PT, PT, PT, UP1, 0x80, 0x0 ;  /* 0x000000000000781c */ /* 0x000fc60003faf018 */
[----:B------:R-:W-:Y:S04]  /*1b940*/  LDGSTS.E [R9+0x2cc00], desc[UR20][R38.64], !P2 ;  /* 0x2cc0000026097fae */ /* 0x000fe8000d121854 */
[----:B------:R-:W-:Y:S04]  /*1b950*/  LDGSTS.E [R9+0x2cd00], desc[UR20][R160.64], !P2 ;  /* 0x2cd00000a0097fae */ /* 0x000fe8000d121854 */
[----:B------:R-:W-:Y:S04]  /*1b960*/  LDGSTS.E [R9+0x2ce00], desc[UR20][R162.64], !P2 ;  /* 0x2ce00000a2097fae */ /* 0x000fe8000d121854 */
[----:B------:R-:W-:Y:S01]  /*1b970*/  LDGSTS.E [R9+0x2cf00], desc[UR20][R164.64], !P2 ;  /* 0x2cf00000a4097fae */ /* 0x000fe2000d121854 */
[----:B------:R-:W-:-:S03]  /*1b980*/  PLOP3.LUT P2, PT, PT, PT, UP1, 0x80, 0x0 ;  /* 0x000000000000781c */ /* 0x000fc60003f4f018 */
        /* <DEDUP_REMOVED lines=12> */
[----:B------:R-:W0:Y:S04]  /*1ba50*/  LDGDEPBAR ;  /* 0x00000000000079af */ /* 0x000e280000000000 */
[----:B------:R-:W4:Y:S04]  /*1ba60*/  LDL.LU.64 R8, [R1+0x198] ;  /* 0x0001980001087983 */ /* 0x000f280000300a00 */
[----:B---3--:R-:W-:Y:S01]  /*1ba70*/  STL [R1+0x3b38], R74 ;  /* 0x003b384a01007387 */ /* 0x008fe20000100800 */
[----:B------:R-:W-:-:S03]  /*1ba80*/  IMAD.MOV.U32 R0, RZ, RZ, R75 ;  /* 0x000000ffff007224 */ /* 0x000fc600078e004b */
[----:B------:R-:W3:Y:S04]  /*1ba90*/  LDL.LU.64 R94, [R1+0x178] ;  /* 0x00017800015e7983 */ /* 0x000ee80000300a00 */
[----:B------:R1:W-:Y:S04]  /*1baa0*/  STL [R1+0x3b30], R0 ;  /* 0x003b300001007387 */ /* 0x0003e80000100800 */
[----:B--2---:R2:W-:Y:S04]  /*1bab0*/  STL [R1+0x3b34], R118 ;  /* 0x003b347601007387 */ /* 0x0045e80000100800 */
[----:B----4-:R-:W-:Y:S01]  /*1bac0*/  LDGSTS.E [R17+0x10000], desc[UR20][R74.64], P0 ;  /* 0x100000004a117fae */ /* 0x010fe20008121854 */
[----:B-1----:R-:W-:-:S03]  /*1bad0*/  IMAD.MOV.U32 R0, RZ, RZ, R119 ;  /* 0x000000ffff007224 */ /* 0x002fc600078e0077 */
[----:B------:R-:W-:Y:S04]  /*1bae0*/  LDGSTS.E [R17+0x10400], desc[UR20][R118.64], P0 ;  /* 0x1040000076117fae */ /* 0x000fe80008121854 */
[----:B------:R-:W-:Y:S04]  /*1baf0*/  LDGSTS.E [R17+0x10800], desc[UR20][R24.64], P0 ;  /* 0x1080000018117fae */ /* 0x000fe80008121854 */
[----:B------:R-:W4:Y:S04]  /*1bb00*/  LDL.LU.64 R74, [R1+0x158] ;  /* 0x00015800014a7983 */ /* 0x000f280000300a00 */
[----:B------:R1:W-:Y:S04]  /*1bb10*/  STL [R1+0x3b28], R0 ;  /* 0x003b280001007387 */ /* 0x0003e80000100800 */
[----:B------:R1:W-:Y:S04]  /*1bb20*/  STL [R1+0x3b2c], R24 ;  /* 0x003b2c1801007387 */ /* 0x0003e80000100800 */
[----:B--2---:R-:W2:Y:S01]  /*1bb30*/  LDL.LU.64 R118, [R1+0x138] ;  /* 0x0001380001767983 */ /* 0x004ea20000300a00 */
[----:B-1----:R-:W-:-:S03]  /*1bb40*/  IMAD.MOV.U32 R0, RZ, RZ, R25 ;  /* 0x000000ffff007224 */ /* 0x002fc600078e0019 */
[----:B------:R-:W-:Y:S04]  /*1bb50*/  LDGSTS.E [R17+0x10c00], desc[UR20][R4.64], P0 ;  /* 0x10c0000004117fae */ /* 0x000fe80008121854 */
[----:B------:R-:W2:Y:S04]  /*1bb60*/  LDL.LU.64 R24, [R1+0x118] ;  /* 0x0001180001187983 */ /* 0x000ea80000300a00 */
[----:B------:R1:W-:Y:S04]  /*1bb70*/  STL [R1+0x3b20], R0 ;  /* 0x003b200001007387 */ /* 0x0003e80000100800 */
[----:B------:R1:W-:Y:S04]  /*1bb80*/  STL [R1+0x3b24], R4 ;  /* 0x003b240401007387 */ /* 0x0003e80000100800 */
[----:B------:R-:W-:Y:S01]  /*1bb90*/  LDGSTS.E [R17+0x11000], desc[UR20][R98.64], P0 ;  /* 0x1100000062117fae */ /* 0x000fe20008121854 */
[----:B-1----:R-:W-:-:S03]  /*1bba0*/  IMAD.MOV.U32 R0, RZ, RZ, R5 ;  /* 0x000000ffff007224 */ /* 0x002fc600078e0005 */
[----:B------:R-:W-:Y:S04]  /*1bbb0*/  LDGSTS.E [R17+0x11400], desc[UR20][R96.64], P0 ;  /* 0x1140000060117fae */ /* 0x000fe80008121854 */
[----:B------:R-:W2:Y:S04]  /*1bbc0*/  LDL.LU.64 R4, [R1+0xf8] ;  /* 0x0000f80001047983 */ /* 0x000ea80000300a00 */
[----:B------:R1:W-:Y:S04]  /*1bbd0*/  STL [R1+0x3b18], R0 ;  /* 0x003b180001007387 */ /* 0x0003e80000100800 */
[----:B------:R1:W-:Y:S04]  /*1bbe0*/  STL [R1+0x3b1c], R98 ;  /* 0x003b1c6201007387 */ /* 0x0003e80000100800 */
[----:B------:R-:W-:Y:S01]  /*1bbf0*/  LDGSTS.E [R17+0x11800], desc[UR20][R72.64], P0 ;  /* 0x1180000048117fae */ /* 0x000fe20008121854 */
[----:B-1----:R-:W-:-:S03]  /*1bc00*/  IMAD.MOV.U32 R0, RZ, RZ, R99 ;  /* 0x000000ffff007224 */ /* 0x002fc600078e0063 */
[----:B------:R-:W2:Y:S04]  /*1bc10*/  LDL.LU.64 R98, [R1+0xd8] ;  /* 0x0000d80001627983 */ /* 0x000ea80000300a00 */
[----:B------:R1:W-:Y:S04]  /*1bc20*/  STL [R1+0x3b10], R0 ;  /* 0x003b100001007387 */ /* 0x0003e80000100800 */
[----:B------:R1:W-:Y:S02]  /*1bc30*/  STL [R1+0x3b14], R96 ;  /* 0x003b146001007387 */ /* 0x0003e40000100800 */
[----:B-1----:R-:W-:-:S02]  /*1bc40*/  IMAD.MOV.U32 R0, RZ, RZ, R97 ;  /* 0x000000ffff007224 */ /* 0x002fc400078e0061 */
[----:B------:R-:W2:Y:S04]  /*1bc50*/  LDL.LU.64 R96, [R1+0xb8] ;  /* 0x0000b80001607983 */ /* 0x000ea80000300a00 */
[----:B------:R1:W-:Y:S04]  /*1bc60*/  STL [R1+0x3b08], R0 ;  /* 0x003b080001007387 */ /* 0x0003e80000100800 */
[----:B------:R1:W-:Y:S02]  /*1bc70*/  STL [R1+0x3b0c], R72 ;  /* 0x003b0c4801007387 */ /* 0x0003e40000100800 */
[----:B-1----:R-:W-:-:S02]  /*1bc80*/  IMAD.MOV.U32 R0, RZ, RZ, R73 ;  /* 0x000000ffff007224 */ /* 0x002fc400078e0049 */
[----:B------:R-:W2:Y:S04]  /*1bc90*/  LDL.LU.64 R72, [R1+0x98] ;  /* 0x0000980001487983 */ /* 0x000ea80000300a00 */
[----:B------:R1:W-:Y:S04]  /*1bca0*/  STL [R1+0x3b00], R0 ;  /* 0x003b000001007387 */ /* 0x0003e80000100800 */
[----:B------:R-:W-:Y:S01]  /*1bcb0*/  LDGSTS.E [R17+0x11c00], desc[UR20][R8.64], P0 ;  /* 0x11c0000008117fae */ /* 0x000fe20008121854 */
[----:B-1----:R-:W-:-:S03]  /*1bcc0*/  IMAD.MOV.U32 R0, RZ, RZ, R9 ;  /* 0x000000ffff007224 */ /* 0x002fc600078e0009 */
[----:B------:R1:W-:Y:S04]  /*1bcd0*/  STL [R1+0x3b04], R8 ;  /* 0x003b040801007387 */ /* 0x0003e80000100800 */
[----:B-1----:R-:W2:Y:S04]  /*1bce0*/  LDL.LU.64 R8, [R1+0x78] ;  /* 0x0000780001087983 */ /* 0x002ea80000300a00 */
[----:B------:R1:W-:Y:S04]  /*1bcf0*/  STL [R1+0x3af8], R0 ;  /* 0x003af80001007387 */ /* 0x0003e80000100800 */
[----:B---3--:R-:W-:Y:S01]  /*1bd00*/  LDGSTS.E [R17+0x12000], desc[UR20][R94.64], P0 ;  /* 0x120000005e117fae */ /* 0x008fe20008121854 */
[----:B-1----:R-:W-:-:S03]  /*1bd10*/  IMAD.MOV.U32 R0, RZ, RZ, R95 ;  /* 0x000000ffff007224 */ /* 0x002fc600078e005f */
[----:B------:R1:W-:Y:S04]  /*1bd20*/  STL [R1+0x3afc], R94 ;  /* 0x003afc5e01007387 */ /* 0x0003e80000100800 */
[----:B-1----:R-:W3:Y:S04]  /*1bd30*/  LDL.LU.64 R94, [R1+0x70] ;  /* 0x00007000015e7983 */ /* 0x002ee80000300a00 */
[----:B------:R1:W-:Y:S04]  /*1bd40*/  STL [R1+0x3af0], R0 ;  /* 0x003af00001007387 */ /* 0x0003e80000100800 */
[----:B----4-:R-:W-:Y:S01]  /*1bd50*/  LDGSTS.E [R17+0x12400], desc[UR20][R74.64], P0 ;  /* 0x124000004a117fae */ /* 0x010fe20008121854 */
[----:B-1----:R-:W-:-:S03]  /*1bd60*/  IMAD.MOV.U32 R0, RZ, RZ, R75 ;  /* 0x000000ffff007224 */ /* 0x002fc600078e004b */
[----:B------:R1:W-:Y:S04]  /*1bd70*/  STL [R1+0x3af4], R74 ;  /* 0x003af44a01007387 */ /* 0x0003e80000100800 */
[----:B--2---:R-:W-:Y:S04]  /*1bd80*/  LDGSTS.E [R17+0x12800], desc[UR20][R118.64], P0 ;  /* 0x1280000076117fae */ /* 0x004fe80008121854 */
[----:B-1----:R-:W2:Y:S04]  /*1bd90*/  LDL.LU.64 R74, [R1+0x68] ;  /* 0x00006800014a7983 */ /* 0x002ea80000300a00 */
[----:B------:R1:W-:Y:S04]  /*1bda0*/  STL [R1+0x3ae8], R0 ;  /* 0x003ae80001007387 */ /* 0x0003e80000100800 */
[----:B------:R-:W-:Y:S04]  /*1bdb0*/  STL [R1+0x3aec], R118 ;  /* 0x003aec7601007387 */ /* 0x000fe80000100800 */
[----:B------:R-:W-:Y:S01]  /*1bdc0*/  LDGSTS.E [R17+0x12c00], desc[UR20][R24.64], P0 ;  /* 0x12c0000018117fae */ /* 0x000fe20008121854 */
[----:B-1----:R-:W-:-:S05]  /*1bdd0*/  IMAD.MOV.U32 R0, RZ, RZ, R119 ;  /* 0x000000ffff007224 */ /* 0x002fca00078e0077 */
[----:B------:R1:W-:Y:S04]  /*1bde0*/  STL [R1+0x3ae0], R0 ;  /* 0x003ae00001007387 */ /* 0x0003e80000100800 */
[----:B------:R-:W-:Y:S04]  /*1bdf0*/  STL [R1+0x3ae4], R24 ;  /* 0x003ae41801007387 */ /* 0x000fe80000100800 */
[----:B------:R-:W-:Y:S01]  /*1be00*/  LDGSTS.E [R17+0x13000], desc[UR20][R4.64], P0 ;  /* 0x1300000004117fae */ /* 0x000fe20008121854 */
[----:B-1----:R-:W-:-:S05]  /*1be10*/  IMAD.MOV.U32 R0, RZ, RZ, R25 ;  /* 0x000000ffff007224 */ /* 0x002fca00078e0019 */
[----:B------:R1:W-:Y:S04]  /*1be20*/  STL [R1+0x3ad8], R0 ;  /* 0x003ad80001007387 */ /* 0x0003e80000100800 */
[----:B------:R4:W-:Y:S01]  /*1be30*/  STL [R1+0x3adc], R4 ;  /* 0x003adc0401007387 */ /* 0x0009e20000100800 */
[----:B-1----:R-:W-:-:S03]  /*1be40*/  IMAD.MOV.U32 R0, RZ, RZ, R5 ;  /* 0x000000ffff007224 */ /* 0x002fc600078e0005 */
[----:B------:R-:W-:Y:S04]  /*1be50*/  LDGSTS.E [R17+0x13400], desc[UR20][R98.64], P0 ;  /* 0x1340000062117fae */ /* 0x000fe80008121854 */
[----:B----4-:R-:W4:Y:S04]  /*1be60*/  LDL.LU.64 R4, [R1+0x60] ;  /* 0x0000600001047983 */ /* 0x010f280000300a00 */
[----:B------:R1:W-:Y:S04]  /*1be70*/  STL [R1+0x3ad0], R0 ;  /* 0x003ad00001007387 */ /* 0x0003e80000100800 */
[----:B------:R1:W-:Y:S04]  /*1be80*/  STL [R1+0x3ad4], R98 ;  /* 0x003ad46201007387 */ /* 0x0003e80000100800 */
[----:B------:R-:W4:Y:S01]  /*1be90*/  LDL.LU.64 R118, [R1+0x50] ;  /* 0x0000500001767983 */ /* 0x000f220000300a00 */
[----:B-1----:R-:W-:-:S03]  /*1bea0*/  IMAD.MOV.U32 R0, RZ, RZ, R99 ;  /* 0x000000ffff007224 */ /* 0x002fc600078e0063 */
[----:B------:R-:W-:Y:S04]  /*1beb0*/  LDGSTS.E [R17+0x13800], desc[UR20][R96.64], P0 ;  /* 0x1380000060117fae */ /* 0x000fe80008121854 */
[----:B------:R1:W-:Y:S04]  /*1bec0*/  STL [R1+0x3ac8], R0 ;  /* 0x003ac80001007387 */ /* 0x0003e80000100800 */
[----:B------:R-:W-:Y:S04]  /*1bed0*/  STL [R1+0x3acc], R96 ;  /* 0x003acc6001007387 */ /* 0x000fe80000100800 */
[----:B------:R-:W4:Y:S01]  /*1bee0*/  LDL.LU.64 R98, [R1+0x40] ;  /* 0x0000400001627983 */ /* 0x000f220000300a00 */
[----:B-1----:R-:W-:-:S03]  /*1bef0*/  IMAD.MOV.U32 R0, RZ, RZ, R97 ;  /* 0x000000ffff007224 */ /* 0x002fc600078e0061 */
[----:B------:R-:W-:Y:S04]  /*1bf00*/  LDGSTS.E [R17+0x13c00], desc[UR20][R72.64], P0 ;  /* 0x13c0000048117fae */ /* 0x000fe80008121854 */
[----:B------:R1:W-:Y:S04]  /*1bf10*/  STL [R1+0x3ac0], R0 ;  /* 0x003ac00001007387 */ /* 0x0003e80000100800 */
[----:B------:R1:W-:Y:S02]  /*1bf20*/  STL [R1+0x3ac4], R72 ;  /* 0x003ac44801007387 */ /* 0x0003e40000100800 */
[----:B-1----:R-:W-:-:S02]  /*1bf30*/  IMAD.MOV.U32 R0, RZ, RZ, R73 ;  /* 0x000000ffff007224 */ /* 0x002fc400078e0049 */
[----:B------:R-:W4:Y:S04]  /*1bf40*/  LDL.LU.64 R72, [R1+0x30] ;  /* 0x0000300001487983 */ /* 0x000f280000300a00 */
[----:B------:R1:W-:Y:S02]  /*1bf50*/  STL [R1+0x3ab8], R0 ;  /* 0x003ab80001007387 */ /* 0x0003e40000100800 */
[----:B-1----:R-:W-:Y:S02]  /*1bf60*/  IMAD.MOV.U32 R0, RZ, RZ, R9 ;  /* 0x000000ffff007224 */ /* 0x002fe400078e0009 */
[----:B------:R-:W-:Y:S04]  /*1bf70*/  LDGSTS.E [R17+0x14000], desc[UR20][R8.64], P0 ;  /* 0x1400000008117fae */ /* 0x000fe80008121854 */
[----:B------:R1:W-:Y:S04]  /*1bf80*/  STL [R1+0x3abc], R8 ;  /* 0x003abc0801007387 */ /* 0x0003e80000100800 */
[----:B-1----:R-:W4:Y:S04]  /*1bf90*/  LDL.LU.64 R8, [R1+0x20] ;  /* 0x0000200001087983 */ /* 0x002f280000300a00 */
[----:B------:R3:W-:Y:S02]  /*1bfa0*/  STL [R1+0x3ab0], R0 ;  /* 0x003ab00001007387 */ /* 0x0007e40000100800 */
[----:B---3--:R-:W-:-:S02]  /*1bfb0*/  IMAD.MOV.U32 R0, RZ, RZ, R95 ;  /* 0x000000ffff007224 */ /* 0x008fc400078e005f */
[----:B------:R-:W-:Y:S04]  /*1bfc0*/  STL [R1+0x3ab4], R94 ;  /* 0x003ab45e01007387 */ /* 0x000fe80000100800 */
[----:B------:R-:W3:Y:S04]  /*1bfd0*/  LDL.LU.64 R142, [R1+0x10] ;  /* 0x00001000018e7983 */ /* 0x000ee80000300a00 */
[----:B------:R1:W-:Y:S04]  /*1bfe0*/  STL [R1+0x3aa8], R0 ;  /* 0x003aa80001007387 */ /* 0x0003e80000100800 */
[----:B------:R-:W-:Y:S04]  /*1bff0*/  LDGSTS.E [R17+0x14400], desc[UR20][R94.64], P0 ;  /* 0x144000005e117fae */ /* 0x000fe80008121854 */
[----:B--2---:R2:W-:Y:S01]  /*1c000*/  STL [R1+0x3aac], R74 ;  /* 0x003aac4a01007387 */ /* 0x0045e20000100800 */
[----:B-1----:R-:W-:-:S03]  /*1c010*/  IMAD.MOV.U32 R0, RZ, RZ, R75 ;  /* 0x000000ffff007224 */ /* 0x002fc600078e004b */
[----:B------:R-:W3:Y:S04]  /*1c020*/  LDL.64 R96, [R1+0x3430] ;  /* 0x0034300001607983 */ /* 0x000ee80000100a00 */
[----:B------:R-:W3:Y:S04]  /*1c030*/  LDL.64 R32, [R1+0x3410] ;  /* 0x0034100001207983 */ /* 0x000ee80000100a00 */
[----:B------:R-:W3:Y:S04]  /*1c040*/  LDL.64 R122, [R1+0x33f0] ;  /* 0x0033f000017a7983 */ /* 0x000ee80000100a00 */
[----:B------:R1:W-:Y:S04]  /*1c050*/  STL [R1+0x3aa0], R0 ;  /* 0x003aa00001007387 */ /* 0x0003e80000100800 */
[----:B------:R-:W3:Y:S04]  /*1c060*/  LDL.64 R94, [R1+0x33d0] ;  /* 0x0033d000015e7983 */ /* 0x000ee80000100a00 */
[----:B------:R-:W-:Y:S04]  /*1c070*/  LDGSTS.E [R17+0x14800], desc[UR20][R74.64], P0 ;  /* 0x148000004a117fae */ /* 0x000fe80008121854 */
[----:B------:R-:W3:Y:S04]  /*1c080*/  LDL.64 R120, [R1+0x33b0] ;  /* 0x0033b00001787983 */ /* 0x000ee80000100a00 */
[----:B------:R-:W3:Y:S04]  /*1c090*/  LDL.64 R24, [R1+0x3390] ;  /* 0x0033900001187983 */ /* 0x000ee80000100a00 */
[----:B--2---:R-:W2:Y:S04]  /*1c0a0*/  LDL.64 R74, [R1+0x3370] ;  /* 0x00337000014a7983 */ /* 0x004ea80000100a00 */
[----:B----4-:R-:W-:Y:S01]  /*1c0b0*/  LDGSTS.E [R17+0x14c00], desc[UR20][R4.64], P0 ;  /* 0x14c0000004117fae */ /* 0x010fe20008121854 */
[----:B-1----:R-:W-:-:S03]  /*1c0c0*/  IMAD.MOV.U32 R0, RZ, RZ, R5 ;  /* 0x000000ffff007224 */ /* 0x002fc600078e0005 */
[----:B------:R1:W-:Y:S04]  /*1c0d0*/  STL [R1+0x3aa4], R4 ;  /* 0x003aa40401007387 */ /* 0x0003e80000100800 */
[----:B------:R-:W-:Y:S04]  /*1c0e0*/  LDGSTS.E [R17+0x15000], desc[UR20][R118.64], P0 ;  /* 0x1500000076117fae */ /* 0x000fe80008121854 */
[----:B-1----:R-:W4:Y:S04]  /*1c0f0*/  LDL.64 R4, [R1+0x3350] ;  /* 0x0033500001047983 */ /* 0x002f280000100a00 */
[----:B------:R1:W-:Y:S04]  /*1c100*/  STL [R1+0x3a98], R0 ;  /* 0x003a980001007387 */ /* 0x0003e80000100800 */
[----:B------:R1:W-:Y:S04]  /*1c110*/  STL [R1+0x3a9c], R118 ;  /* 0x003a9c7601007387 */ /* 0x0003e80000100800 */
[----:B------:R-:W-:Y:S01]  /*1c120*/  LDGSTS.E [R17+0x15400], desc[UR20][R98.64], P0 ;  /* 0x1540000062117fae */ /* 0x000fe20008121854 */
[----:B-1----:R-:W-:-:S03]  /*1c130*/  IMAD.MOV.U32 R0, RZ, RZ, R119 ;  /* 0x000000ffff007224 */ /* 0x002fc600078e0077 */
[----:B------:R-:W4:Y:S04]  /*1c140*/  LDL.64 R118, [R1+0x3330] ;  /* 0x0033300001767983 */ /* 0x000f280000100a00 */
[----:B------:R1:W-:Y:S04]  /*1c150*/  STL [R1+0x3a90], R0 ;  /* 0x003a900001007387 */ /* 0x0003e80000100800 */
[----:B------:R1:W-:Y:S02]  /*1c160*/  STL [R1+0x3a94], R98 ;  /* 0x003a946201007387 */ /* 0x0003e40000100800 */
[----:B-1----:R-:W-:-:S02]  /*1c170*/  IMAD.MOV.U32 R0, RZ, RZ, R99 ;  /* 0x000000ffff007224 */ /* 0x002fc400078e0063 */
[----:B------:R-:W-:Y:S04]  /*1c180*/  LDGSTS.E [R17+0x15800], desc[UR20][R72.64], P0 ;  /* 0x1580000048117fae */ /* 0x000fe80008121854 */
[----:B------:R-:W4:Y:S04]  /*1c190*/  LDL.64 R98, [R1+0x3310] ;  /* 0x0033100001627983 */ /* 0x000f280000100a00 */
[----:B------:R1:W-:Y:S04]  /*1c1a0*/  STL [R1+0x3a88], R0 ;  /* 0x003a880001007387 */ /* 0x0003e80000100800 */
[----:B------:R1:W-:Y:S02]  /*1c1b0*/  STL [R1+0x3a8c], R72 ;  /* 0x003a8c4801007387 */ /* 0x0003e40000100800 */
[----:B-1----:R-:W-:-:S02]  /*1c1c0*/  IMAD.MOV.U32 R0, RZ, RZ, R73 ;  /* 0x000000ffff007224 */ /* 0x002fc400078e0049 */
[----:B------:R-:W4:Y:S04]  /*1c1d0*/  LDL.64 R72, [R1+0x32f0] ;  /* 0x0032f00001487983 */ /* 0x000f280000100a00 */
[----:B------:R1:W-:Y:S04]  /*1c1e0*/  STL [R1+0x3a80], R0 ;  /* 0x003a800001007387 */ /* 0x0003e80000100800 */
[----:B------:R-:W-:Y:S01]  /*1c1f0*/  LDGSTS.E [R17+0x15c00], desc[UR20][R8.64], P0 ;  /* 0x15c0000008117fae */ /* 0x000fe20008121854 */
[----:B-1----:R-:W-:-:S03]  /*1c200*/  IMAD.MOV.U32 R0, RZ, RZ, R9 ;  /* 0x000000ffff007224 */ /* 0x002fc600078e0009 */
[----:B------:R1:W-:Y:S04]  /*1c210*/  STL [R1+0x3a84], R8 ;  /* 0x003a840801007387 */ /* 0x0003e80000100800 */
[----:B-1----:R-:W4:Y:S04]  /*1c220*/  LDL.64 R8, [R1+0x32d0] ;  /* 0x0032d00001087983 */ /* 0x002f280000100a00 */
[----:B------:R1:W-:Y:S04]  /*1c230*/  STL [R1+0x3a78], R0 ;  /* 0x003a780001007387 */ /* 0x0003e80000100800 */
[----:B---3--:R-:W-:Y:S01]  /*1c240*/  LDGSTS.E [R17+0x16000], desc[UR20][R142.64], P0 ;  /* 0x160000008e117fae */ /* 0x008fe20008121854 */
[----:B-1----:R-:W-:-:S03]  /*1c250*/  IMAD.MOV.U32 R0, RZ, RZ, R143 ;  /* 0x000000ffff007224 */ /* 0x002fc600078e008f */
[----:B------:R1:W-:Y:S04]  /*1c260*/  STL [R1+0x3a7c], R142 ;  /* 0x003a7c8e01007387 */ /* 0x0003e80000100800 */
[----:B------:R-:W-:Y:S04]  /*1c270*/  LDGSTS.E [R17+0x16400], desc[UR20][R96.64], P0 ;  /* 0x1640000060117fae */ /* 0x000fe80008121854 */
[----:B------:R-:W-:Y:S04]  /*1c280*/  LDGSTS.E [R17+0x16800], desc[UR20][R32.64], P0 ;  /* 0x1680000020117fae */ /* 0x000fe80008121854 */
[----:B------:R-:W-:Y:S04]  /*1c290*/  LDGSTS.E [R17+0x16c00], desc[UR20][R122.64], P0 ;  /* 0x16c000007a117fae */ /* 0x000fe80008121854 */
[----:B------:R-:W3:Y:S04]  /*1c2a0*/  LDL.64 R96, [R1+0x32b0] ;  /* 0x0032b00001607983 */ /* 0x000ee80000100a00 */
[----:B------:R3:W-:Y:S04]  /*1c2b0*/  STL [R1+0x3a74], R0 ;  /* 0x003a740001007387 */ /* 0x0007e80000100800 */
[----:B------:R-:W-:Y:S04]  /*1c2c0*/  LDGSTS.E [R17+0x17000], desc[UR20][R94.64], P0 ;  /* 0x170000005e117fae */ /* 0x000fe80008121854 */
[----:B------:R-:W-:Y:S04]  /*1c2d0*/  LDGSTS.E [R17+0x17400], desc[UR20][R120.64], P0 ;  /* 0x1740000078117fae */ /* 0x000fe80008121854 */
[----:B------:R-:W-:Y:S04]  /*1c2e0*/  LDGSTS.E [R17+0x17800], desc[UR20][R24.64], P0 ;  /* 0x1780000018117fae */ /* 0x000fe80008121854 */
[----:B------:R-:W3:Y:S04]  /*1c2f0*/  LDL.64 R94, [R1+0x3290] ;  /* 0x00329000015e7983 */ /* 0x000ee80000100a00 */
[----:B--2---:R-:W-:Y:S04]  /*1c300*/  LDGSTS.E [R17+0x17c00], desc[UR20][R74.64], P0 ;  /* 0x17c000004a117fae */ /* 0x004fe80008121854 */
[----:B------:R-:W2:Y:S04]  /*1c310*/  LDL.64 R56, [R1+0x3270] ;  /* 0x0032700001387983 */ /* 0x000ea80000100a00 */
[----:B------:R-:W2:Y:S04]  /*1c320*/  LDL.64 R194, [R1+0x3210] ;  /* 0x0032100001c27983 */ /* 0x000ea80000100a00 */
[----:B------:R-:W2:Y:S04]  /*1c330*/  LDL.64 R74, [R1+0x3250] ;  /* 0x00325000014a7983 */ /* 0x000ea80000100a00 */
[----:B------:R-:W2:Y:S04]  /*1c340*/  LDL.64 R24, [R1+0x31f0] ;  /* 0x0031f00001187983 */ /* 0x000ea80000100a00 */
[----:B------:R-:W2:Y:S04]  /*1c350*/  LDL.64 R192, [R1+0x31d0] ;  /* 0x0031d00001c07983 */ /* 0x000ea80000100a00 */
[----:B------:R-:W2:Y:S04]  /*1c360*/  LDL.64 R190, [R1+0x31b0] ;  /* 0x0031b00001be7983 */ /* 0x000ea80000100a00 */
[----:B----4-:R-:W-:Y:S04]  /*1c370*/  LDGSTS.E [R17+0x18000], desc[UR20][R4.64], P0 ;  /* 0x1800000004117fae */ /* 0x010fe80008121854 */
[----:B------:R-:W4:Y:S04]  /*1c380*/  LDL.64 R48, [R1+0x3170] ;  /* 0x0031700001307983 */ /* 0x000f280000100a00 */
[----:B------:R-:W4:Y:S04]  /*1c390*/  LDL.64 R170, [R1+0x3150] ;  /* 0x0031500001aa7983 */ /* 0x000f280000100a00 */
[----:B------:R-:W4:Y:S04]  /*1c3a0*/  LDL.64 R4, [R1+0x3230] ;  /* 0x0032300001047983 */ /* 0x000f280000100a00 */
[----:B------:R-:W4:Y:S04]  /*1c3b0*/  LDL.64 R168, [R1+0x3130] ;  /* 0x0031300001a87983 */ /* 0x000f280000100a00 */
[----:B------:R-:W-:Y:S04]  /*1c3c0*/  LDGSTS.E [R17+0x18400], desc[UR20][R118.64], P0 ;  /* 0x1840000076117fae */ /* 0x000fe80008121854 */
[----:B------:R-:W4:Y:S04]  /*1c3d0*/  LDL.64 R166, [R1+0x30f0] ;  /* 0x0030f00001a67983 */ /* 0x000f280000100a00 */
[----:B------:R-:W4:Y:S04]  /*1c3e0*/  LDL.64 R40, [R1+0x30d0] ;  /* 0x0030d00001287983 */ /* 0x000f280000100a00 */
[----:B------:R-:W4:Y:S04]  /*1c3f0*/  LDL.64 R118, [R1+0x3190] ;  /* 0x0031900001767983 */ /* 0x000f280000100a00 */
[----:B------:R-:W4:Y:S04]  /*1c400*/  LDL.64 R146, [R1+0x3090] ;  /* 0x0030900001927983 */ /* 0x000f280000100a00 */
[----:B------:R-:W-:Y:S04]  /*1c410*/  LDGSTS.E [R17+0x18800], desc[UR20][R98.64], P0 ;  /* 0x1880000062117fae */ /* 0x000fe80008121854 */
[----:B------:R-:W4:Y:S04]  /*1c420*/  LDL.64 R144, [R1+0x3070] ;  /* 0x0030700001907983 */ /* 0x000f280000100a00 */
[----:B-1----:R-:W4:Y:S04]  /*1c430*/  LDL.64 R142, [R1+0x3030] ;  /* 0x00303000018e7983 */ /* 0x002f280000100a00 */
[----:B------:R-:W4:Y:S04]  /*1c440*/  LDL.64 R98, [R1+0x3110] ;  /* 0x0031100001627983 */ /* 0x000f280000100a00 */
[----:B------:R-:W4:Y:S04]  /*1c450*/  LDL.64 R32, [R1+0x3010] ;  /* 0x0030100001207983 */ /* 0x000f280000100a00 */
[----:B------:R-:W-:Y:S04]  /*1c460*/  LDGSTS.E [R17+0x18c00], desc[UR20][R72.64], P0 ;  /* 0x18c0000048117fae */ /* 0x000fe80008121854 */
[----:B------:R-:W4:Y:S04]  /*1c470*/  LDL.64 R122, [R1+0x2fd0] ;  /* 0x002fd000017a7983 */ /* 0x000f280000100a00 */
[----:B------:R-:W4:Y:S04]  /*1c480*/  LDL.64 R120, [R1+0x2fb0] ;  /* 0x002fb00001787983 */ /* 0x000f280000100a00 */
[----:B------:R-:W4:Y:S04]  /*1c490*/  LDL.64 R72, [R1+0x30b0] ;  /* 0x0030b00001487983 */ /* 0x000f280000100a00 */
[----:B------:R-:W-:Y:S04]  /*1c4a0*/  LDGSTS.E [R17+0x19000], desc[UR20][R8.64], P0 ;  /* 0x1900000008117fae */ /* 0x000fe80008121854 */
[----:B------:R-:W4:Y:S04]  /*1c4b0*/  LDL.64 R8, [R1+0x3050] ;  /* 0x0030500001087983 */ /* 0x000f280000100a00 */
[----:B---3--:R-:W-:Y:S04]  /*1c4c0*/  LDGSTS.E [R17+0x19400], desc[UR20][R96.64], P0 ;  /* 0x1940000060117fae */ /* 0x008fe80008121854 */
[----:B------:R-:W3:Y:S04]  /*1c4d0*/  LDL.64 R96, [R1+0x2ff0] ;  /* 0x002ff00001607983 */ /* 0x000ee80000100a00 */
[----:B------:R-:W-:Y:S04]  /*1c4e0*/  LDGSTS.E [R17+0x19800], desc[UR20][R94.64], P0 ;  /* 0x198000005e117fae */ /* 0x000fe80008121854 */
[----:B--2---:R-:W-:Y:S04]  /*1c4f0*/  LDGSTS.E [R17+0x19c00], desc[UR20][R56.64], P0 ;  /* 0x19c0000038117fae */ /* 0x004fe80008121854 */
[----:B------:R-:W2:Y:S04]  /*1c500*/  LDL.64 R94, [R1+0x2f90] ;  /* 0x002f9000015e7983 */ /* 0x000ea80000100a00 */
[----:B------:R-:W-:Y:S04]  /*1c510*/  LDGSTS.E [R17+0x1a000], desc[UR20][R74.64], P0 ;  /* 0x1a0000004a117fae */ /* 0x000fe80008121854 */
[----:B------:R-:W2:Y:S04]  /*1c520*/  LDL.LU.64 R56, [R1+0x3c68] ;  /* 0x003c680001387983 */ /* 0x000ea80000300a00 */
[----:B------:R-:W2:Y:S04]  /*1c530*/  LDL.LU.64 R74, [R1+0x270] ;  /* 0x00027000014a7983 */ /* 0x000ea80000300a00 */
[----:B----4-:R-:W-:Y:S04]  /*1c540*/  LDGSTS.E [R17+0x1a400], desc[UR20][R4.64], P0 ;  /* 0x1a40000004117fae */ /* 0x010fe80008121854 */
[----:B------:R-:W-:Y:S04]  /*1c550*/  LDGSTS.E [R17+0x1a800], desc[UR20][R194.64], P0 ;  /* 0x1a800000c2117fae */ /* 0x000fe80008121854 */
[----:B------:R-:W-:Y:S04]  /*1c560*/  LDGSTS.E [R17+0x1ac00], desc[UR20][R24.64], P0 ;  /* 0x1ac0000018117fae */ /* 0x000fe80008121854 */
[----:B------:R-:W4:Y:S04]  /*1c570*/  LDL.LU.64 R4, [R1+0x3c60] ;  /* 0x003c600001047983 */ /* 0x000f280000300a00 */
[----:B------:R-:W-:Y:S04]  /*1c580*/  LDGSTS.E [R17+0x1b000], desc[UR20][R192.64], P0 ;  /* 0x1b000000c0117fae */ /* 0x000fe80008121854 */
[----:B------:R-:W4:Y:S04]  /*1c590*/  LDL.LU.64 R24, [R1+0x250] ;  /* 0x0002500001187983 */ /* 0x000f280000300a00 */
[----:B------:R-:W-:Y:S04]  /*1c5a0*/  LDGSTS.E [R17+0x1b400], desc[UR20][R190.64], P0 ;  /* 0x1b400000be117fae */ /* 0x000fe80008121854 */
[----:B------:R-:W-:Y:S04]  /*1c5b0*/  LDGSTS.E [R17+0x1b800], desc[UR20][R118.64], P0 ;  /* 0x1b80000076117fae */ /* 0x000fe80008121854 */
[----:B------:R-:W-:Y:S04]  /*1c5c0*/  LDGSTS.E [R17+0x1bc00], desc[UR20][R48.64], P0 ;  /* 0x1bc0000030117fae */ /* 0x000fe80008121854 */
        /* <DEDUP_REMOVED lines=15> */
[----:B---3--:R-:W-:Y:S04]  /*1c6c0*/  LDGSTS.E [R17+0x1ec00], desc[UR20][R96.64], P0 ;  /* 0x1ec0000060117fae */ /* 0x008fe80008121854 */
[----:B------:R-:W-:Y:S04]  /*1c6d0*/  LDGSTS.E [R17+0x1f000], desc[UR20][R122.64], P0 ;  /* 0x1f0000007a117fae */ /* 0x000fe80008121854 */
[----:B------:R-:W-:Y:S04]  /*1c6e0*/  LDGSTS.E [R17+0x1f400], desc[UR20][R120.64], P0 ;  /* 0x1f40000078117fae */ /* 0x000fe80008121854 */
[----:B------:R-:W3:Y:S04]  /*1c6f0*/  LDL.LU.64 R96, [R1+0x1b0] ;  /* 0x0001b00001607983 */ /* 0x000ee80000300a00 */
[----:B--2---:R-:W-:Y:S04]  /*1c700*/  LDGSTS.E [R17+0x1f800], desc[UR20][R94.64], P0 ;  /* 0x1f8000005e117fae */ /* 0x004fe80008121854 */
[----:B------:R-:W2:Y:S01]  /*1c710*/  LDL.LU.64 R94, [R1+0x190] ;  /* 0x00019000015e7983 */ /* 0x000ea20000300a00 */
[----:B------:R-:W-:-:S03]  /*1c720*/  IMAD.MOV.U32 R0, RZ, RZ, R75 ;  /* 0x000000ffff007224 */ /* 0x000fc600078e004b */
[----:B----4-:R-:W-:Y:S04]  /*1c730*/  LDGSTS.E [R17+0x1fc00], desc[UR20][R4.64], P0 ;  /* 0x1fc0000004117fae */ /* 0x010fe80008121854 */
[----:B------:R-:W-:Y:S04]  /*1c740*/  LDGSTS.E [R3+0x10100], desc[UR20][R74.64], P0 ;  /* 0x101000004a037fae */ /* 0x000fe80008121854 */
[----:B------:R-:W-:Y:S04]  /*1c750*/  LDGSTS.E [R3+0x10500], desc[UR20][R24.64], P0 ;  /* 0x1050000018037fae */ /* 0x000fe80008121854 */
[----:B------:R-:W4:Y:S04]  /*1c760*/  LDL.LU.64 R4, [R1+0x3c58] ;  /* 0x003c580001047983 */ /* 0x000f280000300a00 */
[----:B------:R1:W-:Y:S04]  /*1c770*/  STL [R1+0x39dc], R74 ;  /* 0x0039dc4a01007387 */ /* 0x0003e80000100800 */
[----:B------:R-:W4:Y:S04]  /*1c780*/  LDL.LU.64 R16, [R1+0x170] ;  /* 0x0001700001107983 */ /* 0x000f280000300a00 */
[----:B------:R1:W-:Y:S04]  /*1c790*/  STL [R1+0x39d8], R0 ;  /* 0x0039d80001007387 */ /* 0x0003e80000100800 */
[----:B------:R1:W-:Y:S04]  /*1c7a0*/  STL [R1+0x39e4], R24 ;  /* 0x0039e41801007387 */ /* 0x0003e80000100800 */
[----:B-1----:R-:W4:Y:S01]  /*1c7b0*/  LDL.LU.64 R74, [R1+0x150] ;  /* 0x00015000014a7983 */ /* 0x002f220000300a00 */
[----:B------:R-:W-:-:S03]  /*1c7c0*/  IMAD.MOV.U32 R0, RZ, RZ, R25 ;  /* 0x000000ffff007224 */ /* 0x000fc600078e0019 */
[----:B------:R-:W-:Y:S04]  /*1c7d0*/  LDGSTS.E [R3+0x10900], desc[UR20][R118.64], P0 ;  /* 0x1090000076037fae */ /* 0x000fe80008121854 */
[----:B------:R1:W-:Y:S04]  /*1c7e0*/  STL [R1+0x39e0], R0 ;  /* 0x0039e00001007387 */ /* 0x0003e80000100800 */
[----:B------:R1:W-:Y:S04]  /*1c7f0*/  STL [R1+0x39ec], R118 ;  /* 0x0039ec7601007387 */ /* 0x0003e80000100800 */
[----:B------:R-:W4:Y:S01]  /*1c800*/  LDL.LU.64 R24, [R1+0x130] ;  /* 0x0001300001187983 */ /* 0x000f220000300a00 */
[----:B-1----:R-:W-:-:S03]  /*1c810*/  IMAD.MOV.U32 R0, RZ, RZ, R119 ;  /* 0x000000ffff007224 */ /* 0x002fc600078e0077 */
[----:B------:R-:W-:Y:S04]  /*1c820*/  LDGSTS.E [R3+0x10d00], desc[UR20][R98.64], P0 ;  /* 0x10d0000062037fae */ /* 0x000fe80008121854 */
[----:B------:R-:W4:Y:S04]  /*1c830*/  LDL.LU.64 R118, [R1+0x110] ;  /* 0x0001100001767983 */ /* 0x000f280000300a00 */
[----:B------:R1:W-:Y:S04]  /*1c840*/  STL [R1+0x39e8], R0 ;  /* 0x0039e80001007387 */ /* 0x0003e80000100800 */
[----:B------:R1:W-:Y:S04]  /*1c850*/  STL [R1+0x39f4], R98 ;  /* 0x0039f46201007387 */ /* 0x0003e80000100800 */
[----:B------:R-:W-:Y:S01]  /*1c860*/  LDGSTS.E [R3+0x11100], desc[UR20][R72.64], P0 ;  /* 0x1110000048037fae */ /* 0x000fe20008121854 */
[----:B-1----:R-:W-:-:S03]  /*1c870*/  IMAD.MOV.U32 R0, RZ, RZ, R99 ;  /* 0x000000ffff007224 */ /* 0x002fc600078e0063 */
[----:B------:R-:W4:Y:S04]  /*1c880*/  LDL.LU.64 R98, [R1+0xf0] ;  /* 0x0000f00001627983 */ /* 0x000f280000300a00 */
[----:B------:R1:W-:Y:S04]  /*1c890*/  STL [R1+0x39f0], R0 ;  /* 0x0039f00001007387 */ /* 0x0003e80000100800 */
[----:B------:R1:W-:Y:S02]  /*1c8a0*/  STL [R1+0x39fc], R72 ;  /* 0x0039fc4801007387 */ /* 0x0003e40000100800 */
[----:B-1----:R-:W-:-:S02]  /*1c8b0*/  IMAD.MOV.U32 R0, RZ, RZ, R73 ;  /* 0x000000ffff007224 */ /* 0x002fc400078e0049 */
[----:B------:R-:W4:Y:S04]  /*1c8c0*/  LDL.LU.64 R72, [R1+0xd0] ;  /* 0x0000d00001487983 */ /* 0x000f280000300a00 */
[----:B------:R1:W-:Y:S04]  /*1c8d0*/  STL [R1+0x39f8], R0 ;  /* 0x0039f80001007387 */ /* 0x0003e80000100800 */
[----:B------:R-:W-:Y:S04]  /*1c8e0*/  LDGSTS.E [R3+0x11500], desc[UR20][R8.64], P0 ;  /* 0x1150000008037fae */ /* 0x000fe80008121854 */
[----:B------:R1:W-:Y:S02]  /*1c8f0*/  STL [R1+0x3a04], R8 ;  /* 0x003a040801007387 */ /* 0x0003e40000100800 */
[----:B-1----:R-:W-:-:S02]  /*1c900*/  IMAD.MOV.U32 R0, RZ, RZ, R9 ;  /* 0x000000ffff007224 */ /* 0x002fc400078e0009 */
[----:B------:R-:W4:Y:S04]  /*1c910*/  LDL.LU.64 R8, [R1+0xb0] ;  /* 0x0000b00001087983 */ /* 0x000f280000300a00 */
[----:B------:R1:W-:Y:S04]  /*1c920*/  STL [R1+0x3a00], R0 ;  /* 0x003a000001007387 */ /* 0x0003e80000100800 */
[----:B---3--:R-:W-:Y:S01]  /*1c930*/  LDGSTS.E [R3+0x11900], desc[UR20][R96.64], P0 ;  /* 0x1190000060037fae */ /* 0x008fe20008121854 */
[----:B-1----:R-:W-:-:S03]  /*1c940*/  IMAD.MOV.U32 R0, RZ, RZ, R97 ;  /* 0x000000ffff007224 */ /* 0x002fc600078e0061 */
[----:B------:R1:W-:Y:S04]  /*1c950*/  STL [R1+0x3a0c], R96 ;  /* 0x003a0c6001007387 */ /* 0x0003e80000100800 */
[----:B-1----:R-:W3:Y:S04]  /*1c960*/  LDL.LU.64 R96, [R1+0xa0] ;  /* 0x0000a00001607983 */ /* 0x002ee80000300a00 */
[----:B------:R1:W-:Y:S04]  /*1c970*/  STL [R1+0x3a08], R0 ;  /* 0x003a080001007387 */ /* 0x0003e80000100800 */
[----:B--2---:R-:W-:Y:S04]  /*1c980*/  LDGSTS.E [R3+0x11d00], desc[UR20][R94.64], P0 ;  /* 0x11d000005e037fae */ /* 0x004fe80008121854 */
[----:B------:R2:W-:Y:S01]  /*1c990*/  STL [R1+0x3a14], R94 ;  /* 0x003a145e01007387 */ /* 0x0005e20000100800 */
[----:B-1----:R-:W-:-:S03]  /*1c9a0*/  IMAD.MOV.U32 R0, RZ, RZ, R95 ;  /* 0x000000ffff007224 */ /* 0x002fc600078e005f */
[----:B--2---:R-:W2:Y:S04]  /*1c9b0*/  LDL.LU.64 R94, [R1+0x90] ;  /* 0x00009000015e7983 */ /* 0x004ea80000300a00 */
[----:B------:R4:W-:Y:S02]  /*1c9c0*/  STL [R1+0x3a10], R0 ;  /* 0x003a100001007387 */ /* 0x0009e40000100800 */
[----:B----4-:R-:W-:Y:S02]  /*1c9d0*/  IMAD.MOV.U32 R0, RZ, RZ, R17 ;  /* 0x000000ffff007224 */ /* 0x010fe400078e0011 */
[----:B------:R-:W-:Y:S04]  /*1c9e0*/  LDGSTS.E [R3+0x12100], desc[UR20][R16.64], P0 ;  /* 0x1210000010037fae */ /* 0x000fe80008121854 */
[----:B------:R1:W-:Y:S04]  /*1c9f0*/  STL [R1+0x3a1c], R16 ;  /* 0x003a1c1001007387 */ /* 0x0003e80000100800 */
[----:B------:R-:W-:Y:S04]  /*1ca00*/  LDGSTS.E [R3+0x12500], desc[UR20][R74.64], P0 ;  /* 0x125000004a037fae */ /* 0x000fe80008121854 */
[----:B-1----:R-:W4:Y:S04]  /*1ca10*/  LDL.LU.64 R16, [R1+0x88] ;  /* 0x0000880001107983 */ /* 0x002f280000300a00 */
[----:B------:R1:W-:Y:S04]  /*1ca20*/  STL [R1+0x3a18], R0 ;  /* 0x003a180001007387 */ /* 0x0003e80000100800 */
[----:B------:R1:W-:Y:S04]  /*1ca30*/  STL [R1+0x3a24], R74 ;  /* 0x003a244a01007387 */ /* 0x0003e80000100800 */
[----:B------:R-:W-:Y:S01]  /*1ca40*/  LDGSTS.E [R3+0x12900], desc[UR20][R24.64], P0 ;  /* 0x1290000018037fae */ /* 0x000fe20008121854 */
[----:B-1----:R-:W-:-:S03]  /*1ca50*/  IMAD.MOV.U32 R0, RZ, RZ, R75 ;  /* 0x000000ffff007224 */ /* 0x002fc600078e004b */
[----:B------:R-:W-:Y:S04]  /*1ca60*/  LDGSTS.E [R3+0x12d00], desc[UR20][R118.64], P0 ;  /* 0x12d0000076037fae */ /* 0x000fe80008121854 */
[----:B------:R-:W4:Y:S04]  /*1ca70*/  LDL.LU.64 R74, [R1+0x80] ;  /* 0x00008000014a7983 */ /* 0x000f280000300a00 */
[----:B------:R1:W-:Y:S04]  /*1ca80*/  STL [R1+0x3a20], R0 ;  /* 0x003a200001007387 */ /* 0x0003e80000100800 */
[----:B------:R1:W-:Y:S02]  /*1ca90*/  STL [R1+0x3a2c], R24 ;  /* 0x003a2c1801007387 */ /* 0x0003e40000100800 */
[----:B-1----:R-:W-:-:S02]  /*1caa0*/  IMAD.MOV.U32 R0, RZ, RZ, R25 ;  /* 0x000000ffff007224 */ /* 0x002fc400078e0019 */
[----:B------:R-:W-:Y:S04]  /*1cab0*/  LDGSTS.E [R3+0x13100], desc[UR20][R98.64], P0 ;  /* 0x1310000062037fae */ /* 0x000fe80008121854 */
[----:B------:R1:W-:Y:S04]  /*1cac0*/  STL [R1+0x3a28], R0 ;  /* 0x003a280001007387 */ /* 0x0003e80000100800 */
[----:B------:R-:W-:Y:S04]  /*1cad0*/  STL [R1+0x3a34], R118 ;  /* 0x003a347601007387 */ /* 0x000fe80000100800 */
[----:B------:R-:W4:Y:S01]  /*1cae0*/  LDL.LU.64 R24, [R1+0x58] ;  /* 0x0000580001187983 */ /* 0x000f220000300a00 */
[----:B-1----:R-:W-:-:S05]  /*1caf0*/  IMAD.MOV.U32 R0, RZ, RZ, R119 ;  /* 0x000000ffff007224 */ /* 0x002fca00078e0077 */
[----:B------:R1:W-:Y:S04]  /*1cb00*/  STL [R1+0x3a30], R0 ;  /* 0x003a300001007387 */ /* 0x0003e80000100800 */
[----:B------:R-:W-:Y:S04]  /*1cb10*/  STL [R1+0x3a3c], R98 ;  /* 0x003a3c6201007387 */ /* 0x000fe80000100800 */
[----:B------:R-:W-:Y:S01]  /*1cb20*/  LDGSTS.E [R3+0x13500], desc[UR20][R72.64], P0 ;  /* 0x1350000048037fae */ /* 0x000fe20008121854 */
[----:B-1----:R-:W-:-:S05]  /*1cb30*/  IMAD.MOV.U32 R0, RZ, RZ, R99 ;  /* 0x000000ffff007224 */ /* 0x002fca00078e0063 */
[----:B------:R1:W-:Y:S04]  /*1cb40*/  STL [R1+0x3a38], R0 ;  /* 0x003a380001007387 */ /* 0x0003e80000100800 */
[----:B------:R1:W-:Y:S02]  /*1cb50*/  STL [R1+0x3a44], R72 ;  /* 0x003a444801007387 */ /* 0x0003e40000100800 */
[----:B-1----:R-:W-:Y:S02]  /*1cb60*/  IMAD.MOV.U32 R0, RZ, RZ, R73 ;  /* 0x000000ffff007224 */ /* 0x002fe400078e0049 */
[----:B------:R-:W-:Y:S04]  /*1cb70*/  LDGSTS.E [R3+0x13900], desc[UR20][R8.64], P0 ;  /* 0x1390000008037fae */ /* 0x000fe80008121854 */
[----:B------:R-:W4:Y:S04]  /*1cb80*/  LDL.LU.64 R72, [R1+0x48] ;  /* 0x0000480001487983 */ /* 0x000f280000300a00 */
[----:B------:R1:W-:Y:S04]  /*1cb90*/  STL [R1+0x3a40], R0 ;  /* 0x003a400001007387 */ /* 0x0003e80000100800 */
[----:B------:R1:W-:Y:S02]  /*1cba0*/  STL [R1+0x3a4c], R8 ;  /* 0x003a4c0801007387 */ /* 0x0003e40000100800 */
[----:B-1----:R-:W-:-:S02]  /*1cbb0*/  IMAD.MOV.U32 R0, RZ, RZ, R9 ;  /* 0x000000ffff007224 */ /* 0x002fc400078e0009 */
[----:B------:R-:W4:Y:S04]  /*1cbc0*/  LDL.LU.64 R8, [R1+0x38] ;  /* 0x0000380001087983 */ /* 0x000f280000300a00 */
[----:B------:R1:W-:Y:S04]  /*1cbd0*/  STL [R1+0x3a48], R0 ;  /* 0x003a480001007387 */ /* 0x0003e80000100800 */
[----:B---3--:R3:W-:Y:S01]  /*1cbe0*/  STL [R1+0x3a54], R96 ;  /* 0x003a546001007387 */ /* 0x0087e20000100800 */
[----:B-1----:R-:W-:-:S03]  /*1cbf0*/  IMAD.MOV.U32 R0, RZ, RZ, R97 ;  /* 0x000000ffff007224 */ /* 0x002fc600078e0061 */
[----:B------:R-:W4:Y:S04]  /*1cc00*/  LDL.LU.64 R98, [R1+0x28] ;  /* 0x0000280001627983 */ /* 0x000f280000300a00 */
[----:B------:R1:W-:Y:S04]  /*1cc10*/  STL [R1+0x3a50], R0 ;  /* 0x003a500001007387 */ /* 0x0003e80000100800 */
[----:B------:R-:W-:Y:S04]  /*1cc20*/  LDGSTS.E [R3+0x13d00], desc[UR20][R96.64], P0 ;  /* 0x13d0000060037fae */ /* 0x000fe80008121854 */
[----:B--2---:R-:W-:Y:S04]  /*1cc30*/  STL [R1+0x3a5c], R94 ;  /* 0x003a5c5e01007387 */ /* 0x004fe80000100800 */
[----:B---3--:R-:W2:Y:S01]  /*1cc40*/  LDL.LU.64 R96, [R1+0x18] ;  /* 0x0000180001607983 */ /* 0x008ea20000300a00 */
[----:B-1----:R-:W-:-:S03]  /*1cc50*/  IMAD.MOV.U32 R0, RZ, RZ, R95 ;  /* 0x000000ffff007224 */ /* 0x002fc600078e005f */
[----:B------:R-:W-:Y:S04]  /*1cc60*/  LDGSTS.E [R3+0x14100], desc[UR20][R94.64], P0 ;  /* 0x141000005e037fae */ /* 0x000fe80008121854 */
[----:B------:R4:W-:Y:S02]  /*1cc70*/  STL [R1+0x3a58], R0 ;  /* 0x003a580001007387 */ /* 0x0009e40000100800 */
[----:B----4-:R-:W-:Y:S02]  /*1cc80*/  IMAD.MOV.U32 R0, RZ, RZ, R17 ;  /* 0x000000ffff007224 */ /* 0x010fe400078e0011 */
[----:B------:R-:W-:Y:S04]  /*1cc90*/  STL [R1+0x3a64], R16 ;  /* 0x003a641001007387 */ /* 0x000fe80000100800 */
[----:B------:R-:W3:Y:S04]  /*1cca0*/  LDL.LU.64 R94, [R1+0x8] ;  /* 0x00000800015e7983 */ /* 0x000ee80000300a00 */
[----:B------:R1:W-:Y:S04]  /*1ccb0*/  STL [R1+0x3a60], R0 ;  /* 0x003a600001007387 */ /* 0x0003e80000100800 */
[----:B------:R-:W-:Y:S01]  /*1ccc0*/  LDGSTS.E [R3+0x14500], desc[UR20][R16.64], P0 ;  /* 0x1450000010037fae */ /* 0x000fe20008121854 */
[----:B-1----:R-:W-:-:S03]  /*1ccd0*/  IMAD.MOV.U32 R0, RZ, RZ, R75 ;  /* 0x000000ffff007224 */ /* 0x002fc600078e004b */
[----:B------:R-:W-:Y:S04]  /*1cce0*/  STL [R1+0x3a6c], R74 ;  /* 0x003a6c4a01007387 */ /* 0x000fe80000100800 */
[----:B------:R-:W4:Y:S04]  /*1ccf0*/  LDL.64 R144, [R1+0x3428] ;  /* 0x0034280001907983 */ /* 0x000f280000100a00 */
[----:B------:R-:W4:Y:S04]  /*1cd00*/  LDL.64 R142, [R1+0x3408] ;  /* 0x00340800018e7983 */ /* 0x000f280000100a00 */
[----:B------:R1:W-:Y:S04]  /*1cd10*/  STL [R1+0x3a68], R0 ;  /* 0x003a680001007387 */ /* 0x0003e80000100800 */
[----:B------:R-:W-:Y:S04]  /*1cd20*/  LDGSTS.E [R3+0x14900], desc[UR20][R74.64], P0 ;  /* 0x149000004a037fae */ /* 0x000fe80008121854 */
[----:B------:R-:W4:Y:S01]  /*1cd30*/  LDL.64 R16, [R1+0x33e8] ;  /* 0x0033e80001107983 */ /* 0x000f220000100a00 */
[----:B-1----:R-:W-:-:S03]  /*1cd40*/  IMAD.MOV.U32 R0, RZ, RZ, R25 ;  /* 0x000000ffff007224 */ /* 0x002fc600078e0019 */
[----:B------:R-:W-:Y:S04]  /*1cd50*/  LDGSTS.E [R3+0x14d00], desc[UR20][R24.64], P0 ;  /* 0x14d0000018037fae */ /* 0x000fe80008121854 */
[----:B------:R1:W-:Y:S04]  /*1cd60*/  STL [R1+0x3a70], R24 ;  /* 0x003a701801007387 */ /* 0x0003e80000100800 */
[----:B------:R-:W4:Y:S04]  /*1cd70*/  LDL.64 R32, [R1+0x33c8] ;  /* 0x0033c80001207983 */ /* 0x000f280000100a00 */
[----:B------:R-:W4:Y:S04]  /*1cd80*/  LDL.64 R122, [R1+0x33a8] ;  /* 0x0033a800017a7983 */ /* 0x000f280000100a00 */
[----:B------:R-:W4:Y:S04]  /*1cd90*/  LDL.64 R74, [R1+0x3388] ;  /* 0x00338800014a7983 */ /* 0x000f280000100a00 */
[----:B------:R-:W4:Y:S04]  /*1cda0*/  LDL.64 R120, [R1+0x3368] ;  /* 0x0033680001787983 */ /* 0x000f280000100a00 */
[----:B-1----:R-:W4:Y:S04]  /*1cdb0*/  LDL.64 R24, [R1+0x3348] ;  /* 0x0033480001187983 */ /* 0x002f280000100a00 */
[----:B------:R1:W-:Y:S04]  /*1cdc0*/  STL [R1+0x39d0], R0 ;  /* 0x0039d00001007387 */ /* 0x0003e80000100800 */
[----:B------:R-:W-:Y:S01]  /*1cdd0*/  LDGSTS.E [R3+0x15100], desc[UR20][R72.64], P0 ;  /* 0x1510000048037fae */ /* 0x000fe20008121854 */
[----:B-1----:R-:W-:-:S03]  /*1cde0*/  IMAD.MOV.U32 R0, RZ, RZ, R73 ;  /* 0x000000ffff007224 */ /* 0x002fc600078e0049 */
[----:B------:R1:W-:Y:S04]  /*1cdf0*/  STL [R1+0x39d4], R72 ;  /* 0x0039d44801007387 */ /* 0x0003e80000100800 */
[----:B-1----:R-:W4:Y:S04]  /*1ce00*/  LDL.64 R72, [R1+0x3328] ;  /* 0x0033280001487983 */ /* 0x002f280000100a00 */
[----:B------:R1:W-:Y:S04]  /*1ce10*/  STL [R1+0x39c8], R0 ;  /* 0x0039c80001007387 */ /* 0x0003e80000100800 */
[----:B------:R-:W-:Y:S01]  /*1ce20*/  LDGSTS.E [R3+0x15500], desc[UR20][R8.64], P0 ;  /* 0x1550000008037fae */ /* 0x000fe20008121854 */
[----:B-1----:R-:W-:-:S03]  /*1ce30*/  IMAD.MOV.U32 R0, RZ, RZ, R9 ;  /* 0x000000ffff007224 */ /* 0x002fc600078e0009 */
[----:B------:R1:W-:Y:S04]  /*1ce40*/  STL [R1+0x39cc], R8 ;  /* 0x0039cc0801007387 */ /* 0x0003e80000100800 */
[----:B-1----:R-:W4:Y:S04]  /*1ce50*/  LDL.64 R8, [R1+0x3308] ;  /* 0x0033080001087983 */ /* 0x002f280000100a00 */
[----:B------:R1:W-:Y:S02]  /*1ce60*/  STL [R1+0x39c0], R0 ;  /* 0x0039c00001007387 */ /* 0x0003e40000100800 */
[----:B-1----:R-:W-:-:S02]  /*1ce70*/  IMAD.MOV.U32 R0, RZ, RZ, R99 ;  /* 0x000000ffff007224 */ /* 0x002fc400078e0063 */
[----:B------:R-:W-:Y:S04]  /*1ce80*/  LDGSTS.E [R3+0x15900], desc[UR20][R98.64], P0 ;  /* 0x1590000062037fae */ /* 0x000fe80008121854 */
[----:B------:R1:W-:Y:S04]  /*1ce90*/  STL [R1+0x39c4], R98 ;  /* 0x0039c46201007387 */ /* 0x0003e80000100800 */
[----:B-1----:R-:W4:Y:S04]  /*1cea0*/  LDL.64 R98, [R1+0x32e8] ;  /* 0x0032e80001627983 */ /* 0x002f280000100a00 */
[----:B------:R1:W-:Y:S04]  /*1ceb0*/  STL [R1+0x39b8], R0 ;  /* 0x0039b80001007387 */ /* 0x0003e80000100800 */
[----:B--2---:R-:W-:Y:S04]  /*1cec0*/  LDGSTS.E [R3+0x15d00], desc[UR20][R96.64], P0 ;  /* 0x15d0000060037fae */ /* 0x004fe80008121854 */
[----:B------:R2:W-:Y:S01]  /*1ced0*/  STL [R1+0x39bc], R96 ;  /* 0x0039bc6001007387 */ /* 0x0005e20000100800 */
[----:B-1----:R-:W-:-:S03]  /*1cee0*/  IMAD.MOV.U32 R0, RZ, RZ, R97 ;  /* 0x000000ffff007224 */ /* 0x002fc600078e0061 */
[----:B--2---:R-:W2:Y:S04]  /*1cef0*/  LDL.64 R96, [R1+0x32c8] ;  /* 0x0032c80001607983 */ /* 0x004ea80000100a00 */
[----:B------:R1:W-:Y:S04]  /*1cf00*/  STL [R1+0x39b0], R0 ;  /* 0x0039b00001007387 */ /* 0x0003e80000100800 */
[----:B---3--:R-:W-:Y:S01]  /*1cf10*/  LDGSTS.E [R3+0x16100], desc[UR20][R94.64], P0 ;  /* 0x161000005e037fae */ /* 0x008fe20008121854 */
[----:B-1----:R-:W-:-:S03]  /*1cf20*/  IMAD.MOV.U32 R0, RZ, RZ, R95 ;  /* 0x000000ffff007224 */ /* 0x002fc600078e005f */
[----:B------:R1:W-:Y:S04]  /*1cf30*/  STL [R1+0x39b4], R94 ;  /* 0x0039b45e01007387 */ /* 0x0003e80000100800 */
[----:B------:R-:W3:Y:S04]  /*1cf40*/  LDL.64 R118, [R1+0x32a8] ;  /* 0x0032a80001767983 */ /* 0x000ee80000100a00 */
[----:B-1----:R-:W3:Y:S04]  /*1cf50*/  LDL.64 R94, [R1+0x3288] ;  /* 0x00328800015e7983 */ /* 0x002ee80000100a00 */
[----:B----4-:R-:W-:Y:S04]  /*1cf60*/  LDGSTS.E [R3+0x16500], desc[UR20][R144.64], P0 ;  /* 0x1650000090037fae */ /* 0x010fe80008121854 */
[----:B------:R-:W-:Y:S04]  /*1cf70*/  LDGSTS.E [R3+0x16900], desc[UR20][R142.64], P0 ;  /* 0x169000008e037fae */ /* 0x000fe80008121854 */
[----:B------:R1:W-:Y:S04]  /*1cf80*/  STL [R1+0x39ac], R0 ;  /* 0x0039ac0001007387 */ /* 0x0003e80000100800 */
[----:B------:R-:W4:Y:S04]  /*1cf90*/  LDL.64 R194, [R1+0x3228] ;  /* 0x0032280001c27983 */ /* 0x000f280000100a00 */
        /* <DEDUP_REMOVED lines=9> */
[----:B------:R-:W4:Y:S04]  /*1d030*/  LDL.64 R74, [R1+0x3248] ;  /* 0x00324800014a7983 */ /* 0x000f280000100a00 */
[----:B------:R-:W4:Y:S04]  /*1d040*/  LDL.64 R48, [R1+0x31a8] ;  /* 0x0031a80001307983 */ /* 0x000f280000100a00 */
[----:B------:R-:W4:Y:S04]  /*1d050*/  LDL.64 R24, [R1+0x31e8] ;  /* 0x0031e80001187983 */ /* 0x000f280000100a00 */
        /* <DEDUP_REMOVED lines=16> */
[----:B--2---:R-:W-:Y:S04]  /*1d160*/  LDGSTS.E [R3+0x19100], desc[UR20][R96.64], P0 ;  /* 0x1910000060037fae */ /* 0x004fe80008121854 */
[----:B------:R-:W2:Y:S04]  /*1d170*/  LDL.64 R96, [R1+0x3068] ;  /* 0x0030680001607983 */ /* 0x000ea80000100a00 */
[----:B---3--:R-:W-:Y:S04]  /*1d180*/  LDGSTS.E [R3+0x19500], desc[UR20][R118.64], P0 ;  /* 0x1950000076037fae */ /* 0x008fe80008121854 */
[----:B------:R-:W-:Y:S04]  /*1d190*/  LDGSTS.E [R3+0x19900], desc[UR20][R94.64], P0 ;  /* 0x199000005e037fae */ /* 0x000fe80008121854 */
[----:B------:R-:W3:Y:S04]  /*1d1a0*/  LDL.64 R118, [R1+0x2f68] ;  /* 0x002f680001767983 */ /* 0x000ee80000100a00 */
[----:B------:R-:W3:Y:S04]  /*1d1b0*/  LDL.64 R94, [R1+0x2fe8] ;  /* 0x002fe800015e7983 */ /* 0x000ee80000100a00 */
[----:B----4-:R-:W-:Y:S04]  /*1d1c0*/  LDGSTS.E [R3+0x19d00], desc[UR20][R16.64], P0 ;  /* 0x19d0000010037fae */ /* 0x010fe80008121854 */
[----:B------:R-:W4:Y:S04]  /*1d1d0*/  LDL.64 R16, [R1+0x2f88] ;  /* 0x002f880001107983 */ /* 0x000f280000100a00 */
[----:B------:R-:W-:Y:S04]  /*1d1e0*/  LDGSTS.E [R3+0x1a100], desc[UR20][R74.64], P0 ;  /* 0x1a1000004a037fae */ /* 0x000fe80008121854 */
[----:B------:R-:W-:Y:S04]  /*1d1f0*/  LDGSTS.E [R3+0x1a500], desc[UR20][R194.64], P0 ;  /* 0x1a500000c2037fae */ /* 0x000fe80008121854 */
[----:B------:R-:W-:Y:S04]  /*1d200*/  LDGSTS.E [R3+0x1a900], desc[UR20][R192.64], P0 ;  /* 0x1a900000c0037fae */ /* 0x000fe80008121854 */
[----:B------:R-:W-:Y:S04]  /*1d210*/  LDGSTS.E [R3+0x1ad00], desc[UR20][R24.64], P0 ;  /* 0x1ad0000018037fae */ /* 0x000fe80008121854 */
[----:B------:R-:W-:Y:S04]  /*1d220*/  LDGSTS.E [R3+0x1b100], desc[UR20][R190.64], P0 ;  /* 0x1b100000be037fae */ /* 0x000fe80008121854 */
[----:B------:R-:W-:Y:S04]  /*1d230*/  LDGSTS.E [R3+0x1b500], desc[UR20][R48.64], P0 ;  /* 0x1b50000030037fae */ /* 0x000fe80008121854 */
[----:B------:R-:W4:Y:S04]  /*1d240*/  LDL.LU.64 R74, [R1+0x268] ;  /* 0x00026800014a7983 */ /* 0x000f280000300a00 */
        /* <DEDUP_REMOVED lines=12> */
[----:B------:R-:W4:Y:S04]  /*1d310*/  LDL.LU.64 R98, [R1+0x1e8] ;  /* 0x0001e80001627983 */ /* 0x000f280000300a00 */
[----:B--2---:R-:W-:Y:S04]  /*1d320*/  LDGSTS.E [R3+0x1dd00], desc[UR20][R96.64], P0 ;  /* 0x1dd0000060037fae */ /* 0x004fe80008121854 */
[----:B------:R-:W-:Y:S04]  /*1d330*/  LDGSTS.E [R3+0x1e100], desc[UR20][R4.64], P0 ;  /* 0x1e10000004037fae */ /* 0x000fe80008121854 */
[----:B------:R-:W-:Y:S04]  /*1d340*/  LDGSTS.E [R3+0x1e500], desc[UR20][R142.64], P0 ;  /* 0x1e5000008e037fae */ /* 0x000fe80008121854 */
[----:B------:R-:W-:Y:S04]  /*1d350*/  LDGSTS.E [R3+0x1e900], desc[UR20][R32.64], P0 ;  /* 0x1e90000020037fae */ /* 0x000fe80008121854 */
[----:B------:R-:W2:Y:S04]  /*1d360*/  LDL.LU.64 R4, [R1+0x3c50] ;  /* 0x003c500001047983 */ /* 0x000ea80000300a00 */
[----:B------:R-:W2:Y:S04]  /*1d370*/  LDL.LU.64 R96, [R1+0x1c8] ;  /* 0x0001c80001607983 */ /* 0x000ea80000300a00 */
[----:B---3--:R-:W-:Y:S04]  /*1d380*/  LDGSTS.E [R3+0x1ed00], desc[UR20][R94.64], P0 ;  /* 0x1ed000005e037fae */ /* 0x008fe80008121854 */
[----:B------:R-:W-:Y:S04]  /*1d390*/  LDGSTS.E [R3+0x1f100], desc[UR20][R122.64], P0 ;  /* 0x1f1000007a037fae */ /* 0x000fe80008121854 */
[----:B------:R-:W-:Y:S04]  /*1d3a0*/  LDGSTS.E [R3+0x1f500], desc[UR20][R120.64], P0 ;  /* 0x1f50000078037fae */ /* 0x000fe80008121854 */
[----:B------:R-:W3:Y:S04]  /*1d3b0*/  LDL.LU.64 R94, [R1+0x1c0] ;  /* 0x0001c000015e7983 */ /* 0x000ee80000300a00 */
[----:B----4-:R-:W-:Y:S04]  /*1d3c0*/  LDGSTS.E [R3+0x1f900], desc[UR20][R16.64], P0 ;  /* 0x1f90000010037fae */ /* 0x010fe80008121854 */
[----:B------:R-:W-:Y:S04]  /*1d3d0*/  LDGSTS.E [R3+0x1fd00], desc[UR20][R118.64], P0 ;  /* 0x1fd0000076037fae */ /* 0x000fe80008121854 */
[----:B------:R-:W4:Y:S04]  /*1d3e0*/  LDL.LU.64 R16, [R1+0x1a8] ;  /* 0x0001a80001107983 */ /* 0x000f280000300a00 */
[----:B------:R-:W-:Y:S01]  /*1d3f0*/  STL [R1+0x38f0], R74 ;  /* 0x0038f04a01007387 */ /* 0x000fe20000100800 */
[----:B-1----:R-:W-:-:S03]  /*1d400*/  IMAD.MOV.U32 R0, RZ, RZ, R75 ;  /* 0x000000ffff007224 */ /* 0x002fc600078e004b */
[----:B------:R-:W4:Y:S04]  /*1d410*/  LDL.LU.64 R120, [R1+0x1a0] ;  /* 0x0001a00001787983 */ /* 0x000f280000300a00 */
[----:B------:R1:W-:Y:S04]  /*1d420*/  STL [R1+0x38ec], R0 ;  /* 0x0038ec0001007387 */ /* 0x0003e80000100800 */
[----:B------:R-:W-:Y:S01]  /*1d430*/  STL [R1+0x38f8], R24 ;  /* 0x0038f81801007387 */ /* 0x000fe20000100800 */
[----:B-1----:R-:W-:-:S03]  /*1d440*/  IMAD.MOV.U32 R0, RZ, RZ, R25 ;  /* 0x000000ffff007224 */ /* 0x002fc600078e0019 */
[----:B--2---:R-:W-:Y:S04]  /*1d450*/  LDGSTS.E [R4+0x10200], desc[UR20][R74.64], P0 ;  /* 0x102000004a047fae */ /* 0x004fe80008121854 */
[----:B------:R-:W-:Y:S04]  /*1d460*/  LDGSTS.E [R4+0x10600], desc[UR20][R24.64], P0 ;  /* 0x1060000018047fae */ /* 0x000fe80008121854 */
[----:B------:R-:W-:Y:S04]  /*1d470*/  LDGSTS.E [R4+0x10a00], desc[UR20][R72.64], P0 ;  /* 0x10a0000048047fae */ /* 0x000fe80008121854 */
[----:B------:R-:W2:Y:S04]  /*1d480*/  LDL.LU.64 R74, [R1+0x188] ;  /* 0x00018800014a7983 */ /* 0x000ea80000300a00 */
[----:B------:R1:W-:Y:S04]  /*1d490*/  STL [R1+0x38f4], R0 ;  /* 0x0038f40001007387 */ /* 0x0003e80000100800 */
[----:B------:R1:W-:Y:S04]  /*1d4a0*/  STL [R1+0x3900], R72 ;  /* 0x0039004801007387 */ /* 0x0003e80000100800 */
[----:B------:R-:W2:Y:S01]  /*1d4b0*/  LDL.LU.64 R118, [R1+0x180] ;  /* 0x0001800001767983 */ /* 0x000ea20000300a00 */
[----:B-1----:R-:W-:-:S03]  /*1d4c0*/  IMAD.MOV.U32 R0, RZ, RZ, R73 ;  /* 0x000000ffff007224 */ /* 0x002fc600078e0049 */
[----:B------:R-:W2:Y:S04]  /*1d4d0*/  LDL.LU.64 R24, [R1+0x168] ;  /* 0x0001680001187983 */ /* 0x000ea80000300a00 */
[----:B------:R1:W-:Y:S04]  /*1d4e0*/  STL [R1+0x38fc], R0 ;  /* 0x0038fc0001007387 */ /* 0x0003e80000100800 */
[----:B------:R3:W-:Y:S04]  /*1d4f0*/  STL [R1+0x3908], R8 ;  /* 0x0039080801007387 */ /* 0x0007e80000100800 */
[----:B------:R-:W2:Y:S01]  /*1d500*/  LDL.LU.64 R72, [R1+0x160] ;  /* 0x0001600001487983 */ /* 0x000ea20000300a00 */
[----:B-1----:R-:W-:-:S03]  /*1d510*/  IMAD.MOV.U32 R0, RZ, RZ, R9 ;  /* 0x000000ffff007224 */ /* 0x002fc600078e0009 */
[----:B------:R-:W-:Y:S04]  /*1d520*/  LDGSTS.E [R4+0x10e00], desc[UR20][R8.64], P0 ;  /* 0x10e0000008047fae */ /* 0x000fe80008121854 */
[----:B------:R1:W-:Y:S04]  /*1d530*/  STL [R1+0x3904], R0 ;  /* 0x0039040001007387 */ /* 0x0003e80000100800 */
[----:B------:R1:W-:Y:S04]  /*1d540*/  STL [R1+0x3910], R98 ;  /* 0x0039106201007387 */ /* 0x0003e80000100800 */
[----:B---3--:R-:W3:Y:S01]  /*1d550*/  LDL.LU.64 R8, [R1+0x148] ;  /* 0x0001480001087983 */ /* 0x008ee20000300a00 */
[----:B-1----:R-:W-:-:S03]  /*1d560*/  IMAD.MOV.U32 R0, RZ, RZ, R99 ;  /* 0x000000ffff007224 */ /* 0x002fc600078e0063 */
[----:B------:R-:W-:Y:S04]  /*1d570*/  LDGSTS.E [R4+0x11200], desc[UR20][R98.64], P0 ;  /* 0x1120000062047fae */ /* 0x000fe80008121854 */
[----:B------:R1:W-:Y:S04]  /*1d580*/  STL [R1+0x390c], R0 ;  /* 0x00390c0001007387 */ /* 0x0003e80000100800 */
[----:B------:R1:W-:Y:S04]  /*1d590*/  STL [R1+0x3918], R96 ;  /* 0x0039186001007387 */ /* 0x0003e80000100800 */
[----:B------:R-:W3:Y:S01]  /*1d5a0*/  LDL.LU.64 R98, [R1+0x140] ;  /* 0x0001400001627983 */ /* 0x000ee20000300a00 */
        /* <DEDUP_REMOVED lines=8> */
[----:B----4-:R4:W-:Y:S04]  /*1d630*/  STL [R1+0x3928], R16 ;  /* 0x0039281001007387 */ /* 0x0109e80000100800 */
[----:B------:R-:W3:Y:S01]  /*1d640*/  LDL.LU.64 R94, [R1+0x120] ;  /* 0x00012000015e7983 */ /* 0x000ee20000300a00 */
[----:B-1----:R-:W-:-:S03]  /*1d650*/  IMAD.MOV.U32 R0, RZ, RZ, R17 ;  /* 0x000000ffff007224 */ /* 0x002fc600078e0011 */
[----:B------:R-:W-:Y:S04]  /*1d660*/  LDGSTS.E [R4+0x11e00], desc[UR20][R16.64], P0 ;  /* 0x11e0000010047fae */ /* 0x000fe80008121854 */
[----:B------:R1:W-:Y:S04]  /*1d670*/  STL [R1+0x3924], R0 ;  /* 0x0039240001007387 */ /* 0x0003e80000100800 */
[----:B------:R-:W-:Y:S04]  /*1d680*/  STL [R1+0x3930], R120 ;  /* 0x0039307801007387 */ /* 0x000fe80000100800 */
[----:B----4-:R-:W4:Y:S01]  /*1d690*/  LDL.LU.64 R16, [R1+0x108] ;  /* 0x0001080001107983 */ /* 0x010f220000300a00 */
[----:B-1----:R-:W-:-:S03]  /*1d6a0*/  IMAD.MOV.U32 R0, RZ, RZ, R121 ;  /* 0x000000ffff007224 */ /* 0x002fc600078e0079 */
[----:B------:R-:W-:Y:S04]  /*1d6b0*/  LDGSTS.E [R4+0x12200], desc[UR20][R120.64], P0 ;  /* 0x1220000078047fae */ /* 0x000fe80008121854 */
[----:B------:R2:W-:Y:S02]  /*1d6c0*/  STL [R1+0x392c], R0 ;  /* 0x00392c0001007387 */ /* 0x0005e40000100800 */
[----:B--2---:R-:W-:Y:S02]  /*1d6d0*/  IMAD.MOV.U32 R0, RZ, RZ, R75 ;  /* 0x000000ffff007224 */ /* 0x004fe400078e004b */
[----:B------:R-:W-:Y:S04]  /*1d6e0*/  LDGSTS.E [R4+0x12600], desc[UR20][R74.64], P0 ;  /* 0x126000004a047fae */ /* 0x000fe80008121854 */
[----:B------:R1:W-:Y:S04]  /*1d6f0*/  STL [R1+0x3938], R74 ;  /* 0x0039384a01007387 */ /* 0x0003e80000100800 */
[----:B------:R-:W-:Y:S04]  /*1d700*/  LDGSTS.E [R4+0x12a00], desc[UR20][R118.64], P0 ;  /* 0x12a0000076047fae */ /* 0x000fe80008121854 */
[----:B------:R-:W-:Y:S04]  /*1d710*/  LDGSTS.E [R4+0x12e00], desc[UR20][R24.64], P0 ;  /* 0x12e0000018047fae */ /* 0x000fe80008121854 */
[----:B-1----:R-:W2:Y:S04]  /*1d720*/  LDL.LU.64 R74, [R1+0x100] ;  /* 0x00010000014a7983 */ /* 0x002ea80000300a00 */
[----:B------:R1:W-:Y:S04]  /*1d730*/  STL [R1+0x3934], R0 ;  /* 0x0039340001007387 */ /* 0x0003e80000100800 */
[----:B------:R-:W-:Y:S04]  /*1d740*/  STL [R1+0x3940], R118 ;  /* 0x0039407601007387 */ /* 0x000fe80000100800 */
[----:B------:R-:W-:Y:S01]  /*1d750*/  LDGSTS.E [R4+0x13200], desc[UR20][R72.64], P0 ;  /* 0x1320000048047fae */ /* 0x000fe20008121854 */
[----:B-1----:R-:W-:-:S05]  /*1d760*/  IMAD.MOV.U32 R0, RZ, RZ, R119 ;  /* 0x000000ffff007224 */ /* 0x002fca00078e0077 */
[----:B------:R1:W-:Y:S04]  /*1d770*/  STL [R1+0x393c], R0 ;  /* 0x00393c0001007387 */ /* 0x0003e80000100800 */
[----:B------:R-:W-:Y:S04]  /*1d780*/  STL [R1+0x3948], R24 ;  /* 0x0039481801007387 */ /* 0x000fe80000100800 */
[----:B---3--:R-:W-:Y:S01]  /*1d790*/  LDGSTS.E [R4+0x13600], desc[UR20][R8.64], P0 ;  /* 0x1360000008047fae */ /* 0x008fe20008121854 */
[----:B-1----:R-:W-:-:S05]  /*1d7a0*/  IMAD.MOV.U32 R0, RZ, RZ, R25 ;  /* 0x000000ffff007224 */ /* 0x002fca00078e0019 */
[----:B------:R1:W-:Y:S04]  /*1d7b0*/  STL [R1+0x3944], R0 ;  /* 0x0039440001007387 */ /* 0x0003e80000100800 */
[----:B------:R3:W-:Y:S04]  /*1d7c0*/  STL [R1+0x3950], R72 ;  /* 0x0039504801007387 */ /* 0x0007e80000100800 */
[----:B------:R-:W-:Y:S01]  /*1d7d0*/  LDGSTS.E [R4+0x13a00], desc[UR20][R98.64], P0 ;  /* 0x13a0000062047fae */ /* 0x000fe20008121854 */
[----:B-1----:R-:W-:-:S05]  /*1d7e0*/  IMAD.MOV.U32 R0, RZ, RZ, R73 ;  /* 0x000000ffff007224 */ /* 0x002fca00078e0049 */
        /* <DEDUP_REMOVED lines=12> */
[----:B----4-:R-:W4:Y:S01]  /*1d8b0*/  LDL.LU.64 R98, [R1+0xc8] ;  /* 0x0000c80001627983 */ /* 0x010f220000300a00 */
[----:B-1----:R-:W-:-:S03]  /*1d8c0*/  IMAD.MOV.U32 R0, RZ, RZ, R97 ;  /* 0x000000ffff007224 */ /* 0x002fc600078e0061 */
[----:B------:R-:W-:Y:S04]  /*1d8d0*/  LDGSTS.E [R4+0x14600], desc[UR20][R16.64], P0 ;  /* 0x1460000010047fae */ /* 0x000fe80008121854 */
[----:B------:R1:W-:Y:S04]  /*1d8e0*/  STL [R1+0x3964], R0 ;  /* 0x0039640001007387 */ /* 0x0003e80000100800 */
[----:B------:R-:W-:Y:S04]  /*1d8f0*/  STL [R1+0x3970], R94 ;  /* 0x0039705e01007387 */ /* 0x000fe80000100800 */
[----:B------:R-:W4:Y:S01]  /*1d900*/  LDL.LU.64 R96, [R1+0xc0] ;  /* 0x0000c00001607983 */ /* 0x000f220000300a00 */
[----:B-1----:R-:W-:-:S05]  /*1d910*/  IMAD.MOV.U32 R0, RZ, RZ, R95 ;  /* 0x000000ffff007224 */ /* 0x002fca00078e005f */
[----:B------:R1:W-:Y:S04]  /*1d920*/  STL [R1+0x396c], R0 ;  /* 0x00396c0001007387 */ /* 0x0003e80000100800 */
[----:B------:R-:W-:Y:S04]  /*1d930*/  STL [R1+0x3978], R16 ;  /* 0x0039781001007387 */ /* 0x000fe80000100800 */
[----:B------:R-:W4:Y:S01]  /*1d940*/  LDL.LU.64 R146, [R1+0xa8] ;  /* 0x0000a80001927983 */ /* 0x000f220000300a00 */
[----:B-1----:R-:W-:-:S03]  /*1d950*/  IMAD.MOV.U32 R0, RZ, RZ, R17 ;  /* 0x000000ffff007224 */ /* 0x002fc600078e0011 */
[----:B------:R-:W4:Y:S04]  /*1d960*/  LDL.64 R94, [R1+0x3440] ;  /* 0x00344000015e7983 */ /* 0x000f280000100a00 */
[----:B------:R1:W-:Y:S04]  /*1d970*/  STL [R1+0x3974], R0 ;  /* 0x0039740001007387 */ /* 0x0003e80000100800 */
[----:B--2---:R2:W-:Y:S01]  /*1d980*/  STL [R1+0x3980], R74 ;  /* 0x0039804a01007387 */ /* 0x0045e20000100800 */
[----:B-1----:R-:W-:-:S03]  /*1d990*/  IMAD.MOV.U32 R0, RZ, RZ, R75 ;  /* 0x000000ffff007224 */ /* 0x002fc600078e004b */
[----:B------:R-:W4:Y:S04]  /*1d9a0*/  LDL.64 R144, [R1+0x3420] ;  /* 0x0034200001907983 */ /* 0x000f280000100a00 */
[----:B------:R-:W4:Y:S04]  /*1d9b0*/  LDL.64 R142, [R1+0x3400] ;  /* 0x00340000018e7983 */ /* 0x000f280000100a00 */
[----:B------:R-:W4:Y:S04]  /*1d9c0*/  LDL.64 R16, [R1+0x33e0] ;  /* 0x0033e00001107983 */ /* 0x000f280000100a00 */
[----:B------:R-:W4:Y:S04]  /*1d9d0*/  LDL.64 R32, [R1+0x33c0] ;  /* 0x0033c00001207983 */ /* 0x000f280000100a00 */
[----:B------:R-:W4:Y:S04]  /*1d9e0*/  LDL.64 R122, [R1+0x33a0] ;  /* 0x0033a000017a7983 */ /* 0x000f280000100a00 */
[----:B------:R-:W-:Y:S04]  /*1d9f0*/  LDGSTS.E [R4+0x14a00], desc[UR20][R74.64], P0 ;  /* 0x14a000004a047fae */ /* 0x000fe80008121854 */
[----:B------:R1:W-:Y:S04]  /*1da00*/  STL [R1+0x397c], R0 ;  /* 0x00397c0001007387 */ /* 0x0003e80000100800 */
[----:B------:R-:W4:Y:S04]  /*1da10*/  LDL.64 R120, [R1+0x3360] ;  /* 0x0033600001787983 */ /* 0x000f280000100a00 */
[----:B--2---:R-:W2:Y:S04]  /*1da20*/  LDL.64 R74, [R1+0x3380] ;  /* 0x00338000014a7983 */ /* 0x004ea80000100a00 */
[----:B------:R-:W2:Y:S04]  /*1da30*/  LDL.64 R118, [R1+0x3340] ;  /* 0x0033400001767983 */ /* 0x000ea80000100a00 */
[----:B------:R-:W2:Y:S04]  /*1da40*/  LDL.64 R24, [R1+0x3320] ;  /* 0x0033200001187983 */ /* 0x000ea80000100a00 */
[----:B---3--:R-:W-:Y:S01]  /*1da50*/  LDGSTS.E [R4+0x14e00], desc[UR20][R72.64], P0 ;  /* 0x14e0000048047fae */ /* 0x008fe20008121854 */
[----:B-1----:R-:W-:-:S03]  /*1da60*/  IMAD.MOV.U32 R0, RZ, RZ, R73 ;  /* 0x000000ffff007224 */ /* 0x002fc600078e0049 */
[----:B------:R1:W-:Y:S04]  /*1da70*/  STL [R1+0x3988], R72 ;  /* 0x0039884801007387 */ /* 0x0003e80000100800 */
[----:B-1----:R-:W3:Y:S04]  /*1da80*/  LDL.64 R72, [R1+0x3300] ;  /* 0x0033000001487983 */ /* 0x002ee80000100a00 */
[----:B------:R1:W-:Y:S04]  /*1da90*/  STL [R1+0x3984], R0 ;  /* 0x0039840001007387 */ /* 0x0003e80000100800 */
[----:B------:R-:W-:Y:S04]  /*1daa0*/  LDGSTS.E [R4+0x15200], desc[UR20][R8.64], P0 ;  /* 0x1520000008047fae */ /* 0x000fe80008121854 */
[----:B------:R4:W-:Y:S01]  /*1dab0*/  STL [R1+0x3990], R8 ;  /* 0x0039900801007387 */ /* 0x0009e20000100800 */
[----:B-1----:R-:W-:-:S03]  /*1dac0*/  IMAD.MOV.U32 R0, RZ, RZ, R9 ;  /* 0x000000ffff007224 */ /* 0x002fc600078e0009 */
[----:B----4-:R-:W-:Y:S04]  /*1dad0*/  LDGSTS.E [R4+0x15600], desc[UR20][R98.64], P0 ;  /* 0x1560000062047fae */ /* 0x010fe80008121854 */
[----:B------:R-:W4:Y:S04]  /*1dae0*/  LDL.64 R8, [R1+0x32e0] ;  /* 0x0032e00001087983 */ /* 0x000f280000100a00 */
[----:B------:R1:W-:Y:S04]  /*1daf0*/  STL [R1+0x398c], R0 ;  /* 0x00398c0001007387 */ /* 0x0003e80000100800 */
[----:B------:R1:W-:Y:S04]  /*1db00*/  STL [R1+0x3998], R98 ;  /* 0x0039986201007387 */ /* 0x0003e80000100800 */
[----:B------:R-:W-:Y:S01]  /*1db10*/  LDGSTS.E [R4+0x15a00], desc[UR20][R96.64], P0 ;  /* 0x15a0000060047fae */ /* 0x000fe20008121854 */
[----:B-1----:R-:W-:-:S03]  /*1db20*/  IMAD.MOV.U32 R0, RZ, RZ, R99 ;  /* 0x000000ffff007224 */ /* 0x002fc600078e0063 */
[----:B------:R-:W4:Y:S04]  /*1db30*/  LDL.64 R98, [R1+0x32c0] ;  /* 0x0032c00001627983 */ /* 0x000f280000100a00 */
[----:B------:R1:W-:Y:S04]  /*1db40*/  STL [R1+0x3994], R0 ;  /* 0x0039940001007387 */ /* 0x0003e80000100800 */
[----:B------:R1:W-:Y:S04]  /*1db50*/  STL [R1+0x39a0], R96 ;  /* 0x0039a06001007387 */ /* 0x0003e80000100800 */
[----:B------:R-:W-:Y:S01]  /*1db60*/  LDGSTS.E [R4+0x15e00], desc[UR20][R146.64], P0 ;  /* 0x15e0000092047fae */ /* 0x000fe20008121854 */
[----:B-1----:R-:W-:-:S03]  /*1db70*/  IMAD.MOV.U32 R0, RZ, RZ, R97 ;  /* 0x000000ffff007224 */ /* 0x002fc600078e0061 */
[----:B------:R-:W-:Y:S04]  /*1db80*/  LDGSTS.E [R4+0x16200], desc[UR20][R94.64], P0 ;  /* 0x162000005e047fae */ /* 0x000fe80008121854 */
[----:B------:R-:W4:Y:S04]  /*1db90*/  LDL.64 R96, [R1+0x32a0] ;  /* 0x0032a00001607983 */ /* 0x000f280000100a00 */
[----:B------:R1:W-:Y:S04]  /*1dba0*/  STL [R1+0x399c], R0 ;  /* 0x00399c0001007387 */ /* 0x0003e80000100800 */
[----:B------:R1:W-:Y:S04]  /*1dbb0*/  STL [R1+0x39a8], R146 ;  /* 0x0039a89201007387 */ /* 0x0003e80000100800 */
[----:B------:R-:W4:Y:S01]  /*1dbc0*/  LDL.64 R94, [R1+0x3280] ;  /* 0x00328000015e7983 */ /* 0x000f220000100a00 */
[----:B-1----:R-:W-:-:S05]  /*1dbd0*/  IMAD.MOV.U32 R0, RZ, RZ, R147 ;  /* 0x000000ffff007224 */ /* 0x002fca00078e0093 */
[----:B------:R1:W-:Y:S04]  /*1dbe0*/  STL [R1+0x39a4], R0 ;  /* 0x0039a40001007387 */ /* 0x0003e80000100800 */
[----:B------:R-:W4:Y:S04]  /*1dbf0*/  LDL.64 R194, [R1+0x3220] ;  /* 0x0032200001c27983 */ /* 0x000f280000100a00 */
        /* <DEDUP_REMOVED lines=17> */
[----:B--2---:R-:W-:Y:S04]  /*1dd10*/  LDGSTS.E [R4+0x17a00], desc[UR20][R74.64], P0 ;  /* 0x17a000004a047fae */ /* 0x004fe80008121854 */
[----:B------:R-:W-:Y:S04]  /*1dd20*/  LDGSTS.E [R4+0x17e00], desc[UR20][R120.64], P0 ;  /* 0x17e0000078047fae */ /* 0x000fe80008121854 */
[----:B------:R-:W-:Y:S04]  /*1dd30*/  LDGSTS.E [R4+0x18200], desc[UR20][R118.64], P0 ;  /* 0x1820000076047fae */ /* 0x000fe80008121854 */
[----:B------:R-:W2:Y:S04]  /*1dd40*/  LDL.64 R74, [R1+0x3240] ;  /* 0x00324000014a7983 */ /* 0x000ea80000100a00 */
[----:B------:R-:W-:Y:S04]  /*1dd50*/  LDGSTS.E [R4+0x18600], desc[UR20][R24.64], P0 ;  /* 0x1860000018047fae */ /* 0x000fe80008121854 */
[----:B------:R-:W2:Y:S04]  /*1dd60*/  LDL.64 R118, [R1+0x31e0] ;  /* 0x0031e00001767983 */ /* 0x000ea80000100a00 */
[----:B------:R-:W2:Y:S04]  /*1dd70*/  LDL.64 R32, [R1+0x3020] ;  /* 0x0030200001207983 */ /* 0x000ea80000100a00 */
[----:B------:R-:W2:Y:S04]  /*1dd80*/  LDL.64 R24, [R1+0x30c0] ;  /* 0x0030c00001187983 */ /* 0x000ea80000100a00 */
[----:B------:R-:W2:Y:S04]  /*1dd90*/  LDL.64 R122, [R1+0x2fe0] ;  /* 0x002fe000017a7983 */ /* 0x000ea80000100a00 */
[----:B------:R-:W2:Y:S04]  /*1dda0*/  LDL.64 R120, [R1+0x2f80] ;  /* 0x002f800001787983 */ /* 0x000ea80000100a00 */
[----:B---3--:R-:W-:Y:S04]  /*1ddb0*/  LDGSTS.E [R4+0x18a00], desc[UR20][R72.64], P0 ;  /* 0x18a0000048047fae */ /* 0x008fe80008121854 */
[----:B------:R-:W3:Y:S04]  /*1ddc0*/  LDL.64 R72, [R1+0x3180] ;  /* 0x0031800001487983 */ /* 0x000ee80000100a00 */
[----:B----4-:R-:W-:Y:S04]  /*1ddd0*/  LDGSTS.E [R4+0x18e00], desc[UR20][R8.64], P0 ;  /* 0x18e0000008047fae */ /* 0x010fe80008121854 */
[----:B------:R-:W4:Y:S04]  /*1dde0*/  LDL.64 R8, [R1+0x3120] ;  /* 0x0031200001087983 */ /* 0x000f280000100a00 */
[----:B------:R-:W-:Y:S04]  /*1ddf0*/  LDGSTS.E [R4+0x19200], desc[UR20][R98.64], P0 ;  /* 0x1920000062047fae */ /* 0x000fe80008121854 */
[----:B------:R-:W4:Y:S04]  /*1de00*/  LDL.64 R98, [R1+0x3060] ;  /* 0x0030600001627983 */ /* 0x000f280000100a00 */
[----:B------:R-:W-:Y:S04]  /*1de10*/  LDGSTS.E [R4+0x19600], desc[UR20][R96.64], P0 ;  /* 0x1960000060047fae */ /* 0x000fe80008121854 */
[----:B------:R-:W4:Y:S04]  /*1de20*/  LDL.64 R96, [R1+0x3000] ;  /* 0x0030000001607983 */ /* 0x000f280000100a00 */
[----:B------:R-:W-:Y:S04]  /*1de30*/  LDGSTS.E [R4+0x19a00], desc[UR20][R94.64], P0 ;  /* 0x19a000005e047fae */ /* 0x000fe80008121854 */
[----:B------:R-:W4:Y:S04]  /*1de40*/  LDL.64 R94, [R1+0x2fa0] ;  /* 0x002fa000015e7983 */ /* 0x000f280000100a00 */
[----:B------:R-:W-:Y:S04]  /*1de50*/  LDGSTS.E [R4+0x19e00], desc[UR20][R16.64], P0 ;  /* 0x19e0000010047fae */ /* 0x000fe80008121854 */
[----:B------:R-:W4:Y:S04]  /*1de60*/  LDL.64 R16, [R1+0x2f60] ;  /* 0x002f600001107983 */ /* 0x000f280000100a00 */
[----:B--2---:R-:W-:Y:S04]  /*1de70*/  LDGSTS.E [R4+0x1a200], desc[UR20][R74.64], P0 ;  /* 0x1a2000004a047fae */ /* 0x004fe80008121854 */
[----:B------:R-:W-:Y:S04]  /*1de80*/  LDGSTS.E [R4+0x1a600], desc[UR20][R194.64], P0 ;  /* 0x1a600000c2047fae */ /* 0x000fe80008121854 */
[----:B------:R-:W-:Y:S04]  /*1de90*/  LDGSTS.E [R4+0x1aa00], desc[UR20][R192.64], P0 ;  /* 0x1aa00000c0047fae */ /* 0x000fe80008121854 */
[----:B------:R-:W2:Y:S04]  /*1dea0*/  LDL.LU.64 R74, [R1+0x8c0] ;  /* 0x0008c000014a7983 */ /* 0x000ea80000300a00 */
[----:B------:R-:W2:Y:S04]  /*1deb0*/  LDL.LU.64 R194, [R1+0x3c48] ;  /* 0x003c480001c27983 */ /* 0x000ea80000300a00 */
[----:B------:R-:W2:Y:S04]  /*1dec0*/  LDL.LU.64 R192, [R1+0x3c40] ;  /* 0x003c400001c07983 */ /* 0x000ea80000300a00 */
[----:B------:R-:W-:Y:S04]  /*1ded0*/  LDGSTS.E [R4+0x1ae00], desc[UR20][R118.64], P0 ;  /* 0x1ae0000076047fae */ /* 0x000fe80008121854 */
[----:B------:R-:W-:Y:S04]  /*1dee0*/  LDGSTS.E [R4+0x1b200], desc[UR20][R190.64], P0 ;  /* 0x1b200000be047fae */ /* 0x000fe80008121854 */
[----:B------:R-:W-:Y:S04]  /*1def0*/  LDGSTS.E [R4+0x1b600], desc[UR20][R48.64], P0 ;  /* 0x1b60000030047fae */ /* 0x000fe80008121854 */
[----:B------:R-:W2:Y:S04]  /*1df00*/  LDL.LU.64 R118, [R1+0x8b8] ;  /* 0x0008b80001767983 */ /* 0x000ea80000300a00 */
        /* <DEDUP_REMOVED lines=8> */
[----:B----4-:R-:W-:Y:S04]  /*1df90*/  LDGSTS.E [R4+0x1c600], desc[UR20][R8.64], P0 ;  /* 0x1c60000008047fae */ /* 0x010fe80008121854 */
[----:B------:R-:W-:Y:S04]  /*1dfa0*/  LDGSTS.E [R4+0x1ca00], desc[UR20][R166.64], P0 ;  /* 0x1ca00000a6047fae */ /* 0x000fe80008121854 */
[----:B------:R-:W-:Y:S04]  /*1dfb0*/  LDGSTS.E [R4+0x1ce00], desc[UR20][R40.64], P0 ;  /* 0x1ce0000028047fae */ /* 0x000fe80008121854 */
[----:B------:R-:W4:Y:S04]  /*1dfc0*/  LDL.LU.64 R8, [R1+0x8a8] ;  /* 0x0008a80001087983 */ /* 0x000f280000300a00 */
[----:B------:R-:W4:Y:S04]  /*1dfd0*/  LDL.LU.64 R166, [R1+0x3c18] ;  /* 0x003c180001a67983 */ /* 0x000f280000300a00 */
[----:B------:R-:W4:Y:S04]  /*1dfe0*/  LDL.LU.64 R40, [R1+0x3c10] ;  /* 0x003c100001287983 */ /* 0x000f280000300a00 */
[----:B------:R-:W-:Y:S04]  /*1dff0*/  LDGSTS.E [R4+0x1d200], desc[UR20][R24.64], P0 ;  /* 0x1d20000018047fae */ /* 0x000fe80008121854 */
        /* <DEDUP_REMOVED lines=16> */
[----:B------:R-:W-:Y:S04]  /*1e100*/  LDGSTS.E [R4+0x1f600], desc[UR20][R94.64], P0 ;  /* 0x1f6000005e047fae */ /* 0x000fe80008121854 */
[----:B------:R-:W-:Y:S04]  /*1e110*/  LDGSTS.E [R4+0x1fa00], desc[UR20][R120.64], P0 ;  /* 0x1fa0000078047fae */ /* 0x000fe80008121854 */
[----:B------:R-:W4:Y:S04]  /*1e120*/  LDL.LU.64 R94, [R1+0x888] ;  /* 0x00088800015e7983 */ /* 0x000f280000300a00 */
[----:B------:R-:W-:Y:S04]  /*1e130*/  LDGSTS.E [R4+0x1fe00], desc[UR20][R16.64], P0 ;  /* 0x1fe0000010047fae */ /* 0x000fe80008121854 */
[----:B--2---:R2:W-:Y:S01]  /*1e140*/  STL [R1+0x3830], R74 ;  /* 0x0038304a01007387 */ /* 0x0045e20000100800 */
[----:B-1----:R-:W-:-:S03]  /*1e150*/  IMAD.MOV.U32 R0, RZ, RZ, R75 ;  /* 0x000000ffff007224 */ /* 0x002fc600078e004b */
[----:B------:R-:W4:Y:S04]  /*1e160*/  LDL.LU.64 R16, [R1+0x880] ;  /* 0x0008800001107983 */ /* 0x000f280000300a00 */
[----:B------:R1:W-:Y:S04]  /*1e170*/  STL [R1+0x382c], R0 ;  /* 0x00382c0001007387 */ /* 0x0003e80000100800 */
[----:B------:R-:W-:Y:S04]  /*1e180*/  LDGSTS.E [R5+0x10300], desc[UR20][R74.64], P0 ;  /* 0x103000004a057fae */ /* 0x000fe80008121854 */
[----:B------:R-:W-:Y:S04]  /*1e190*/  STL [R1+0x3838], R118 ;  /* 0x0038387601007387 */ /* 0x000fe80000100800 */
[----:B--2---:R-:W2:Y:S01]  /*1e1a0*/  LDL.LU.64 R74, [R1+0x878] ;  /* 0x00087800014a7983 */ /* 0x004ea20000300a00 */
[----:B-1----:R-:W-:-:S03]  /*1e1b0*/  IMAD.MOV.U32 R0, RZ, RZ, R119 ;  /* 0x000000ffff007224 */ /* 0x002fc600078e0077 */
[----:B------:R-:W-:Y:S04]  /*1e1c0*/  LDGSTS.E [R5+0x10700], desc[UR20][R118.64], P0 ;  /* 0x1070000076057fae */ /* 0x000fe80008121854 */
[----:B------:R1:W-:Y:S04]  /*1e1d0*/  STL [R1+0x3834], R0 ;  /* 0x0038340001007387 */ /* 0x0003e80000100800 */
[----:B---3--:R-:W-:Y:S01]  /*1e1e0*/  LDGSTS.E [R5+0x10b00], desc[UR20][R72.64], P0 ;  /* 0x10b0000048057fae */ /* 0x008fe20008121854 */
[----:B-1----:R-:W-:-:S03]  /*1e1f0*/  IMAD.MOV.U32 R0, RZ, RZ, R73 ;  /* 0x000000ffff007224 */ /* 0x002fc600078e0049 */
[----:B------:R1:W-:Y:S04]  /*1e200*/  STL [R1+0x3840], R72 ;  /* 0x0038404801007387 */ /* 0x0003e80000100800 */
[----:B-1----:R-:W3:Y:S04]  /*1e210*/  LDL.LU.64 R72, [R1+0x870] ;  /* 0x0008700001487983 */ /* 0x002ee80000300a00 */
[----:B------:R1:W-:Y:S04]  /*1e220*/  STL [R1+0x383c], R0 ;  /* 0x00383c0001007387 */ /* 0x0003e80000100800 */
[----:B----4-:R-:W-:Y:S04]  /*1e230*/  LDGSTS.E [R5+0x10f00], desc[UR20][R8.64], P0 ;  /* 0x10f0000008057fae */ /* 0x010fe80008121854 */
[----:B------:R4:W-:Y:S01]  /*1e240*/  STL [R1+0x3848], R8 ;  /* 0x0038480801007387 */ /* 0x0009e20000100800 */
[----:B-1----:R-:W-:-:S03]  /*1e250*/  IMAD.MOV.U32 R0, RZ, RZ, R9 ;  /* 0x000000ffff007224 */ /* 0x002fc600078e0009 */
[----:B----4-:R-:W4:Y:S04]  /*1e260*/  LDL.LU.64 R8, [R1+0x868] ;  /* 0x0008680001087983 */ /* 0x010f280000300a00 */
[----:B------:R1:W-:Y:S04]  /*1e270*/  STL [R1+0x3844], R0 ;  /* 0x0038440001007387 */ /* 0x0003e80000100800 */
[----:B------:R-:W-:Y:S04]  /*1e280*/  STL [R1+0x3850], R24 ;  /* 0x0038501801007387 */ /* 0x000fe80000100800 */
[----:B------:R-:W4:Y:S01]  /*1e290*/  LDL.LU.64 R2, [R1+0x860] ;  /* 0x0008600001027983 */ /* 0x000f220000300a00 */
[----:B-1----:R-:W-:-:S03]  /*1e2a0*/  IMAD.MOV.U32 R0, RZ, RZ, R25 ;  /* 0x000000ffff007224 */ /* 0x002fc600078e0019 */
[----:B------:R-:W-:Y:S04]  /*1e2b0*/  LDGSTS.E [R5+0x11300], desc[UR20][R24.64], P0 ;  /* 0x1130000018057fae */ /* 0x000fe80008121854 */
[----:B------:R1:W-:Y:S04]  /*1e2c0*/  STL [R1+0x384c], R0 ;  /* 0x00384c0001007387 */ /* 0x0003e80000100800 */
[----:B------:R-:W-:Y:S01]  /*1e2d0*/  STL [R1+0x3858], R98 ;  /* 0x0038586201007387 */ /* 0x000fe20000100800 */
[----:B-1----:R-:W-:-:S03]  /*1e2e0*/  IMAD.MOV.U32 R0, RZ, RZ, R99 ;  /* 0x000000ffff007224 */ /* 0x002fc600078e0063 */
[----:B------:R-:W4:Y:S04]  /*1e2f0*/  LDL.LU.64 R120, [R1+0x858] ;  /* 0x0008580001787983 */ /* 0x000f280000300a00 */
[----:B------:R1:W-:Y:S04]  /*1e300*/  STL [R1+0x3854], R0 ;  /* 0x0038540001007387 */ /* 0x0003e80000100800 */
[----:B------:R-:W-:Y:S04]  /*1e310*/  LDGSTS.E [R5+0x11700], desc[UR20][R98.64], P0 ;  /* 0x1170000062057fae */ /* 0x000fe80008121854 */
[----:B------:R-:W-:Y:S01]  /*1e320*/  STL [R1+0x3860], R96 ;  /* 0x0038606001007387 */ /* 0x000fe20000100800 */
[----:B-1----:R-:W-:-:S03]  /*1e330*/  IMAD.MOV.U32 R0, RZ, RZ, R97 ;  /* 0x000000ffff007224 */ /* 0x002fc600078e0061 */
[----:B------:R-:W4:Y:S04]  /*1e340*/  LDL.LU.64 R118, [R1+0x850] ;  /* 0x0008500001767983 */ /* 0x000f280000300a00 */
[----:B------:R1:W-:Y:S04]  /*1e350*/  STL [R1+0x385c], R0 ;  /* 0x00385c0001007387 */ /* 0x0003e80000100800 */
[----:B------:R-:W-:Y:S04]  /*1e360*/  LDGSTS.E [R5+0x11b00], desc[UR20][R96.64], P0 ;  /* 0x11b0000060057fae */ /* 0x000fe80008121854 */
[----:B------:R-:W-:Y:S04]  /*1e370*/  STL [R1+0x3868], R94 ;  /* 0x0038685e01007387 */ /* 0x000fe80000100800 */
[----:B------:R-:W4:Y:S01]  /*1e380*/  LDL.LU.64 R24, [R1+0x848] ;  /* 0x0008480001187983 */ /* 0x000f220000300a00 */
        /* <DEDUP_REMOVED lines=9> */
[----:B--2---:R-:W-:Y:S04]  /*1e420*/  STL [R1+0x3878], R74 ;  /* 0x0038784a01007387 */ /* 0x004fe80000100800 */
[----:B------:R-:W2:Y:S01]  /*1e430*/  LDL.LU.64 R94, [R1+0x830] ;  /* 0x00083000015e7983 */ /* 0x000ea20000300a00 */
[----:B-1----:R-:W-:-:S03]  /*1e440*/  IMAD.MOV.U32 R0, RZ, RZ, R75 ;  /* 0x000000ffff007224 */ /* 0x002fc600078e004b */
[----:B------:R-:W2:Y:S04]  /*1e450*/  LDL.LU.64 R16, [R1+0x260] ;  /* 0x0002600001107983 */ /* 0x000ea80000300a00 */
[----:B------:R1:W-:Y:S04]  /*1e460*/  STL [R1+0x3874], R0 ;  /* 0x0038740001007387 */ /* 0x0003e80000100800 */
[----:B------:R-:W-:Y:S04]  /*1e470*/  LDGSTS.E [R5+0x12700], desc[UR20][R74.64], P0 ;  /* 0x127000004a057fae */ /* 0x000fe80008121854 */
[----:B---3--:R3:W-:Y:S01]  /*1e480*/  STL [R1+0x3880], R72 ;  /* 0x0038804801007387 */ /* 0x0087e20000100800 */
[----:B-1----:R-:W-:-:S03]  /*1e490*/  IMAD.MOV.U32 R0, RZ, RZ, R73 ;  /* 0x000000ffff007224 */ /* 0x002fc600078e0049 */
[----:B------:R-:W2:Y:S04]  /*1e4a0*/  LDL.LU.64 R74, [R1+0x240] ;  /* 0x00024000014a7983 */ /* 0x000ea80000300a00 */
[----:B------:R1:W-:Y:S04]  /*1e4b0*/  STL [R1+0x387c], R0 ;  /* 0x00387c0001007387 */ /* 0x0003e80000100800 */
[----:B------:R-:W-:Y:S04]  /*1e4c0*/  LDGSTS.E [R5+0x12b00], desc[UR20][R72.64], P0 ;  /* 0x12b0000048057fae */ /* 0x000fe80008121854 */
[----:B----4-:R4:W-:Y:S04]  /*1e4d0*/  STL [R1+0x3888], R8 ;  /* 0x0038880801007387 */ /* 0x0109e80000100800 */
[----:B---3--:R-:W3:Y:S01]  /*1e4e0*/  LDL.LU.64 R72, [R1+0x220] ;  /* 0x0002200001487983 */ /* 0x008ee20000300a00 */
[----:B-1----:R-:W-:-:S03]  /*1e4f0*/  IMAD.MOV.U32 R0, RZ, RZ, R9 ;  /* 0x000000ffff007224 */ /* 0x002fc600078e0009 */
[----:B------:R-:W-:Y:S04]  /*1e500*/  LDGSTS.E [R5+0x12f00], desc[UR20][R8.64], P0 ;  /* 0x12f0000008057fae */ /* 0x000fe80008121854 */
[----:B------:R-:W-:Y:S04]  /*1e510*/  LDGSTS.E [R5+0x13300], desc[UR20][R2.64], P0 ;  /* 0x1330000002057fae */ /* 0x000fe80008121854 */
[----:B----4-:R-:W4:Y:S04]  /*1e520*/  LDL.LU.64 R8, [R1+0x200] ;  /* 0x0002000001087983 */ /* 0x010f280000300a00 */
[----:B------:R1:W-:Y:S04]  /*1e530*/  STL [R1+0x3884], R0 ;  /* 0x0038840001007387 */ /* 0x0003e80000100800 */
[----:B------:R1:W-:Y:S02]  /*1e540*/  STL [R1+0x3890], R2 ;  /* 0x0038900201007387 */ /* 0x0003e40000100800 */
[----:B-1----:R-:W-:-:S02]  /*1e550*/  IMAD.MOV.U32 R0, RZ, RZ, R3 ;  /* 0x000000ffff007224 */ /* 0x002fc400078e0003 */
[----:B------:R-:W-:Y:S04]  /*1e560*/  LDGSTS.E [R5+0x13700], desc[UR20][R120.64], P0 ;  /* 0x1370000078057fae */ /* 0x000fe80008121854 */
[----:B------:R-:W4:Y:S04]  /*1e570*/  LDL.LU.64 R2, [R1+0x1e0] ;  /* 0x0001e00001027983 */ /* 0x000f280000300a00 */
[----:B------:R1:W-:Y:S04]  /*1e580*/  STL [R1+0x388c], R0 ;  /* 0x00388c0001007387 */ /* 0x0003e80000100800 */
[----:B------:R1:W-:Y:S02]  /*1e590*/  STL [R1+0x3898], R120 ;  /* 0x0038987801007387 */ /* 0x0003e40000100800 */
[----:B-1----:R-:W-:-:S02]  /*1e5a0*/  IMAD.MOV.U32 R0, RZ, RZ, R121 ;  /* 0x000000ffff007224 */ /* 0x002fc400078e0079 */
[----:B------:R-:W4:Y:S04]  /*1e5b0*/  LDL.LU.64 R120, [R1+0x3be0] ;  /* 0x003be00001787983 */ /* 0x000f280000300a00 */
[----:B------:R1:W-:Y:S04]  /*1e5c0*/  STL [R1+0x3894], R0 ;  /* 0x0038940001007387 */ /* 0x0003e80000100800 */
[----:B------:R-:W-:Y:S01]  /*1e5d0*/  LDGSTS.E [R5+0x13b00], desc[UR20][R118.64], P0 ;  /* 0x13b0000076057fae */ /* 0x000fe20008121854 */
[----:B-1----:R-:W-:-:S03]  /*1e5e0*/  IMAD.MOV.U32 R0, RZ, RZ, R119 ;  /* 0x000000ffff007224 */ /* 0x002fc600078e0077 */
[----:B------:R1:W-:Y:S04]  /*1e5f0*/  STL [R1+0x38a0], R118 ;  /* 0x0038a07601007387 */ /* 0x0003e80000100800 */
[----:B------:R-:W-:Y:S04]  /*1e600*/  LDGSTS.E [R5+0x13f00], desc[UR20][R24.64], P0 ;  /* 0x13f0000018057fae */ /* 0x000fe80008121854 */
[----:B------:R-:W-:Y:S04]  /*1e610*/  LDGSTS.E [R5+0x14300], desc[UR20][R98.64], P0 ;  /* 0x1430000062057fae */ /* 0x000fe80008121854 */
[----:B-1----:R-:W4:Y:S04]  /*1e620*/  LDL.LU.64 R118, [R1+0x3bd8] ;  /* 0x003bd80001767983 */ /* 0x002f280000300a00 */
[----:B------:R1:W-:Y:S04]  /*1e630*/  STL [R1+0x389c], R0 ;  /* 0x00389c0001007387 */ /* 0x0003e80000100800 */
[----:B------:R1:W-:Y:S02]  /*1e640*/  STL [R1+0x38a8], R24 ;  /* 0x0038a81801007387 */ /* 0x0003e40000100800 */
[----:B-1----:R-:W-:-:S02]  /*1e650*/  IMAD.MOV.U32 R0, RZ, RZ, R25 ;  /* 0x000000ffff007224 */ /* 0x002fc400078e0019 */
[----:B------:R-:W4:Y:S04]  /*1e660*/  LDL.LU.64 R24, [R1+0x3bd0] ;  /* 0x003bd00001187983 */ /* 0x000f280000300a00 */
        /* <DEDUP_REMOVED lines=9> */
[----:B------:R1:W-:Y:S04]  /*1e700*/  STL [R1+0x38b4], R0 ;  /* 0x0038b40001007387 */ /* 0x0003e80000100800 */
[----:B--2---:R-:W-:Y:S01]  /*1e710*/  LDGSTS.E [R5+0x14b00], desc[UR20][R94.64], P0 ;  /* 0x14b000005e057fae */ /* 0x004fe20008121854 */
[----:B-1----:R-:W-:-:S03]  /*1e720*/  IMAD.MOV.U32 R0, RZ, RZ, R95 ;  /* 0x000000ffff007224 */ /* 0x002fc600078e005f */
[----:B------:R1:W-:Y:S04]  /*1e730*/  STL [R1+0x38c0], R94 ;  /* 0x0038c05e01007387 */ /* 0x0003e80000100800 */
[----:B------:R-:W-:Y:S04]  /*1e740*/  LDGSTS.E [R5+0x14f00], desc[UR20][R16.64], P0 ;  /* 0x14f0000010057fae */ /* 0x000fe80008121854 */
[----:B-1----:R-:W2:Y:S04]  /*1e750*/  LDL.LU.64 R94, [R1+0x3bb8] ;  /* 0x003bb800015e7983 */ /* 0x002ea80000300a00 */
[----:B------:R1:W-:Y:S04]  /*1e760*/  STL [R1+0x38bc], R0 ;  /* 0x0038bc0001007387 */ /* 0x0003e80000100800 */
[----:B------:R1:W-:Y:S02]  /*1e770*/  STL [R1+0x38c8], R16 ;  /* 0x0038c81001007387 */ /* 0x0003e40000100800 */
[----:B-1----:R-:W-:-:S02]  /*1e780*/  IMAD.MOV.U32 R0, RZ, RZ, R17 ;  /* 0x000000ffff007224 */ /* 0x002fc400078e0011 */
[----:B------:R-:W-:Y:S04]  /*1e790*/  LDGSTS.E [R5+0x15300], desc[UR20][R74.64], P0 ;  /* 0x153000004a057fae */ /* 0x000fe80008121854 */
[----:B------:R-:W2:Y:S04]  /*1e7a0*/  LDL.LU.64 R16, [R1+0x3bb0] ;  /* 0x003bb00001107983 */ /* 0x000ea80000300a00 */
[----:B------:R1:W-:Y:S04]  /*1e7b0*/  STL [R1+0x38c4], R0 ;  /* 0x0038c40001007387 */ /* 0x0003e80000100800 */
[----:B------:R3:W-:Y:S01]  /*1e7c0*/  STL [R1+0x38d0], R74 ;  /* 0x0038d04a01007387 */ /* 0x0007e20000100800 */
[----:B-1----:R-:W-:-:S03]  /*1e7d0*/  IMAD.MOV.U32 R0, RZ, RZ, R75 ;  /* 0x000000ffff007224 */ /* 0x002fc600078e004b */
[----:B---3--:R-:W3:Y:S04]  /*1e7e0*/  LDL.LU.64 R74, [R1+0x3ba8] ;  /* 0x003ba800014a7983 */ /* 0x008ee80000300a00 */
[----:B------:R1:W-:Y:S04]  /*1e7f0*/  STL [R1+0x38cc], R0 ;  /* 0x0038cc0001007387 */ /* 0x0003e80000100800 */
[----:B------:R-:W-:Y:S01]  /*1e800*/  LDGSTS.E [R5+0x15700], desc[UR20][R72.64], P0 ;  /* 0x1570000048057fae */ /* 0x000fe20008121854 */
[----:B-1----:R-:W-:-:S03]  /*1e810*/  IMAD.MOV.U32 R0, RZ, RZ, R73 ;  /* 0x000000ffff007224 */ /* 0x002fc600078e0049 */
[----:B------:R1:W-:Y:S04]  /*1e820*/  STL [R1+0x38d8], R72 ;  /* 0x0038d84801007387 */ /* 0x0003e80000100800 */
[----:B----4-:R-:W-:Y:S04]  /*1e830*/  LDGSTS.E [R5+0x15b00], desc[UR20][R8.64], P0 ;  /* 0x15b0000008057fae */ /* 0x010fe80008121854 */
[----:B-1----:R-:W4:Y:S04]  /*1e840*/  LDL.LU.64 R72, [R1+0x3ba0] ;  /* 0x003ba00001487983 */ /* 0x002f280000300a00 */
[----:B------:R1:W-:Y:S04]  /*1e850*/  STL [R1+0x38d4], R0 ;  /* 0x0038d40001007387 */ /* 0x0003e80000100800 */
[----:B------:R1:W-:Y:S04]  /*1e860*/  STL [R1+0x38e0], R8 ;  /* 0x0038e00801007387 */ /* 0x0003e80000100800 */
[----:B------:R-:W-:Y:S01]  /*1e870*/  LDGSTS.E [R5+0x15f00], desc[UR20][R2.64], P0 ;  /* 0x15f0000002057fae */ /* 0x000fe20008121854 */
[----:B-1----:R-:W-:-:S03]  /*1e880*/  IMAD.MOV.U32 R0, RZ, RZ, R9 ;  /* 0x000000ffff007224 */ /* 0x002fc600078e0009 */
[----:B------:R-:W2:Y:S04]  /*1e890*/  LDL.LU.64 R8, [R1+0x3b98] ;  /* 0x003b980001087983 */ /* 0x000ea80000300a00 */
[----:B------:R1:W-:Y:S04]  /*1e8a0*/  STL [R1+0x38dc], R0 ;  /* 0x0038dc0001007387 */ /* 0x0003e80000100800 */
[----:B------:R-:W-:Y:S01]  /*1e8b0*/  STL [R1+0x38e8], R2 ;  /* 0x0038e80201007387 */ /* 0x000fe20000100800 */
[----:B-1----:R-:W-:-:S03]  /*1e8c0*/  IMAD.MOV.U32 R0, RZ, RZ, R3 ;  /* 0x000000ffff007224 */ /* 0x002fc600078e0003 */
[----:B--2---:R-:W-:Y:S04]  /*1e8d0*/  STL [R1+0x3828], R8 ;  /* 0x0038280801007387 */ /* 0x004fe80000100800 */
[----:B------:R1:W-:Y:S04]  /*1e8e0*/  STL [R1+0x38e4], R0 ;  /* 0x0038e40001007387 */ /* 0x0003e80000100800 */
[----:B------:R-:W-:Y:S04]  /*1e8f0*/  STL [R1+0x3820], R9 ;  /* 0x0038200901007387 */ /* 0x000fe80000100800 */
        /* <DEDUP_REMOVED lines=8> */
[----:B------:R-:W-:Y:S01]  /*1e980*/  STL [R1+0x3804], R48 ;  /* 0x0038043001007387 */ /* 0x000fe20000100800 */
[----:B-1----:R-:W-:-:S03]  /*1e990*/  IMAD.MOV.U32 R0, RZ, RZ, R71 ;  /* 0x000000ffff007224 */ /* 0x002fc600078e0047 */
[----:B------:R-:W-:Y:S04]  /*1e9a0*/  STL [R1+0x37f8], R49 ;  /* 0x0037f83101007387 */ /* 0x000fe80000100800 */
[----:B------:R-:W-:Y:S04]  /*1e9b0*/  STL [R1+0x37fc], R56 ;  /* 0x0037fc3801007387 */ /* 0x000fe80000100800 */
[----:B------:R-:W-:Y:S04]  /*1e9c0*/  STL [R1+0x37f4], R57 ;  /* 0x0037f43901007387 */ /* 0x000fe80000100800 */
[----:B------:R1:W-:Y:S04]  /*1e9d0*/  STL [R1+0x37f0], R70 ;  /* 0x0037f04601007387 */ /* 0x0003e80000100800 */
[----:B-1----:R-:W2:Y:S04]  /*1e9e0*/  LDL.LU.64 R70, [R1+0x3b90] ;  /* 0x003b900001467983 */ /* 0x002ea80000300a00 */
[----:B------:R-:W-:Y:S04]  /*1e9f0*/  STL [R1+0x37ec], R10 ;  /* 0x0037ec0a01007387 */ /* 0x000fe80000100800 */
[----:B------:R-:W-:Y:S04]  /*1ea00*/  STL [R1+0x37e8], R0 ;  /* 0x0037e80001007387 */ /* 0x000fe80000100800 */
        /* <DEDUP_REMOVED lines=44> */
[----:B------:R1:W-:Y:S04]  /*1ecd0*/  STL [R1+0x3734], R63 ;  /* 0x0037343f01007387 */ /* 0x0003e80000100800 */
[----:B--2---:R2:W-:Y:S04]  /*1ece0*/  STL [R1+0x3730], R70 ;  /* 0x0037304601007387 */ /* 0x0045e80000100800 */
[----:B------:R2:W-:Y:S04]  /*1ecf0*/  STL [R1+0x3728], R71 ;  /* 0x0037284701007387 */ /* 0x0005e80000100800 */
[----:B----4-:R2:W-:Y:S04]  /*1ed00*/  STL [R1+0x372c], R72 ;  /* 0x00372c4801007387 */ /* 0x0105e80000100800 */
[----:B------:R2:W-:Y:S04]  /*1ed10*/  STL [R1+0x3720], R73 ;  /* 0x0037204901007387 */ /* 0x0005e80000100800 */
[----:B---3--:R2:W-:Y:S04]  /*1ed20*/  STL [R1+0x3724], R74 ;  /* 0x0037244a01007387 */ /* 0x0085e80000100800 */
[----:B------:R2:W-:Y:S04]  /*1ed30*/  STL [R1+0x3718], R75 ;  /* 0x0037184b01007387 */ /* 0x0005e80000100800 */
        /* <DEDUP_REMOVED lines=150> */
[----:B-1----:R-:W3:Y:S04]  /*1f6a0*/  LDL.64 R10, [R1+0x3438] ;  /* 0x00343800010a7983 */ /* 0x002ee80000100a00 */
[----:B------:R-:W4:Y:S04]  /*1f6b0*/  LDL.64 R56, [R1+0x3418] ;  /* 0x0034180001387983 */ /* 0x000f280000100a00 */
[----:B------:R-:W2:Y:S04]  /*1f6c0*/  LDL.64 R48, [R1+0x33f8] ;  /* 0x0033f80001307983 */ /* 0x000ea80000100a00 */
[----:B------:R-:W2:Y:S04]  /*1f6d0*/  LDL.64 R40, [R1+0x33d8] ;  /* 0x0033d80001287983 */ /* 0x000ea80000100a00 */
[----:B------:R-:W2:Y:S04]  /*1f6e0*/  LDL.64 R32, [R1+0x33b8] ;  /* 0x0033b80001207983 */ /* 0x000ea80000100a00 */
[----:B------:R-:W2:Y:S04]  /*1f6f0*/  LDL.64 R24, [R1+0x3398] ;  /* 0x0033980001187983 */ /* 0x000ea80000100a00 */
[----:B------:R-:W2:Y:S04]  /*1f700*/  LDL.64 R16, [R1+0x3378] ;  /* 0x0033780001107983 */ /* 0x000ea80000100a00 */
[----:B------:R-:W2:Y:S04]  /*1f710*/  LDL.64 R8, [R1+0x3358] ;  /* 0x0033580001087983 */ /* 0x000ea80000100a00 */
[----:B------:R-:W2:Y:S04]  /*1f720*/  LDL.64 R2, [R1+0x3338] ;  /* 0x0033380001027983 */ /* 0x000ea80000100a00 */
        /* <DEDUP_REMOVED lines=22> */
[----:B------:R-:W2:Y:S04]  /*1f890*/  LDL.64 R62, [R1+0x3318] ;  /* 0x00331800013e7983 */ /* 0x000ea80000100a00 */
        /* <DEDUP_REMOVED lines=21> */
[----:B---3--:R-:W-:Y:S04]  /*1f9f0*/  LDGSTS.E [R5+0x16300], desc[UR20][R10.64], P0 ;  /* 0x163000000a057fae */ /* 0x008fe80008121854 */
[----:B----4-:R-:W-:Y:S04]  /*1fa00*/  LDGSTS.E [R5+0x16700], desc[UR20][R56.64], P0 ;  /* 0x1670000038057fae */ /* 0x010fe80008121854 */
[----:B--2---:R-:W-:Y:S04]  /*1fa10*/  LDGSTS.E [R5+0x16b00], desc[UR20][R48.64], P0 ;  /* 0x16b0000030057fae */ /* 0x004fe80008121854 */
[----:B------:R-:W2:Y:S04]  /*1fa20*/  LDL.64 R10, [R1+0x3058] ;  /* 0x00305800010a7983 */ /* 0x000ea80000100a00 */
[----:B------:R-:W3:Y:S04]  /*1fa30*/  LDL.64 R56, [R1+0x3038] ;  /* 0x0030380001387983 */ /* 0x000ee80000100a00 */
        /* <DEDUP_REMOVED lines=12> */
[----:B------:R-:W4:Y:S04]  /*1fb00*/  LDL.64 R2, [R1+0x1688] ;  /* 0x0016880001027983 */ /* 0x000f280000100a00 */
[----:B------:R1:W-:Y:S04]  /*1fb10*/  STL [R1+0x3468], R212 ;  /* 0x003468d401007387 */ /* 0x0003e80000100800 */
[----:B------:R1:W-:Y:S04]  /*1fb20*/  STL [R1+0x3460], R213 ;  /* 0x003460d501007387 */ /* 0x0003e80000100800 */
        /* <DEDUP_REMOVED lines=23> */
[----:B------:R1:W-:Y:S04]  /*1fca0*/  STL [R1+0x3458], R233 ;  /* 0x003458e901007387 */ /* 0x0003e80000100800 */
[----:B------:R1:W-:Y:S04]  /*1fcb0*/  STL [R1+0x345c], R234 ;  /* 0x00345cea01007387 */ /* 0x0003e80000100800 */
[----:B------:R1:W-:Y:S04]  /*1fcc0*/  STL [R1+0x3450], R235 ;  /* 0x003450eb01007387 */ /* 0x0003e80000100800 */
[----:B------:R1:W-:Y:S04]  /*1fcd0*/  STL [R1+0x3454], R236 ;  /* 0x003454ec01007387 */ /* 0x0003e80000100800 */
[----:B------:R1:W-:Y:S04]  /*1fce0*/  STL [R1+0x344c], R237 ;  /* 0x00344ced01007387 */ /* 0x0003e80000100800 */
[----:B--2---:R-:W-:Y:S04]  /*1fcf0*/  LDGSTS.E [R5+0x1df00], desc[UR20][R10.64], P0 ;  /* 0x1df000000a057fae */ /* 0x004fe80008121854 */
[----:B---3--:R-:W-:Y:S04]  /*1fd00*/  LDGSTS.E [R5+0x1e300], desc[UR20][R56.64], P0 ;  /* 0x1e30000038057fae */ /* 0x008fe80008121854 */
[----:B----4-:R-:W-:Y:S04]  /*1fd10*/  LDGSTS.E [R5+0x1e700], desc[UR20][R48.64], P0 ;  /* 0x1e70000030057fae */ /* 0x010fe80008121854 */
[----:B------:R-:W-:Y:S04]  /*1fd20*/  LDGSTS.E [R5+0x1eb00], desc[UR20][R40.64], P0 ;  /* 0x1eb0000028057fae */ /* 0x000fe80008121854 */
[----:B------:R-:W-:Y:S04]  /*1fd30*/  LDGSTS.E [R5+0x1ef00], desc[UR20][R32.64], P0 ;  /* 0x1ef0000020057fae */ /* 0x000fe80008121854 */
[----:B------:R-:W-:Y:S04]  /*1fd40*/  LDGSTS.E [R5+0x1f300], desc[UR20][R24.64], P0 ;  /* 0x1f30000018057fae */ /* 0x000fe80008121854 */
[----:B------:R-:W-:Y:S04]  /*1fd50*/  LDGSTS.E [R5+0x1f700], desc[UR20][R16.64], P0 ;  /* 0x1f70000010057fae */ /* 0x000fe80008121854 */
[----:B------:R-:W-:Y:S04]  /*1fd60*/  LDGSTS.E [R5+0x1fb00], desc[UR20][R8.64], P0 ;  /* 0x1fb0000008057fae */ /* 0x000fe80008121854 */
[----:B------:R2:W-:Y:S02]  /*1fd70*/  LDGSTS.E [R5+0x1ff00], desc[UR20][R2.64], P0 ;  /* 0x1ff0000002057fae */ /* 0x0005e40008121854 */
[----:B--2---:R-:W2:Y:S01]  /*1fd80*/  S2R R3, SR_TID.X ;  /* 0x0000000000037919 */ /* 0x004ea20000002100 */
[----:B------:R-:W-:Y:S01]  /*1fd90*/  PLOP3.LUT P0, PT, PT, PT, UP0, 0x80, 0x0 ;  /* 0x000000000000781c */ /* 0x000fe20003f0f008 */
[----:B------:R-:W0:Y:S01]  /*1fda0*/  LDGDEPBAR ;  /* 0x00000000000079af */ /* 0x000e220000000000 */
[----:B--2---:R-:W-:-:S04]  /*1fdb0*/  LOP3.LUT R0, R3, 0x20, RZ, 0xc0, !PT ;  /* 0x0000002003007812 */ /* 0x004fc800078ec0ff */
[----:B------:R-:W-:-:S07]  /*1fdc0*/  R2UR UR5, R0 ;  /* 0x00000000000572ca */ /* 0x000fce00000e0000 */
[----:B-1----:R-:W-:Y:S08]  /*1fdd0*/  @P0 BRA `(.L_x_0) ;  /* 0x0000007c00180947 */ /* 0x002ff00003800000 */
[----:B------:R1:W-:Y:S01]  /*1fde0*/  STL [R1+0xfd0], RZ ;  /* 0x000fd0ff01007387 */ /* 0x0003e20000100800 */
[----:B------:R-:W-:Y:S02]  /*1fdf0*/  CS2R R100, SRZ ;  /* 0x0000000000647805 */ /* 0x000fe4000001ff00 */
[----:B------:R-:W-:Y:S02]  /*1fe00*/  CS2R R102, SRZ ;  /* 0x0000000000667805 */ /* 0x000fe4000001ff00 */
[----:B------:R-:W-:Y:S01]  /*1fe10*/  CS2R R76, SRZ ;  /* 0x00000000004c7805 */ /* 0x000fe2000001ff00 */
[----:B------:R1:W-:Y:S01]  /*1fe20*/  STL [R1+0xfd4], RZ ;  /* 0x000fd4ff01007387 */ /* 0x0003e20000100800 */
[----:B------:R-:W-:Y:S02]  /*1fe30*/  CS2R R78, SRZ ;  /* 0x00000000004e7805 */ /* 0x000fe4000001ff00 */
[----:B------:R-:W-:Y:S02]  /*1fe40*/  CS2R R72, SRZ ;  /* 0x0000000000487805 */ /* 0x000fe4000001ff00 */
[----:B------:R-:W-:Y:S01]  /*1fe50*/  CS2R R74, SRZ ;  /* 0x00000000004a7805 */ /* 0x000fe2000001ff00 */
[----:B------:R1:W-:Y:S01]  /*1fe60*/  STL [R1+0xfd8], RZ ;  /* 0x000fd8ff01007387 */ /* 0x0003e20000100800 */
[----:B------:R-:W-:-:S02]  /*1fe70*/  CS2R R96, SRZ ;  /* 0x0000000000607805 */ /* 0x000fc4000001ff00 */
        /* <DEDUP_REMOVED lines=71> */
[----:B------:R-:W-:-:S03]  /*202f0*/  USHF.L.U32 UR5, UR5, 0x5, URZ ;  /* 0x0000000505057899 */ /* 0x000fc6000800063f */
[----:B------:R1:W-:Y:S04]  /*20300*/  STL [R1+0x14c4], RZ ;  /* 0x0014c4ff01007387 */ /* 0x0003e80000100800 */
        /* <DEDUP_REMOVED lines=1390> */
[----:B------:R1:W-:Y:S04]  /*259f0*/  STL [R1], RZ ;  /* 0x000000ff01007387 */ /* 0x0003e80000100800 */
        /* <DEDUP_REMOVED lines=514> */
[----:B------:R1:W-:Y:S01]  /*27a20*/  STL [R1+0x10ac], RZ ;  /* 0x0010acff01007387 */ /* 0x0003e20000100800 */
[----:B------:R-:W-:Y:S05]  /*27a30*/  BRA `(.L_x_1) ;  /* 0x000004fc00287947 */ /* 0x000fea0003800000 */
.L_x_0:
[----:B------:R-:W-:Y:S01]  /*27a40*/  STL [R1+0xfd0], RZ ;  /* 0x000fd0ff01007387 */ /* 0x000fe20000100800 */
[C---:B------:R-:W-:Y:S01]  /*27a50*/  LOP3.LUT R2, R3.reuse, 0x7, RZ, 0xc0, !PT ;  /* 0x0000000703027812 */ /* 0x040fe200078ec0ff */
[----:B------:R-:W-:Y:S01]  /*27a60*/  USHF.L.U32 UR5, UR5, 0x5, URZ ;  /* 0x0000000505057899 */ /* 0x000fe2000800063f */
[C---:B------:R-:W-:Y:S01]  /*27a70*/  LOP3.LUT R4, R3.reuse, 0x3, RZ, 0xc0, !PT ;  /* 0x0000000303047812 */ /* 0x040fe200078ec0ff */
[----:B------:R-:W-:Y:S01]  /*27a80*/  STL [R1+0xfd4], RZ ;  /* 0x000fd4ff01007387 */ /* 0x000fe20000100800 */
[C---:B------:R-:W-:Y:S01]  /*27a90*/  LOP3.LUT R0, R3.reuse, 0x1c, RZ, 0xc0, !PT ;  /* 0x0000001c03007812 */ /* 0x040fe200078ec0ff */
[----:B------:R-:W-:Y:S01]  /*27aa0*/  IMAD R2, R2, 0x90, RZ ;  /* 0x0000009002027824 */ /* 0x000fe200078e02ff */
[----:B------:R-:W-:Y:S01]  /*27ab0*/  USHF.R.S32.HI UR12, URZ, 0x1f, UR9 ;  /* 0x0000001f3f0c7899 */ /* 0x000fe20008011409 */
[----:B------:R-:W-:Y:S01]  /*27ac0*/  STL [R1+0xfd8], RZ ;  /* 0x000fd8ff01007387 */ /* 0x000fe20000100800 */
[----:B------:R-:W-:Y:S01]  /*27ad0*/  IMAD.SHL.U32 R3, R3, 0x2, RZ ;  /* 0x0000000203037824 */ /* 0x000fe200078e00ff */
[----:B------:R-:W-:Y:S01]  /*27ae0*/  USHF.R.S32.HI UR13, URZ, 0x1f, UR10 ;  /* 0x0000001f3f0d7899 */ /* 0x000fe2000801140a */
[----:B------:R-:W-:Y:S01]  /*27af0*/  IMAD R0, R4, 0x420, R0 ;  /* 0x0000042004007824 */ /* 0x000fe200078e0200 */
[----:B------:R-:W-:Y:S01]  /*27b00*/  STL [R1+0xfdc], RZ ;  /* 0x000fdcff01007387 */ /* 0x000fe20000100800 */
[----:B------:R-:W-:Y:S01]  /*27b10*/  ULEA.HI UR12, UR12, UR9, URZ, 0x5 ;  /* 0x000000090c0c7291 */ /* 0x000fe2000f8f283f */
[----:B------:R-:W-:Y:S01]  /*27b20*/  LOP3.LUT R2, R2, 0x30, R3, 0x78, !PT ;  /* 0x0000003002027812 */ /* 0x000fe200078e7803 */
[----:B------:R-:W-:Y:S01]  /*27b30*/  USHF.R.S32.HI UR16, URZ, 0x1f, UR11 ;  /* 0x0000001f3f107899 */ /* 0x000fe2000801140b */
[----:B------:R-:W-:Y:S01]  /*27b40*/  STL [R1+0x1230], RZ ;  /* 0x001230ff01007387 */ /* 0x000fe20000100800 */
[----:B------:R-:W-:Y:S01]  /*27b50*/  USHF.L.U32 UR14, UR10, 0x2, URZ ;  /* 0x000000020a0e7899 */ /* 0x000fe2000800063f */
[----:B------:R-:W-:Y:S01]  /*27b60*/  LOP3.LUT R2, R2, UR5, RZ, 0xfc, !PT ;  /* 0x0000000502027c12 */ /* 0x000fe2000f8efcff */
[----:B------:R-:W-:Y:S01]  /*27b70*/  USHF.L.U64.HI UR9, UR10, 0x2, UR13 ;  /* 0x000000020a097899 */ /* 0x000fe2000801020d */
[----:B------:R-:W-:Y:S01]  /*27b80*/  STL [R1+0x1234], RZ ;  /* 0x001234ff01007387 */ /* 0x000fe20000100800 */
[----:B------:R-:W-:Y:S01]  /*27b90*/  USHF.R.S32.HI UR10, URZ, 0x5, UR12 ;  /* 0x000000053f0a7899 */ /* 0x000fe2000801140c */
[----:B------:R-:W-:-:S02]  /*27ba0*/  CS2R R100, SRZ ;  /* 0x0000000000647805 */ /* 0x000fc4000001ff00 */
[----:B------:R-:W-:Y:S01]  /*27bb0*/  CS2R R102, SRZ ;  /* 0x0000000000667805 */ /* 0x000fe2000001ff00 */
[----:B------:R-:W-:Y:S01]  /*27bc0*/  STL [R1+0x1238], RZ ;  /* 0x001238ff01007387 */ /* 0x000fe20000100800 */
[----:B------:R-:W-:Y:S02]  /*27bd0*/  CS2R R76, SRZ ;  /* 0x00000000004c7805 */ /* 0x000fe4000001ff00 */
[----:B------:R-:W-:Y:S02]  /*27be0*/  CS2R R78, SRZ ;  /* 0x00000000004e7805 */ /* 0x000fe4000001ff00 */
[----:B------:R-:W-:Y:S01]  /*27bf0*/  CS2R R72, SRZ ;  /* 0x0000000000487805 */ /* 0x000fe2000001ff00 */
[----:B------:R-:W-:Y:S01]  /*27c00*/  STL [R1+0x123c], RZ ;  /* 0x00123cff01007387 */ /* 0x000fe20000100800 */
[----:B------:R-:W-:Y:S02]  /*27c10*/  CS2R R74, SRZ ;  /* 0x00000000004a7805 */ /* 0x000fe4000001ff00 */
        /* <DEDUP_REMOVED lines=72> */
[C---:B------:R-:W-:Y:S01]  /*280a0*/  LOP3.LUT R109, R0.reuse, 0x20, RZ, 0x3c, !PT ;  /* 0x00000020006d7812 */ /* 0x040fe200078e3cff */
[----:B------:R-:W-:Y:S01]  /*280b0*/  USHF.L.U32 UR15, UR11, 0x2, URZ ;  /* 0x000000020b0f7899 */ /* 0x000fe2000800063f */
[----:B------:R-:W-:Y:S01]  /*280c0*/  STL [R1+0x1e78], RZ ;  /* 0x001e78ff01007387 */ /* 0x000fe20000100800 */
[C---:B------:R-:W-:Y:S01]  /*280d0*/  LOP3.LUT R108, R0.reuse, 0x40, RZ, 0x3c, !PT ;  /* 0x00000040006c7812 */ /* 0x040fe200078e3cff */
[----:B------:R-:W-:Y:S01]  /*280e0*/  USHF.L.U64.HI UR11, UR11, 0x2, UR16 ;  /* 0x000000020b0b7899 */ /* 0x000fe20008010210 */
[----:B------:R-:W-:Y:S01]  /*280f0*/  LOP3.LUT R3, R0, 0x60, RZ, 0x3c, !PT ;  /* 0x0000006000037812 */ /* 0x000fe200078e3cff */
[----:B------:R-:W-:Y:S01]  /*28100*/  STL [R1+0x1e7c], RZ ;  /* 0x001e7cff01007387 */ /* 0x000fe20000100800 */
[----:B------:R-:W-:Y:S01]  /*28110*/  UMOV UR6, URZ ;  /* 0x0000003f00067c82 */ /* 0x000fe20008000000 */
[----:B------:R-:W-:Y:S01]  /*28120*/  UMOV UR8, 0x1 ;  /* 0x0000000100087882 */ /* 0x000fe20000000000 */
[----:B------:R-:W-:Y:S01]  /*28130*/  UIADD3 UR16, UR10, -0x2, URZ ;  /* 0xfffffffe0a107890 */ /* 0x000fe2000fffe03f */
[----:B------:R-:W-:Y:S01]  /*28140*/  STL [R1+0x1e90], RZ ;  /* 0x001e90ff01007387 */ /* 0x000fe20000100800 */
[----:B------:R-:W-:-:S03]  /*28150*/  UMOV UR12, 0xffffffff ;  /* 0xffffffff000c7882 */ /* 0x000fc60000000000 */
[----:B------:R-:W-:Y:S04]  /*28160*/  STL [R1+0x1e94], RZ ;  /* 0x001e94ff01007387 */ /* 0x000fe80000100800 */
        /* <DEDUP_REMOVED lines=1382> */
[----:B------:R-:W-:Y:S04]  /*2d7d0*/  STL [R1], RZ ;  /* 0x000000ff01007387 */ /* 0x000fe80000100800 */
        /* <DEDUP_REMOVED lines=398> */
[----:B------:R1:W-:Y:S04]  /*2f0c0*/  STL [R1+0x162c], R2 ;  /* 0x00162c0201007387 */ /* 0x0003e80000100800 */
[----:B------:R2:W-:Y:S04]  /*2f0d0*/  STL [R1+0x15bc], RZ ;  /* 0x0015bcff01007387 */ /* 0x0005e80000100800 */
[----:B------:R2:W-:Y:S01]  /*2f0e0*/  STL [R1+0x15a0], RZ ;  /* 0x0015a0ff01007387 */ /* 0x0005e20000100800 */
[----:B-1----:R-:W-:-:S03]  /*2f0f0*/  LOP3.LUT R2, R2, 0x40, RZ, 0x3c, !PT ;  /* 0x0000004002027812 */ /* 0x002fc600078e3cff */
        /* <DEDUP_REMOVED lines=115> */
[----:B------:R2:W-:Y:S02]  /*2f830*/  STL [R1+0x1680], R2 ;  /* 0x0016800201007387 */ /* 0x0005e40000100800 */
.L_x_2:
[----:B------:R-:W3:Y:S01]  /*2f840*/  LDL.LU.64 R216, [R1+0xfd0] ;  /* 0x000fd00001d87983 */ /* 0x000ee20000300a00 */
[----:B------:R-:W-:-:S04]  /*2f850*/  DEPBAR.LE SB0, 0x2 ;  /* 0x000080800000791a */ /* 0x000fc80000000000 */
[----:B------:R-:W3:Y:S04]  /*2f860*/  LDL.LU.64 R218, [R1+0xfd8] ;  /* 0x000fd80001da7983 */ /* 0x000ee80000300a00 */
[----:B------:R-:W4:Y:S04]  /*2f870*/  LDL.LU.64 R212, [R1+0xfa0] ;  /* 0x000fa00001d47983 */ /* 0x000f280000300a00 */
[----:B------:R-:W4:Y:S04]  /*2f880*/  LDL.LU.64 R214, [R1+0xfa8] ;  /* 0x000fa80001d67983 */ /* 0x000f280000300a00 */
[----:B------:R-:W4:Y:S04]  /*2f890*/  LDL.LU.64 R208, [R1+0xf40] ;  /* 0x000f400001d07983 */ /* 0x000f280000300a00 */
[----:B------:R-:W4:Y:S04]  /*2f8a0*/  LDL.LU.64 R210, [R1+0xf48] ;  /* 0x000f480001d27983 */ /* 0x000f280000300a00 */
[----:B------:R-:W3:Y:S01]  /*2f8b0*/  LDL R188, [R1+0x162c] ;  /* 0x00162c0001bc7983 */ /* 0x000ee20000100800 */
[----:B------:R-:W-:Y:S01]  /*2f8c0*/  UIADD3 UR12, UR12, 0x1, URZ ;  /* 0x000000010c0c7890 */ /* 0x000fe2000fffe03f */
[----:B------:R-:W-:-:S02]  /*2f8d0*/  LOP3.LUT R108, R0, 0x20, RZ, 0x3c, !PT ;  /* 0x00000020006c7812 */ /* 0x000fc400078e3cff */
[----:B-----5:R-:W-:Y:S01]  /*2f8e0*/  STL [R1+0x3c60], R252 ;  /* 0x003c60fc01007387 */ /* 0x020fe20000100800 */
[----:B------:R-:W-:Y:S01]  /*2f8f0*/  UISETP.GT.AND UP0, UPT, UR12, 0x1, UPT ;  /* 0x000000010c00788c */ /* 0x000fe2000bf04270 */
[C---:B------:R-:W-:Y:S02]  /*2f900*/  LOP3.LUT R3, R0.reuse, 0x40, RZ, 0x3c, !PT ;  /* 0x0000004000037812 */ /* 0x040fe400078e3cff */
[----:B--2---:R-:W-:Y:S01]  /*2f910*/  LOP3.LUT R2, R0, 0x60, RZ, 0x3c, !PT ;  /* 0x0000006000027812 */ /* 0x004fe200078e3cff */
[----:B------:R-:W-:-:S04]  /*2f920*/  USEL UR12, UR12, URZ, !UP0 ;  /* 0x0000003f0c0c7287 */ /* 0x000fc8000c000000 */
[----:B------:R-:W-:Y:S01]  /*2f930*/  ULEA UR17, UR12, UR4, 0x10 ;  /* 0x000000040c117291 */ /* 0x000fe2000f8e803f */
[----:B------:R-:W-:Y:S01]  /*2f940*/  BAR.SYNC.DEFER_BLOCKING 0x0 ;  /* 0x0000000000007b1d */ /* 0x000fe20000010000 */
[----:B------:R-:W-:-:S09]  /*2f950*/  ULEA UR13, UR12, UR4, 0xf ;  /* 0x000000040c0d7291 */ /* 0x000fd2000f8e783f */
[----:B------:R-:W-:Y:S04]  /*2f960*/  LDS R133, [R108+UR13+0x20000] ;  /* 0x0200000d6c857984 */ /* 0x000fe80008000800 */
        /* <DEDUP_REMOVED lines=63> */
[----:B---3--:R-:W1:Y:S04]  /*2fd60*/  LDSM.16.M88.4 R128, [R188+UR17] ;  /* 0x00000011bc80783b */ /* 0x008e680008000200 */
[----:B------:R-:W2:Y:S04]  /*2fd70*/  LDSM.16.M88.4 R124, [R188+UR17+0x800] ;  /* 0x00080011bc7c783b */ /* 0x000ea80008000200 */
[----:B-1----:R-:W-:Y:S04]  /*2fd80*/  STL [R1+0x4a10], R130 ;  /* 0x004a108201007387 */ /* 0x002fe80000100800 */
[----:B------:R-:W-:Y:S04]  /*2fd90*/  STL [R1+0x4a0c], R131 ;  /* 0x004a0c8301007387 */ /* 0x000fe80000100800 */
        /* <DEDUP_REMOVED lines=16> */
[-C--:B------:R-:W-:Y:S03]  /*2fea0*/  HMMA.1688.F32.TF32 R216, R132, R128.reuse, R216 ;  /* 0x0000008084d8723c */ /* 0x080fe600000810d8 */
[----:B--2---:R-:W-:Y:S03]  /*2feb0*/  STL [R1+0x4a18], R126 ;  /* 0x004a187e01007387 */ /* 0x004fe60000100800 */
[-C--:B----4-:R-:W-:Y:S01]  /*2fec0*/  HMMA.1688.F32.TF32 R212, R136, R128.reuse, R212 ;  /* 0x0000008088d4723c */ /* 0x090fe200000810d4 */
[----:B------:R-:W-:Y:S05]  /*2fed0*/  STL [R1+0x4a14], R127 ;  /* 0x004a147f01007387 */ /* 0x000fea0000100800 */
[-C--:B------:R-:W-:Y:S06]  /*2fee0*/  HMMA.1688.F32.TF32 R208, R140, R128.reuse, R208 ;  /* 0x000000808cd0723c */ /* 0x080fec00000810d0 */
[-C--:B------:R-:W-:Y:S05]  /*2fef0*/  HMMA.1688.F32.TF32 R100, R184, R128.reuse, R100 ;  /* 0x00000080b864723c */ /* 0x080fea0000081064 */
[----:B------:R-:W-:Y:S04]  /*2ff00*/  STL.64 [R1+0x1120], R216 ;  /* 0x001120d801007387 */ /* 0x000fe80000100a00 */
[----:B------:R-:W-:Y:S04]  /*2ff10*/  STL.64 [R1+0x1128], R218 ;  /* 0x001128da01007387 */ /* 0x000fe80000100a00 */
[----:B------:R-:W-:Y:S04]  /*2ff20*/  STL.64 [R1+0x2bb0], R212 ;  /* 0x002bb0d401007387 */ /* 0x000fe80000100a00 */
[----:B------:R-:W-:Y:S04]  /*2ff30*/  STL.64 [R1+0x2bb8], R214 ;  /* 0x002bb8d601007387 */ /* 0x000fe80000100a00 */
[----:B------:R1:W-:Y:S04]  /*2ff40*/  STL.64 [R1+0x10f0], R208 ;  /* 0x0010f0d001007387 */ /* 0x0003e80000100a00 */
[----:B------:R2:W-:Y:S01]  /*2ff50*/  STL.64 [R1+0x10f8], R210 ;  /* 0x0010f8d201007387 */ /* 0x0005e20000100a00 */
[-C--:B------:R-:W-:Y:S06]  /*2ff60*/  HMMA.1688.F32.TF32 R96, R156, R128.reuse, R96 ;  /* 0x000000809c60723c */ /* 0x080fec0000081060 */
[-C--:B------:R-:W-:Y:S06]  /*2ff70*/  HMMA.1688.F32.TF32 R92, R160, R128.reuse, R92 ;  /* 0x00000080a05c723c */ /* 0x080fec000008105c */
[-C--:B---3--:R-:W-:Y:S06]  /*2ff80*/  HMMA.1688.F32.TF32 R204, R144, R128.reuse, R204 ;  /* 0x0000008090cc723c */ /* 0x088fec00000810cc */
[-C--:B------:R-:W-:Y:S06]  /*2ff90*/  HMMA.1688.F32.TF32 R200, R148, R128.reuse, R200 ;  /* 0x0000008094c8723c */ /* 0x080fec00000810c8 */
[-C--:B------:R-:W-:Y:S11]  /*2ffa0*/  HMMA.1688.F32.TF32 R196, R152, R128.reuse, R196 ;  /* 0x0000008098c4723c */ /* 0x080ff600000810c4 */
[----:B------:R-:W-:Y:S01]  /*2ffb0*/  STL.64 [R1+0x2c60], R204 ;  /* 0x002c60cc01007387 */ /* 0x000fe20000100a00 */
[-C--:B------:R-:W-:Y:S03]  /*2ffc0*/  HMMA.1688.F32.TF32 R192, R164, R128.reuse, R192 ;  /* 0x00000080a4c0723c */ /* 0x080fe600000810c0 */
[----:B------:R-:W-:Y:S04]  /*2ffd0*/  STL.64 [R1+0x2c68], R206 ;  /* 0x002c68ce01007387 */ /* 0x000fe80000100a00 */
        /* <DEDUP_REMOVED lines=9> */
[----:B------:R3:W-:Y:S01]  /*30070*/  STL.64 [R1+0x2dd0], R120 ;  /* 0x002dd07801007387 */ /* 0x0007e20000100a00 */
[-C--:B------:R-:W-:Y:S03]  /*30080*/  HMMA.1688.F32.TF32 R108, R180, R128.reuse, R108 ;  /* 0x00000080b46c723c */ /* 0x080fe6000008106c */
[----:B------:R4:W-:Y:S04]  /*30090*/  STL.64 [R1+0x2dd8], R122 ;  /* 0x002dd87a01007387 */ /* 0x0009e80000100a00 */
[----:B------:R4:W-:Y:S04]  /*300a0*/  STL.64 [R1+0x2360], R116 ;  /* 0x0023607401007387 */ /* 0x0009e80000100a00 */
[----:B------:R4:W-:Y:S04]  /*300b0*/  STL.64 [R1+0x2368], R118 ;  /* 0x0023687601007387 */ /* 0x0009e80000100a00 */
[----:B------:R4:W-:Y:S04]  /*300c0*/  STL.64 [R1+0x2e70], R112 ;  /* 0x002e707001007387 */ /* 0x0009e80000100a00 */
[----:B------:R4:W-:Y:S04]  /*300d0*/  STL.64 [R1+0x2e78], R114 ;  /* 0x002e787201007387 */ /* 0x0009e80000100a00 */
[----:B-1----:R-:W4:Y:S04]  /*300e0*/  LDL.LU.64 R208, [R1+0x1230] ;  /* 0x0012300001d07983 */ /* 0x002f280000300a00 */
[----:B------:R1:W-:Y:S04]  /*300f0*/  STL.64 [R1+0x2780], R108 ;  /* 0x0027806c01007387 */ /* 0x0003e80000100a00 */
[----:B------:R1:W-:Y:S04]  /*30100*/  STL.64 [R1+0x2788], R110 ;  /* 0x0027886e01007387 */ /* 0x0003e80000100a00 */
[----:B--2---:R-:W2:Y:S04]  /*30110*/  LDL.LU.64 R210, [R1+0x1238] ;  /* 0x0012380001d27983 */ /* 0x004ea80000300a00 */
[----:B------:R1:W-:Y:S04]  /*30120*/  STL.64 [R1+0x2ed0], R100 ;  /* 0x002ed06401007387 */ /* 0x0003e80000100a00 */
[----:B------:R1:W-:Y:S04]  /*30130*/  STL.64 [R1+0x2ed8], R102 ;  /* 0x002ed86601007387 */ /* 0x0003e80000100a00 */
[----:B---3--:R-:W3:Y:S04]  /*30140*/  LDL.LU.64 R120, [R1+0x1210] ;  /* 0x0012100001787983 */ /* 0x008ee80000300a00 */
[----:B----4-:R-:W3:Y:S04]  /*30150*/  LDL.LU.64 R122, [R1+0x1218] ;  /* 0x00121800017a7983 */ /* 0x010ee80000300a00 */
[----:B------:R4:W-:Y:S04]  /*30160*/  STL.64 [R1+0x2ac0], R96 ;  /* 0x002ac06001007387 */ /* 0x0009e80000100a00 */
[----:B------:R4:W-:Y:S04]  /*30170*/  STL.64 [R1+0x2ac8], R98 ;  /* 0x002ac86201007387 */ /* 0x0009e80000100a00 */
[----:B------:R-:W3:Y:S04]  /*30180*/  LDL.LU.64 R204, [R1+0x1200] ;  /* 0x0012000001cc7983 */ /* 0x000ee80000300a00 */
[----:B------:R-:W3:Y:S04]  /*30190*/  LDL.LU.64 R206, [R1+0x1208] ;  /* 0x0012080001ce7983 */ /* 0x000ee80000300a00 */
[----:B------:R-:W-:Y:S04]  /*301a0*/  STL.64 [R1+0x2f30], R92 ;  /* 0x002f305c01007387 */ /* 0x000fe80000100a00 */
[----:B------:R4:W-:Y:S04]  /*301b0*/  STL.64 [R1+0x2f38], R94 ;  /* 0x002f385e01007387 */ /* 0x0009e80000100a00 */
        /* <DEDUP_REMOVED lines=10> */
[----:B-1----:R-:W3:Y:S04]  /*30260*/  LDL.LU.64 R108, [R1+0xc50] ;  /* 0x000c5000016c7983 */ /* 0x002ee80000300a00 */
[----:B------:R-:W3:Y:S04]  /*30270*/  LDL.LU.64 R110, [R1+0xc58] ;  /* 0x000c5800016e7983 */ /* 0x000ee80000300a00 */
[----:B------:R-:W3:Y:S04]  /*30280*/  LDL.LU.64 R100, [R1+0xc10] ;  /* 0x000c100001647983 */ /* 0x000ee80000300a00 */
[----:B------:R-:W3:Y:S04]  /*30290*/  LDL.LU.64 R102, [R1+0xc18] ;  /* 0x000c180001667983 */ /* 0x000ee80000300a00 */
[----:B----4-:R-:W4:Y:S04]  /*302a0*/  LDL.LU.64 R96, [R1+0x260] ;  /* 0x0002600001607983 */ /* 0x010f280000300a00 */
[----:B------:R-:W4:Y:S01]  /*302b0*/  LDL.LU.64 R98, [R1+0x268] ;  /* 0x0002680001627983 */ /* 0x000f220000300a00 */
[-C--:B------:R-:W-:Y:S06]  /*302c0*/  HMMA.1688.F32.TF32 R212, R236, R128.reuse, R88 ;  /* 0x00000080ecd4723c */ /* 0x080fec0000081058 */
[----:B------:R-:W-:-:S15]  /*302d0*/  HMMA.1688.F32.TF32 R92, R240, R128, R104 ;  /* 0x00000080f05c723c */ /* 0x000fde0000081068 */
[----:B------:R-:W-:-:S02]  /*302e0*/  NOP ;  /* 0x0000000000007918 */ /* 0x000fc40000000000 */
[----:B------:R-:W-:Y:S04]  /*302f0*/  STL.64 [R1+0x2b30], R212 ;  /* 0x002b30d401007387 */ /* 0x000fe80000100a00 */
[----:B------:R-:W-:Y:S04]  /*30300*/  STL.64 [R1+0x2b38], R214 ;  /* 0x002b38d601007387 */ /* 0x000fe80000100a00 */
[----:B------:R-:W-:Y:S04]  /*30310*/  STL.64 [R1+0x2f50], R92 ;  /* 0x002f505c01007387 */ /* 0x000fe80000100a00 */
[----:B------:R-:W-:Y:S01]  /*30320*/  STL.64 [R1+0x2f58], R94 ;  /* 0x002f585e01007387 */ /* 0x000fe20000100a00 */
[-C--:B------:R-:W-:Y:S06]  /*30330*/  HMMA.1688.F32.TF32 R76, R184, R124.reuse, R76 ;  /* 0x0000007cb84c723c */ /* 0x080fec000008104c */
[-C--:B------:R-:W-:Y:S06]  /*30340*/  HMMA.1688.F32.TF32 R68, R156, R124.reuse, R68 ;  /* 0x0000007c9c44723c */ /* 0x080fec0000081044 */
[-C--:B------:R-:W-:Y:S06]  /*30350*/  HMMA.1688.F32.TF32 R60, R160, R124.reuse, R60 ;  /* 0x0000007ca03c723c */ /* 0x080fec000008103c */
[----:B--2---:R-:W-:-:S15]  /*30360*/  HMMA.1688.F32.TF32 R88, R132, R124, R208 ;  /* 0x0000007c8458723c */ /* 0x004fde00000810d0 */
[----:B------:R-:W-:-:S08]  /*30370*/  NOP ;  /* 0x0000000000007918 */ /* 0x000fd00000000000 */
[----:B------:R1:W-:Y:S01]  /*30380*/  STL.64 [R1+0x1030], R88 ;  /* 0x0010305801007387 */ /* 0x0003e20000100a00 */
[----:B------:R-:W-:Y:S02]  /*30390*/  IMAD.MOV.U32 R126, RZ, RZ, R90 ;  /* 0x000000ffff7e7224 */ /* 0x000fe400078e005a */
[----:B------:R-:W-:Y:S01]  /*303a0*/  IMAD.MOV.U32 R127, RZ, RZ, R91 ;  /* 0x000000ffff7f7224 */ /* 0x000fe200078e005b */
[-C--:B---3--:R-:W-:Y:S06]  /*303b0*/  HMMA.1688.F32.TF32 R104, R140, R124.reuse, R204 ;  /* 0x0000007c8c68723c */ /* 0x088fec00000810cc */
[-C--:B-1----:R-:W-:Y:S01]  /*303c0*/  HMMA.1688.F32.TF32 R88, R136, R124.reuse, R120 ;  /* 0x0000007c8858723c */ /* 0x082fe20000081078 */
[----:B------:R-:W1:Y:S05]  /*303d0*/  LDSM.16.M88.4 R120, [R188+UR17+0x1000] ;  /* 0x00100011bc78783b */ /* 0x000e6a0008000200 */
[----:B------:R-:W-:-:S15]  /*303e0*/  HMMA.1688.F32.TF32 R92, R144, R124, R200 ;  /* 0x0000007c905c723c */ /* 0x000fde00000810c8 */
[----:B------:R-:W-:-:S02]  /*303f0*/  NOP ;  /* 0x0000000000007918 */ /* 0x000fc40000000000 */
[----:B------:R-:W-:Y:S04]  /*30400*/  STL.64 [R1+0x2b50], R88 ;  /* 0x002b505801007387 */ /* 0x000fe80000100a00 */
[----:B------:R2:W-:Y:S04]  /*30410*/  STL.64 [R1+0x2b58], R90 ;  /* 0x002b585a01007387 */ /* 0x0005e80000100a00 */
[----:B------:R-:W-:Y:S04]  /*30420*/  STL.64 [R1+0x1020], R104 ;  /* 0x0010206801007387 */ /* 0x000fe80000100a00 */
[----:B------:R3:W-:Y:S01]  /*30430*/  STL.64 [R1+0x1028], R106 ;  /* 0x0010286a01007387 */ /* 0x0007e20000100a00 */
[-C--:B--2---:R-:W-:Y:S03]  /*30440*/  HMMA.1688.F32.TF32 R88, R148, R124.reuse, R116 ;  /* 0x0000007c9458723c */ /* 0x084fe60000081074 */
[----:B------:R-:W-:Y:S04]  /*30450*/  STL.64 [R1+0x2c00], R92 ;  /* 0x002c005c01007387 */ /* 0x000fe80000100a00 */
[----:B------:R2:W-:Y:S01]  /*30460*/  STL.64 [R1+0x2c08], R94 ;  /* 0x002c085e01007387 */ /* 0x0005e20000100a00 */
[-C--:B---3--:R-:W-:Y:S03]  /*30470*/  HMMA.1688.F32.TF32 R104, R152, R124.reuse, R196 ;  /* 0x0000007c9868723c */ /* 0x088fe600000810c4 */
[----:B------:R-:W3:Y:S03]  /*30480*/  LDSM.16.M88.4 R116, [R188+UR17+0x1800] ;  /* 0x00180011bc74783b */ /* 0x000ee60008000200 */
[-C--:B--2---:R-:W-:Y:S09]  /*30490*/  HMMA.1688.F32.TF32 R92, R164, R124.reuse, R192 ;  /* 0x0000007ca45c723c */ /* 0x084ff200000810c0 */
[----:B------:R-:W-:Y:S04]  /*304a0*/  STL.64 [R1+0x1050], R88 ;  /* 0x0010505801007387 */ /* 0x000fe80000100a00 */
[----:B------:R2:W-:Y:S04]  /*304b0*/  STL.64 [R1+0x1058], R90 ;  /* 0x0010585a01007387 */ /* 0x0005e80000100a00 */
[----:B------:R-:W-:Y:S04]  /*304c0*/  STL.64 [R1+0x2cd0], R104 ;  /* 0x002cd06801007387 */ /* 0x000fe80000100a00 */
[----:B------:R1:W-:Y:S01]  /*304d0*/  STL.64 [R1+0x2cd8], R106 ;  /* 0x002cd86a01007387 */ /* 0x0003e20000100a00 */
[-C--:B--2---:R-:W-:Y:S03]  /*304e0*/  HMMA.1688.F32.TF32 R88, R168, R124.reuse, R112 ;  /* 0x0000007ca858723c */ /* 0x084fe60000081070 */
[----:B------:R-:W-:Y:S04]  /*304f0*/  STL.64 [R1+0x1040], R92 ;  /* 0x0010405c01007387 */ /* 0x000fe80000100a00 */
[----:B------:R2:W-:Y:S01]  /*30500*/  STL.64 [R1+0x1048], R94 ;  /* 0x0010485e01007387 */ /* 0x0005e20000100a00 */
[-C--:B-1----:R-:W-:Y:S06]  /*30510*/  HMMA.1688.F32.TF32 R104, R172, R124.reuse, R108 ;  /* 0x0000007cac68723c */ /* 0x082fec000008106c */
[-C--:B--2---:R-:W-:Y:S09]  /*30520*/  HMMA.1688.F32.TF32 R92, R176, R124.reuse, R100 ;  /* 0x0000007cb05c723c */ /* 0x084ff20000081064 */
[----:B------:R-:W-:Y:S04]  /*30530*/  STL.64 [R1+0x2d80], R88 ;  /* 0x002d805801007387 */ /* 0x000fe80000100a00 */
[----:B------:R4:W-:Y:S04]  /*30540*/  STL.64 [R1+0x2d88], R90 ;  /* 0x002d885a01007387 */ /* 0x0009e80000100a00 */
[----:B------:R1:W-:Y:S04]  /*30550*/  STL.64 [R1+0x21a0], R104 ;  /* 0x0021a06801007387 */ /* 0x0003e80000100a00 */
[----:B------:R2:W-:Y:S04]  /*30560*/  STL.64 [R1+0x21a8], R106 ;  /* 0x0021a86a01007387 */ /* 0x0005e80000100a00 */
[----:B------:R-:W3:Y:S01]  /*30570*/  LDL.LU.64 R128, [R1+0x1370] ;  /* 0x0013700001807983 */ /* 0x000ee20000300a00 */
[----:B----4-:R-:W-:Y:S03]  /*30580*/  HMMA.1688.F32.TF32 R88, R180, R124, R96 ;  /* 0x0000007cb458723c */ /* 0x010fe60000081060 */
[----:B------:R4:W-:Y:S04]  /*30590*/  STL.64 [R1+0x2e30], R92 ;  /* 0x002e305c01007387 */ /* 0x0009e80000100a00 */
[----:B------:R4:W-:Y:S04]  /*305a0*/  STL.64 [R1+0x2e38], R94 ;  /* 0x002e385e01007387 */ /* 0x0009e80000100a00 */
[----:B------:R-:W3:-:S12]  /*305b0*/  LDL.LU.64 R130, [R1+0x1378] ;  /* 0x0013780001827983 */ /* 0x000ed80000300a00 */
[----:B------:R4:W-:Y:S04]  /*305c0*/  STL.64 [R1+0x2630], R88 ;  /* 0x0026305801007387 */ /* 0x0009e80000100a00 */
[----:B------:R4:W-:Y:S04]  /*305d0*/  STL.64 [R1+0x2638], R90 ;  /* 0x0026385a01007387 */ /* 0x0009e80000100a00 */
[----:B------:R-:W3:Y:S04]  /*305e0*/  LDL.LU.64 R192, [R1+0x1360] ;  /* 0x0013600001c07983 */ /* 0x000ee80000300a00 */
[----:B------:R-:W3:Y:S04]  /*305f0*/  LDL.LU.64 R194, [R1+0x1368] ;  /* 0x0013680001c27983 */ /* 0x000ee80000300a00 */
[----:B------:R-:W3:Y:S04]  /*30600*/  LDL.LU.64 R112, [R1+0x1340] ;  /* 0x0013400001707983 */ /* 0x000ee80000300a00 */
[----:B------:R-:W3:Y:S04]  /*30610*/  LDL.LU.64 R114, [R1+0x1348] ;  /* 0x0013480001727983 */ /* 0x000ee80000300a00 */
[----:B------:R-:W3:Y:S04]  /*30620*/  LDL.LU.64 R108, [R1+0x12f0] ;  /* 0x0012f000016c7983 */ /* 0x000ee80000300a00 */
[----:B------:R-:W3:Y:S04]  /*30630*/  LDL.LU.64 R110, [R1+0x12f8] ;  /* 0x0012f800016e7983 */ /* 0x000ee80000300a00 */
[----:B------:R4:W-:Y:S04]  /*30640*/  STL.64 [R1+0x2ea0], R76 ;  /* 0x002ea04c01007387 */ /* 0x0009e80000100a00 */
[----:B------:R4:W-:Y:S04]  /*30650*/  STL.64 [R1+0x2ea8], R78 ;  /* 0x002ea84e01007387 */ /* 0x0009e80000100a00 */
[----:B-1----:R-:W3:Y:S04]  /*30660*/  LDL.LU.64 R104, [R1+0x10c0] ;  /* 0x0010c00001687983 */ /* 0x002ee80000300a00 */
[----:B--2---:R-:W2:Y:S04]  /*30670*/  LDL.LU.64 R106, [R1+0x10c8] ;  /* 0x0010c800016a7983 */ /* 0x004ea80000300a00 */
[----:B------:R1:W-:Y:S04]  /*30680*/  STL.64 [R1+0x29c0], R68 ;  /* 0x0029c04401007387 */ /* 0x0003e80000100a00 */
[----:B------:R1:W-:Y:S04]  /*30690*/  STL.64 [R1+0x29c8], R70 ;  /* 0x0029c84601007387 */ /* 0x0003e80000100a00 */
[----:B------:R-:W2:Y:S04]  /*306a0*/  LDL.LU.64 R100, [R1+0x1090] ;  /* 0x0010900001647983 */ /* 0x000ea80000300a00 */
[----:B------:R-:W2:Y:S04]  /*306b0*/  LDL.LU.64 R102, [R1+0x1098] ;  /* 0x0010980001667983 */ /* 0x000ea80000300a00 */
[----:B------:R-:W-:Y:S04]  /*306c0*/  STL.64 [R1+0x2f10], R60 ;  /* 0x002f103c01007387 */ /* 0x000fe80000100a00 */
[----:B------:R1:W-:Y:S04]  /*306d0*/  STL.64 [R1+0x2f18], R62 ;  /* 0x002f183e01007387 */ /* 0x0003e80000100a00 */
[----:B------:R-:W2:Y:S04]  /*306e0*/  LDL.LU.64 R96, [R1+0xec0] ;  /* 0x000ec00001607983 */ /* 0x000ea80000300a00 */
[----:B------:R-:W2:Y:S04]  /*306f0*/  LDL.LU.64 R98, [R1+0xec8] ;  /* 0x000ec80001627983 */ /* 0x000ea80000300a00 */
[----:B----4-:R-:W4:Y:S04]  /*30700*/  LDL.LU.64 R92, [R1+0xe80] ;  /* 0x000e8000015c7983 */ /* 0x010f280000300a00 */
[----:B------:R-:W4:Y:S04]  /*30710*/  LDL.LU.64 R94, [R1+0xe88] ;  /* 0x000e8800015e7983 */ /* 0x000f280000300a00 */
[----:B------:R-:W4:Y:S04]  /*30720*/  LDL.LU.64 R88, [R1+0xc40] ;  /* 0x000c400001587983 */ /* 0x000f280000300a00 */
[----:B------:R-:W4:Y:S04]  /*30730*/  LDL.LU.64 R90, [R1+0xc48] ;  /* 0x000c4800015a7983 */ /* 0x000f280000300a00 */
[----:B------:R-:W4:Y:S04]  /*30740*/  LDL.LU.64 R76, [R1+0xa20] ;  /* 0x000a2000014c7983 */ /* 0x000f280000300a00 */
[----:B------:R-:W4:Y:S04]  /*30750*/  LDL.LU.64 R78, [R1+0xa28] ;  /* 0x000a2800014e7983 */ /* 0x000f280000300a00 */
[----:B-1----:R-:W4:Y:S04]  /*30760*/  LDL.LU.64 R68, [R1+0x230] ;  /* 0x0002300001447983 */ /* 0x002f280000300a00 */
[----:B------:R-:W4:Y:S01]  /*30770*/  LDL.LU.64 R70, [R1+0x238] ;  /* 0x0002380001467983 */ /* 0x000f220000300a00 */
[-C--:B------:R-:W-:Y:S06]  /*30780*/  HMMA.1688.F32.TF32 R196, R236, R124.reuse, R52 ;  /* 0x0000007cecc4723c */ /* 0x080fec0000081034 */
[----:B------:R-:W-:-:S15]  /*30790*/  HMMA.1688.F32.TF32 R60, R240, R124, R80 ;  /* 0x0000007cf03c723c */ /* 0x000fde0000081050 */
[----:B------:R-:W-:-:S02]  /*307a0*/  NOP ;  /* 0x0000000000007918 */ /* 0x000fc40000000000 */
[----:B------:R-:W-:Y:S04]  /*307b0*/  STL.64 [R1+0x2ad0], R196 ;  /* 0x002ad0c401007387 */ /* 0x000fe80000100a00 */
[----:B------:R-:W-:Y:S04]  /*307c0*/  STL.64 [R1+0x2ad8], R198 ;  /* 0x002ad8c601007387 */ /* 0x000fe80000100a00 */
[----:B------:R-:W-:Y:S04]  /*307d0*/  STL.64 [R1+0x2f40], R60 ;  /* 0x002f403c01007387 */ /* 0x000fe80000100a00 */
[----:B------:R1:W-:Y:S01]  /*307e0*/  STL.64 [R1+0x2f48], R62 ;  /* 0x002f483e01007387 */ /* 0x0003e20000100a00 */
[----:B---3--:R-:W-:-:S15]  /*307f0*/  HMMA.1688.F32.TF32 R52, R132, R120, R128 ;  /* 0x000000788434723c */ /* 0x008fde0000081080 */
[----:B------:R-:W-:-:S09]  /*30800*/  NOP ;  /* 0x0000000000007918 */ /* 0x000fd20000000000 */
[----:B------:R-:W-:Y:S02]  /*30810*/  IMAD.MOV.U32 R130, RZ, RZ, R52 ;  /* 0x000000ffff827224 */ /* 0x000fe400078e0034 */
[----:B------:R-:W-:Y:S02]  /*30820*/  IMAD.MOV.U32 R131, RZ, RZ, R53 ;  /* 0x000000ffff837224 */ /* 0x000fe400078e0035 */
[----:B------:R-:W-:Y:S02]  /*30830*/  IMAD.MOV.U32 R129, RZ, RZ, R54 ;  /* 0x000000ffff817224 */ /* 0x000fe400078e0036 */
[----:B------:R-:W-:Y:S02]  /*30840*/  IMAD.MOV.U32 R128, RZ, RZ, R55 ;  /* 0x000000ffff807224 */ /* 0x000fe400078e0037 */
[-C--:B------:R-:W-:Y:S06]  /*30850*/  HMMA.1688.F32.TF32 R52, R136, R120.reuse, R192 ;  /* 0x000000788834723c */ /* 0x080fec00000810c0 */
[-C--:B------:R-:W-:Y:S01]  /*30860*/  HMMA.1688.F32.TF32 R80, R140, R120.reuse, R112 ;  /* 0x000000788c50723c */ /* 0x080fe20000081070 */
[----:B------:R-:W-:Y:S05]  /*30870*/  LDSM.16.M88.4 R112, [R188+UR17+0x2000] ;  /* 0x00200011bc70783b */ /* 0x000fea0008000200 */
[-C--:B-1----:R-:W-:Y:S01]  /*30880*/  HMMA.1688.F32.TF32 R60, R144, R120.reuse, R108 ;  /* 0x00000078903c723c */ /* 0x082fe2000008106c */
[----:B------:R-:W1:Y:S10]  /*30890*/  LDSM.16.M88.4 R108, [R188+UR17+0x2800] ;  /* 0x00280011bc6c783b */ /* 0x000e740008000200 */
[----:B------:R-:W-:Y:S04]  /*308a0*/  STL.64 [R1+0x2af0], R52 ;  /* 0x002af03401007387 */ /* 0x000fe80000100a00 */
[----:B------:R2:W-:Y:S04]  /*308b0*/  STL.64 [R1+0x2af8], R54 ;  /* 0x002af83601007387 */ /* 0x0005e80000100a00 */
[----:B------:R-:W-:Y:S04]  /*308c0*/  STL.64 [R1+0xf90], R80 ;  /* 0x000f905001007387 */ /* 0x000fe80000100a00 */
[----:B------:R3:W-:Y:S01]  /*308d0*/  STL.64 [R1+0xf98], R82 ;  /* 0x000f985201007387 */ /* 0x0007e20000100a00 */
[-C--:B--2---:R-:W-:Y:S03]  /*308e0*/  HMMA.1688.F32.TF32 R52, R148, R120.reuse, R104 ;  /* 0x000000789434723c */ /* 0x084fe60000081068 */
[----:B------:R-:W-:Y:S04]  /*308f0*/  STL.64 [R1+0x2ba0], R60 ;  /* 0x002ba03c01007387 */ /* 0x000fe80000100a00 */
[----:B------:R2:W-:Y:S01]  /*30900*/  STL.64 [R1+0x2ba8], R62 ;  /* 0x002ba83e01007387 */ /* 0x0005e20000100a00 */
[-C--:B---3--:R-:W-:Y:S06]  /*30910*/  HMMA.1688.F32.TF32 R80, R152, R120.reuse, R100 ;  /* 0x000000789850723c */ /* 0x088fec0000081064 */
[-C--:B--2---:R-:W-:Y:S09]  /*30920*/  HMMA.1688.F32.TF32 R60, R164, R120.reuse, R96 ;  /* 0x00000078a43c723c */ /* 0x084ff20000081060 */
[----:B------:R-:W-:Y:S04]  /*30930*/  STL.64 [R1+0xfe0], R52 ;  /* 0x000fe03401007387 */ /* 0x000fe80000100a00 */
[----:B------:R4:W-:Y:S04]  /*30940*/  STL.64 [R1+0xfe8], R54 ;  /* 0x000fe83601007387 */ /* 0x0009e80000100a00 */
[----:B------:R-:W-:Y:S04]  /*30950*/  STL.64 [R1+0x2c80], R80 ;  /* 0x002c805001007387 */ /* 0x000fe80000100a00 */
[----:B------:R2:W-:Y:S01]  /*30960*/  STL.64 [R1+0x2c88], R82 ;  /* 0x002c885201007387 */ /* 0x0005e20000100a00 */
[-C--:B----4-:R-:W-:Y:S03]  /*30970*/  HMMA.1688.F32.TF32 R52, R168, R120.reuse, R92 ;  /* 0x00000078a834723c */ /* 0x090fe6000008105c */
[----:B------:R-:W-:Y:S04]  /*30980*/  STL.64 [R1+0xfd0], R60 ;  /* 0x000fd03c01007387 */ /* 0x000fe80000100a00 */
[----:B------:R3:W-:Y:S01]  /*30990*/  STL.64 [R1+0xfd8], R62 ;  /* 0x000fd83e01007387 */ /* 0x0007e20000100a00 */
[-C--:B--2---:R-:W-:Y:S06]  /*309a0*/  HMMA.1688.F32.TF32 R80, R172, R120.reuse, R88 ;  /* 0x00000078ac50723c */ /* 0x084fec0000081058 */
[-C--:B---3--:R-:W-:Y:S09]  /*309b0*/  HMMA.1688.F32.TF32 R60, R176, R120.reuse, R76 ;  /* 0x00000078b03c723c */ /* 0x088ff2000008104c */
[----:B------:R-:W-:Y:S04]  /*309c0*/  STL.64 [R1+0x2d20], R52 ;  /* 0x002d203401007387 */ /* 0x000fe80000100a00 */
[----:B------:R2:W-:Y:S04]  /*309d0*/  STL.64 [R1+0x2d28], R54 ;  /* 0x002d283601007387 */ /* 0x0005e80000100a00 */
[----:B------:R-:W-:Y:S04]  /*309e0*/  STL.64 [R1+0xff0], R80 ;  /* 0x000ff05001007387 */ /* 0x000fe80000100a00 */
[----:B------:R-:W-:Y:S04]  /*309f0*/  STL.64 [R1+0xff8], R82 ;  /* 0x000ff85201007387 */ /* 0x000fe80000100a00 */
[----:B------:R-:W3:Y:S01]  /*30a00*/  LDL.LU.64 R104, [R1+0x13f0] ;  /* 0x0013f00001687983 */ /* 0x000ee20000300a00 */
[----:B--2---:R-:W-:Y:S03]  /*30a10*/  HMMA.1688.F32.TF32 R52, R180, R120, R68 ;  /* 0x00000078b434723c */ /* 0x004fe60000081044 */
[----:B------:R-:W-:Y:S04]  /*30a20*/  STL.64 [R1+0x2df0], R60 ;  /* 0x002df03c01007387 */ /* 0x000fe80000100a00 */
[----:B------:R-:W-:Y:S04]  /*30a30*/  STL.64 [R1+0x2df8], R62 ;  /* 0x002df83e01007387 */ /* 0x000fe80000100a00 */
[----:B------:R-:W3:-:S12]  /*30a40*/  LDL.LU.64 R106, [R1+0x13f8] ;  /* 0x0013f800016a7983 */ /* 0x000ed80000300a00 */
[----:B------:R-:W-:Y:S04]  /*30a50*/  STL.64 [R1+0x2330], R52 ;  /* 0x0023303401007387 */ /* 0x000fe80000100a00 */
[----:B------:R2:W-:Y:S04]  /*30a60*/  STL.64 [R1+0x2338], R54 ;  /* 0x0023383601007387 */ /* 0x0005e80000100a00 */
[----:B------:R-:W4:Y:S04]  /*30a70*/  LDL.LU.64 R100, [R1+0x13e0] ;  /* 0x0013e00001647983 */ /* 0x000f280000300a00 */
[----:B------:R-:W4:Y:S01]  /*30a80*/  LDL.LU.64 R102, [R1+0x13e8] ;  /* 0x0013e80001667983 */ /* 0x000f220000300a00 */
[-C--:B--2---:R-:W-:Y:S03]  /*30a90*/  HMMA.1688.F32.TF32 R52, R184, R120.reuse, R72 ;  /* 0x00000078b834723c */ /* 0x084fe60000081048 */
        /* <DEDUP_REMOVED lines=8> */
[----:B------:R-:W-:Y:S04]  /*30b20*/  STL.64 [R1+0x2e60], R52 ;  /* 0x002e603401007387 */ /* 0x000fe80000100a00 */
[----:B------:R1:W-:Y:S04]  /*30b30*/  STL.64 [R1+0x2e68], R54 ;  /* 0x002e683601007387 */ /* 0x0003e80000100a00 */
[----:B------:R-:W2:Y:S04]  /*30b40*/  LDL.LU.64 R76, [R1+0xf30] ;  /* 0x000f3000014c7983 */ /* 0x000ea80000300a00 */
[----:B------:R-:W2:Y:S01]  /*30b50*/  LDL.LU.64 R78, [R1+0xf38] ;  /* 0x000f3800014e7983 */ /* 0x000ea20000300a00 */
[----:B-1----:R-:W-:Y:S03]  /*30b60*/  HMMA.1688.F32.TF32 R52, R156, R120, R64 ;  /* 0x000000789c34723c */ /* 0x002fe60000081040 */
[----:B------:R-:W2:Y:S04]  /*30b70*/  LDL.LU.64 R68, [R1+0xee0] ;  /* 0x000ee00001447983 */ /* 0x000ea80000300a00 */
[----:B------:R-:W2:-:S15]  /*30b80*/  LDL.LU.64 R70, [R1+0xee8] ;  /* 0x000ee80001467983 */ /* 0x000e9e0000300a00 */
[----:B------:R-:W-:-:S01]  /*30b90*/  NOP ;  /* 0x0000000000007918 */ /* 0x000fc20000000000 */
[----:B------:R-:W-:Y:S04]  /*30ba0*/  STL.64 [R1+0x2320], R52 ;  /* 0x0023203401007387 */ /* 0x000fe80000100a00 */
[----:B------:R1:W-:Y:S01]  /*30bb0*/  STL.64 [R1+0x2328], R54 ;  /* 0x0023283601007387 */ /* 0x0003e20000100a00 */
[-C--:B------:R-:W-:Y:S03]  /*30bc0*/  HMMA.1688.F32.TF32 R48, R236, R120.reuse, R48 ;  /* 0x00000078ec30723c */ /* 0x080fe60000081030 */
[----:B------:R-:W2:Y:S04]  /*30bd0*/  LDL.LU.64 R64, [R1+0xc80] ;  /* 0x000c800001407983 */ /* 0x000ea80000300a00 */
[----:B------:R-:W2:Y:S01]  /*30be0*/  LDL.LU.64 R66, [R1+0xc88] ;  /* 0x000c880001427983 */ /* 0x000ea20000300a00 */
[----:B-1----:R-:W-:-:S15]  /*30bf0*/  HMMA.1688.F32.TF32 R52, R160, R120, R56 ;  /* 0x00000078a034723c */ /* 0x002fde0000081038 */
[----:B------:R-:W-:-:S08]  /*30c00*/  NOP ;  /* 0x0000000000007918 */ /* 0x000fd00000000000 */
[----:B------:R1:W-:Y:S04]  /*30c10*/  STL.64 [R1+0x2ef0], R52 ;  /* 0x002ef03401007387 */ /* 0x0003e80000100a00 */
[----:B------:R1:W-:Y:S04]  /*30c20*/  STL.64 [R1+0x2ef8], R54 ;  /* 0x002ef83601007387 */ /* 0x0003e80000100a00 */
[----:B------:R-:W2:Y:S04]  /*30c30*/  LDL.LU.64 R60, [R1+0xbf0] ;  /* 0x000bf000013c7983 */ /* 0x000ea80000300a00 */
[----:B------:R-:W2:Y:S04]  /*30c40*/  LDL.LU.64 R62, [R1+0xbf8] ;  /* 0x000bf800013e7983 */ /* 0x000ea80000300a00 */
[----:B-1----:R-:W2:Y:S04]  /*30c50*/  LDL.LU.64 R52, [R1+0x240] ;  /* 0x0002400001347983 */ /* 0x002ea80000300a00 */
[----:B------:R-:W2:Y:S04]  /*30c60*/  LDL.LU.64 R54, [R1+0x248] ;  /* 0x0002480001367983 */ /* 0x000ea80000300a00 */
[----:B------:R1:W-:Y:S04]  /*30c70*/  STL.64 [R1+0x2310], R48 ;  /* 0x0023103001007387 */ /* 0x0003e80000100a00 */
[----:B------:R1:W-:Y:S04]  /*30c80*/  STL.64 [R1+0x2318], R50 ;  /* 0x0023183201007387 */ /* 0x0003e80000100a00 */
[----:B-1----:R-:W2:Y:S04]  /*30c90*/  LDL.LU.64 R48, [R1+0x10] ;  /* 0x0000100001307983 */ /* 0x002ea80000300a00 */
[----:B------:R-:W2:Y:S01]  /*30ca0*/  LDL.LU.64 R50, [R1+0x18] ;  /* 0x0000180001327983 */ /* 0x000ea20000300a00 */
[----:B------:R-:W-:-:S15]  /*30cb0*/  HMMA.1688.F32.TF32 R56, R240, R120, R84 ;  /* 0x00000078f038723c */ /* 0x000fde0000081054 */
[----:B------:R-:W-:-:S08]  /*30cc0*/  NOP ;  /* 0x0000000000007918 */ /* 0x000fd00000000000 */
[----:B------:R-:W-:Y:S04]  /*30cd0*/  STL.64 [R1+0x2f20], R56 ;  /* 0x002f203801007387 */ /* 0x000fe80000100a00 */
[----:B------:R3:W-:Y:S02]  /*30ce0*/  STL.64 [R1+0x2f28], R58 ;  /* 0x002f283a01007387 */ /* 0x0007e40000100a00 */
[----:B---3--:R-:W-:Y:S02]  /*30cf0*/  HMMA.1688.F32.TF32 R56, R132, R116, R104 ;  /* 0x000000748438723c */ /* 0x008fe40000081068 */
[----:B------:R-:W1:-:S15]  /*30d00*/  LDSM.16.M88.4 R104, [R188+UR17+0x3000] ;  /* 0x00300011bc68783b */ /* 0x000e5e0008000200 */
[----:B------:R-:W-:-:S07]  /*30d10*/  NOP ;  /* 0x0000000000007918 */ /* 0x000fce0000000000 */
[----:B------:R-:W-:Y:S02]  /*30d20*/  IMAD.MOV.U32 R125, RZ, RZ, R56 ;  /* 0x000000ffff7d7224 */ /* 0x000fe400078e0038 */
[----:B------:R-:W-:Y:S02]  /*30d30*/  IMAD.MOV.U32 R124, RZ, RZ, R57 ;  /* 0x000000ffff7c7224 */ /* 0x000fe400078e0039 */
[----:B------:R-:W-:Y:S02]  /*30d40*/  IMAD.MOV.U32 R3, RZ, RZ, R58 ;  /* 0x000000ffff037224 */ /* 0x000fe400078e003a */
[----:B------:R-:W-:Y:S02]  /*30d50*/  IMAD.MOV.U32 R2, RZ, RZ, R59 ;  /* 0x000000ffff027224 */ /* 0x000fe400078e003b */
[-C--:B----4-:R-:W-:Y:S01]  /*30d60*/  HMMA.1688.F32.TF32 R56, R136, R116.reuse, R100 ;  /* 0x000000748838723c */ /* 0x090fe20000081064 */
[----:B------:R-:W3:Y:S05]  /*30d70*/  LDSM.16.M88.4 R100, [R188+UR17+0x3800] ;  /* 0x00380011bc64783b */ /* 0x000eea0008000200 */
[-C--:B--2---:R-:W-:Y:S01]  /*30d80*/  HMMA.1688.F32.TF32 R84, R140, R116.reuse, R96 ;  /* 0x000000748c54723c */ /* 0x084fe20000081060 */
[----:B------:R-:W2:Y:S05]  /*30d90*/  LDSM.16.M88.4 R96, [R188+UR17+0x4000] ;  /* 0x00400011bc60783b */ /* 0x000eaa0008000200 */
[-C--:B------:R-:W-:Y:S11]  /*30da0*/  HMMA.1688.F32.TF32 R72, R144, R116.reuse, R92 ;  /* 0x000000749048723c */ /* 0x080ff6000008105c */
[----:B------:R-:W-:Y:S04]  /*30db0*/  STL.64 [R1+0x2350], R56 ;  /* 0x0023503801007387 */ /* 0x000fe80000100a00 */
[----:B------:R4:W-:Y:S02]  /*30dc0*/  STL.64 [R1+0x2358], R58 ;  /* 0x0023583a01007387 */ /* 0x0009e40000100a00 */
[-C--:B----4-:R-:W-:Y:S02]  /*30dd0*/  HMMA.1688.F32.TF32 R56, R148, R116.reuse, R88 ;  /* 0x000000749438723c */ /* 0x090fe40000081058 */
[----:B------:R-:W-:Y:S04]  /*30de0*/  STL.64 [R1+0xe40], R84 ;  /* 0x000e405401007387 */ /* 0x000fe80000100a00 */
[----:B------:R-:W-:Y:S04]  /*30df0*/  STL.64 [R1+0xe48], R86 ;  /* 0x000e485601007387 */ /* 0x000fe80000100a00 */
[----:B------:R-:W-:Y:S04]  /*30e00*/  STL.64 [R1+0x2b40], R72 ;  /* 0x002b404801007387 */ /* 0x000fe80000100a00 */
[----:B------:R4:W-:Y:S04]  /*30e10*/  STL.64 [R1+0x2b48], R74 ;  /* 0x002b484a01007387 */ /* 0x0009e80000100a00 */
[----:B------:R-:W-:Y:S05]  /*30e20*/  STL [R1+0x4934], R110 ;  /* 0x0049346e01007387 */ /* 0x000fea0000100800 */
[----:B------:R-:W-:Y:S01]  /*30e30*/  STL.64 [R1+0xe80], R56 ;  /* 0x000e803801007387 */ /* 0x000fe20000100a00 */
[-C--:B----4-:R-:W-:Y:S03]  /*30e40*/  HMMA.1688.F32.TF32 R72, R152, R116.reuse, R80 ;  /* 0x000000749848723c */ /* 0x090fe60000081050 */
[----:B------:R4:W-:Y:S03]  /*30e50*/  STL.64 [R1+0xe88], R58 ;  /* 0x000e883a01007387 */ /* 0x0009e60000100a00 */
[-C--:B----4-:R-:W-:Y:S01]  /*30e60*/  HMMA.1688.F32.TF32 R56, R164, R116.reuse, R76 ;  /* 0x00000074a438723c */ /* 0x090fe2000008104c */
[----:B------:R-:W-:Y:S05]  /*30e70*/  STL [R1+0x4930], R111 ;  /* 0x0049306f01007387 */ /* 0x000fea0000100800 */
[-C--:B------:R-:W-:Y:S11]  /*30e80*/  HMMA.1688.F32.TF32 R68, R168, R116.reuse, R68 ;  /* 0x00000074a844723c */ /* 0x080ff60000081044 */
[----:B------:R-:W-:Y:S01]  /*30e90*/  STL.64 [R1+0x2c20], R72 ;  /* 0x002c204801007387 */ /* 0x000fe20000100a00 */
[-C--:B------:R-:W-:Y:S03]  /*30ea0*/  HMMA.1688.F32.TF32 R64, R172, R116.reuse, R64 ;  /* 0x00000074ac40723c */ /* 0x080fe60000081040 */
[----:B------:R-:W-:Y:S04]  /*30eb0*/  STL.64 [R1+0x2c28], R74 ;  /* 0x002c284a01007387 */ /* 0x000fe80000100a00 */
[----:B------:R-:W-:Y:S04]  /*30ec0*/  STL.64 [R1+0xe70], R56 ;  /* 0x000e703801007387 */ /* 0x000fe80000100a00 */
[----:B------:R4:W-:Y:S02]  /*30ed0*/  STL.64 [R1+0xe78], R58 ;  /* 0x000e783a01007387 */ /* 0x0009e40000100a00 */
[-C--:B----4-:R-:W-:Y:S02]  /*30ee0*/  HMMA.1688.F32.TF32 R56, R176, R116.reuse, R60 ;  /* 0x00000074b038723c */ /* 0x090fe4000008103c */
[----:B------:R4:W-:Y:S04]  /*30ef0*/  STL.64 [R1+0x2cc0], R68 ;  /* 0x002cc04401007387 */ /* 0x0009e80000100a00 */
[----:B------:R1:W-:Y:S01]  /*30f00*/  STL.64 [R1+0x2cc8], R70 ;  /* 0x002cc84601007387 */ /* 0x0003e20000100a00 */
[-C--:B------:R-:W-:Y:S03]  /*30f10*/  HMMA.1688.F32.TF32 R52, R180, R116.reuse, R52 ;  /* 0x00000074b434723c */ /* 0x080fe60000081034 */
[----:B------:R3:W-:Y:S04]  /*30f20*/  STL.64 [R1+0xea0], R64 ;  /* 0x000ea04001007387 */ /* 0x0007e80000100a00 */
[----:B------:R2:W-:Y:S04]  /*30f30*/  STL.64 [R1+0xea8], R66 ;  /* 0x000ea84201007387 */ /* 0x0005e80000100a00 */
[----:B------:R-:W2:Y:S05]  /*30f40*/  LDL.LU.64 R92, [R1+0x1480] ;  /* 0x00148000015c7983 */ /* 0x000eaa0000300a00 */
[----:B------:R-:W-:Y:S01]  /*30f50*/  STL.64 [R1+0x2da0], R56 ;  /* 0x002da03801007387 */ /* 0x000fe20000100a00 */
[-C--:B------:R-:W-:Y:S03]  /*30f60*/  HMMA.1688.F32.TF32 R48, R184, R116.reuse, R48 ;  /* 0x00000074b830723c */ /* 0x080fe60000081030 */
[----:B------:R-:W-:Y:S04]  /*30f70*/  STL.64 [R1+0x2da8], R58 ;  /* 0x002da83a01007387 */ /* 0x000fe80000100a00 */
[----:B------:R-:W2:Y:S04]  /*30f80*/  LDL.LU.64 R94, [R1+0x1488] ;  /* 0x00148800015e7983 */ /* 0x000ea80000300a00 */
[----:B------:R-:W-:Y:S04]  /*30f90*/  STL.64 [R1+0x2060], R52 ;  /* 0x0020603401007387 */ /* 0x000fe80000100a00 */
[----:B------:R-:W-:Y:S04]  /*30fa0*/  STL.64 [R1+0x2068], R54 ;  /* 0x0020683601007387 */ /* 0x000fe80000100a00 */
[----:B------:R-:W2:Y:S04]  /*30fb0*/  LDL.LU.64 R88, [R1+0x1470] ;  /* 0x0014700001587983 */ /* 0x000ea80000300a00 */
[----:B------:R-:W2:Y:S04]  /*30fc0*/  LDL.LU.64 R90, [R1+0x1478] ;  /* 0x00147800015a7983 */ /* 0x000ea80000300a00 */
[----:B------:R-:W-:Y:S04]  /*30fd0*/  STL.64 [R1+0x2e20], R48 ;  /* 0x002e203001007387 */ /* 0x000fe80000100a00 */
        /* <DEDUP_REMOVED lines=9> */
[----:B----4-:R-:W4:Y:S04]  /*31070*/  LDL.LU.64 R68, [R1+0xf70] ;  /* 0x000f700001447983 */ /* 0x010f280000300a00 */
[----:B-1----:R-:W4:Y:S04]  /*31080*/  LDL.LU.64 R70, [R1+0xf78] ;  /* 0x000f780001467983 */ /* 0x002f280000300a00 */
[----:B---3--:R-:W3:Y:S04]  /*31090*/  LDL.LU.64 R64, [R1+0xf20] ;  /* 0x000f200001407983 */ /* 0x008ee80000300a00 */
[----:B--2---:R-:W3:Y:S04]  /*310a0*/  LDL.LU.64 R66, [R1+0xf28] ;  /* 0x000f280001427983 */ /* 0x004ee80000300a00 */
[----:B------:R-:W2:Y:S04]  /*310b0*/  LDL.LU.64 R60, [R1+0xe20] ;  /* 0x000e2000013c7983 */ /* 0x000ea80000300a00 */
[----:B------:R-:W2:Y:S01]  /*310c0*/  LDL.LU.64 R62, [R1+0xe28] ;  /* 0x000e2800013e7983 */ /* 0x000ea20000300a00 */
[----:B------:R-:W-:Y:S03]  /*310d0*/  HMMA.1688.F32.TF32 R48, R156, R116, R248 ;  /* 0x000000749c30723c */ /* 0x000fe600000810f8 */
[----:B------:R-:W2:Y:S04]  /*310e0*/  LDL.LU.64 R56, [R1+0xa10] ;  /* 0x000a100001387983 */ /* 0x000ea80000300a00 */
[----:B------:R-:W2:-:S15]  /*310f0*/  LDL.LU.64 R58, [R1+0xa18] ;  /* 0x000a1800013a7983 */ /* 0x000e9e0000300a00 */
[----:B------:R-:W-:-:S01]  /*31100*/  NOP ;  /* 0x0000000000007918 */ /* 0x000fc20000000000 */
[----:B------:R-:W-:Y:S04]  /*31110*/  STL.64 [R1+0x2050], R48 ;  /* 0x0020503001007387 */ /* 0x000fe80000100a00 */
[----:B------:R1:W-:Y:S04]  /*31120*/  STL.64 [R1+0x2058], R50 ;  /* 0x0020583201007387 */ /* 0x0003e80000100a00 */
[----:B------:R-:W2:Y:S04]  /*31130*/  LDL.LU.64 R52, [R1+0x210] ;  /* 0x0002100001347983 */ /* 0x000ea80000300a00 */
[----:B------:R-:W2:Y:S01]  /*31140*/  LDL.LU.64 R54, [R1+0x218] ;  /* 0x0002180001367983 */ /* 0x000ea20000300a00 */
[-C--:B-1----:R-:W-:Y:S06]  /*31150*/  HMMA.1688.F32.TF32 R48, R160, R116.reuse, R232 ;  /* 0x00000074a030723c */ /* 0x082fec00000810e8 */
[-C--:B------:R-:W-:Y:S06]  /*31160*/  HMMA.1688.F32.TF32 R36, R236, R116.reuse, R36 ;  /* 0x00000074ec24723c */ /* 0x080fec0000081024 */
[----:B------:R-:W-:Y:S11]  /*31170*/  HMMA.1688.F32.TF32 R44, R240, R116, R44 ;  /* 0x00000074f02c723c */ /* 0x000ff6000008102c */
[----:B------:R1:W-:Y:S04]  /*31180*/  STL.64 [R1+0x2ec0], R48 ;  /* 0x002ec03001007387 */ /* 0x0003e80000100a00 */
[----:B------:R1:W-:Y:S04]  /*31190*/  STL.64 [R1+0x2ec8], R50 ;  /* 0x002ec83201007387 */ /* 0x0003e80000100a00 */
[----:B-1----:R-:W2:Y:S04]  /*311a0*/  LDL.LU.64 R48, [R1] ;  /* 0x0000000001307983 */ /* 0x002ea80000300a00 */
[----:B------:R-:W2:Y:S04]  /*311b0*/  LDL.LU.64 R50, [R1+0x8] ;  /* 0x0000080001327983 */ /* 0x000ea80000300a00 */
[----:B------:R-:W-:Y:S04]  /*311c0*/  STL.64 [R1+0x2040], R36 ;  /* 0x0020402401007387 */ /* 0x000fe80000100a00 */
[----:B------:R1:W-:Y:S04]  /*311d0*/  STL.64 [R1+0x2048], R38 ;  /* 0x0020482601007387 */ /* 0x0003e80000100a00 */
[----:B------:R-:W-:Y:S04]  /*311e0*/  STL.64 [R1+0x2f00], R44 ;  /* 0x002f002c01007387 */ /* 0x000fe80000100a00 */
[----:B------:R1:W-:Y:S02]  /*311f0*/  STL.64 [R1+0x2f08], R46 ;  /* 0x002f082e01007387 */ /* 0x0003e40000100a00 */
[-C--:B-1----:R-:W-:Y:S02]  /*31200*/  HMMA.1688.F32.TF32 R36, R132, R112.reuse, R92 ;  /* 0x000000708424723c */ /* 0x082fe4000008105c */
[----:B------:R-:W1:Y:S04]  /*31210*/  LDSM.16.M88.4 R92, [R188+UR17+0x4800] ;  /* 0x00480011bc5c783b */ /* 0x000e680008000200 */
[----:B------:R-:W-:-:S15]  /*31220*/  HMMA.1688.F32.TF32 R88, R136, R112, R88 ;  /* 0x000000708858723c */ /* 0x000fde0000081058 */
[----:B------:R-:W-:-:S03]  /*31230*/  NOP ;  /* 0x0000000000007918 */ /* 0x000fc60000000000 */
[----:B------:R-:W-:Y:S02]  /*31240*/  IMAD.MOV.U32 R121, RZ, RZ, R36 ;  /* 0x000000ffff797224 */ /* 0x000fe400078e0024 */
[----:B------:R-:W-:Y:S02]  /*31250*/  IMAD.MOV.U32 R120, RZ, RZ, R37 ;  /* 0x000000ffff787224 */ /* 0x000fe400078e0025 */
[----:B------:R-:W-:Y:S02]  /*31260*/  IMAD.MOV.U32 R117, RZ, RZ, R38 ;  /* 0x000000ffff757224 */ /* 0x000fe400078e0026 */
[----:B------:R-:W-:Y:S01]  /*31270*/  IMAD.MOV.U32 R116, RZ, RZ, R39 ;  /* 0x000000ffff747224 */ /* 0x000fe200078e0027 */
[-C--:B------:R-:W-:Y:S01]  /*31280*/  HMMA.1688.F32.TF32 R44, R140, R112.reuse, R84 ;  /* 0x000000708c2c723c */ /* 0x080fe20000081054 */
[----:B------:R-:W-:Y:S05]  /*31290*/  LDSM.16.M88.4 R84, [R188+UR17+0x5800] ;  /* 0x00580011bc54783b */ /* 0x000fea0008000200 */
[-C--:B------:R-:W-:Y:S01]  /*312a0*/  HMMA.1688.F32.TF32 R36, R144, R112.reuse, R80 ;  /* 0x000000709024723c */ /* 0x080fe20000081050 */
[----:B------:R-:W-:Y:S04]  /*312b0*/  STL.64 [R1+0x2080], R88 ;  /* 0x0020805801007387 */ /* 0x000fe80000100a00 */
[----:B------:R-:W-:Y:S01]  /*312c0*/  STL.64 [R1+0x2088], R90 ;  /* 0x0020885a01007387 */ /* 0x000fe20000100a00 */
[-C--:B------:R-:W-:Y:S03]  /*312d0*/  HMMA.1688.F32.TF32 R76, R148, R112.reuse, R76 ;  /* 0x00000070944c723c */ /* 0x080fe6000008104c */
[----:B------:R-:W1:Y:S04]  /*312e0*/  LDSM.16.M88.4 R88, [R188+UR17+0x5000] ;  /* 0x00500011bc58783b */ /* 0x000e680008000200 */
[----:B------:R-:W1:Y:S04]  /*312f0*/  LDSM.16.M88.4 R80, [R188+UR17+0x6000] ;  /* 0x00600011bc50783b */ /* 0x000e680008000200 */
[----:B------:R-:W-:Y:S04]  /*31300*/  STL.64 [R1+0xd60], R44 ;  /* 0x000d602c01007387 */ /* 0x000fe80000100a00 */
[----:B------:R4:W-:Y:S04]  /*31310*/  STL.64 [R1+0xd68], R46 ;  /* 0x000d682e01007387 */ /* 0x0009e80000100a00 */
[----:B------:R-:W-:Y:S04]  /*31320*/  STL.64 [R1+0x2ae0], R36 ;  /* 0x002ae02401007387 */ /* 0x000fe80000100a00 */
[----:B------:R3:W-:Y:S01]  /*31330*/  STL.64 [R1+0x2ae8], R38 ;  /* 0x002ae82601007387 */ /* 0x0007e20000100a00 */
[-C--:B----4-:R-:W-:Y:S06]  /*31340*/  HMMA.1688.F32.TF32 R44, R152, R112.reuse, R72 ;  /* 0x00000070982c723c */ /* 0x090fec0000081048 */
[-C--:B---3--:R-:W-:Y:S06]  /*31350*/  HMMA.1688.F32.TF32 R36, R164, R112.reuse, R68 ;  /* 0x00000070a424723c */ /* 0x088fec0000081044 */
[-C--:B------:R-:W-:Y:S01]  /*31360*/  HMMA.1688.F32.TF32 R64, R168, R112.reuse, R64 ;  /* 0x00000070a840723c */ /* 0x080fe20000081040 */
[----:B------:R-:W-:Y:S04]  /*31370*/  STL.64 [R1+0xdc0], R76 ;  /* 0x000dc04c01007387 */ /* 0x000fe80000100a00 */
[----:B------:R-:W-:Y:S06]  /*31380*/  STL.64 [R1+0xdc8], R78 ;  /* 0x000dc84e01007387 */ /* 0x000fec0000100a00 */
[----:B------:R-:W-:Y:S04]  /*31390*/  STL.64 [R1+0x2bd0], R44 ;  /* 0x002bd02c01007387 */ /* 0x000fe80000100a00 */
[----:B------:R-:W-:Y:S04]  /*313a0*/  STL.64 [R1+0x2bd8], R46 ;  /* 0x002bd82e01007387 */ /* 0x000fe80000100a00 */
[----:B------:R3:W-:Y:S04]  /*313b0*/  STL.64 [R1+0xdb0], R36 ;  /* 0x000db02401007387 */ /* 0x0007e80000100a00 */
[----:B------:R4:W-:Y:S01]  /*313c0*/  STL.64 [R1+0xdb8], R38 ;  /* 0x000db82601007387 */ /* 0x0009e20000100a00 */
[-C--:B------:R-:W-:Y:S03]  /*313d0*/  HMMA.1688.F32.TF32 R72, R156, R112.reuse, R244 ;  /* 0x000000709c48723c */ /* 0x080fe600000810f4 */
[----:B------:R-:W-:Y:S04]  /*313e0*/  LDSM.16.M88.4 R76, [R188+UR17+0xb800] ;  /* 0x00b80011bc4c783b */ /* 0x000fe80008000200 */
[----:B---3--:R-:W3:Y:S04]  /*313f0*/  LDL.LU.64 R36, [R1+0x14c0] ;  /* 0x0014c00001247983 */ /* 0x008ee80000300a00 */
[----:B------:R-:W-:Y:S04]  /*31400*/  STL.64 [R1+0x2c70], R64 ;  /* 0x002c704001007387 */ /* 0x000fe80000100a00 */
[----:B------:R-:W-:Y:S04]  /*31410*/  STL.64 [R1+0x2c78], R66 ;  /* 0x002c784201007387 */ /* 0x000fe80000100a00 */
[----:B----4-:R-:W3:Y:S01]  /*31420*/  LDL.LU.64 R38, [R1+0x14c8] ;  /* 0x0014c80001267983 */ /* 0x010ee20000300a00 */
[----:B--2---:R-:W-:-:S15]  /*31430*/  HMMA.1688.F32.TF32 R44, R172, R112, R60 ;  /* 0x00000070ac2c723c */ /* 0x004fde000008103c */
[----:B------:R-:W-:-:S08]  /*31440*/  NOP ;  /* 0x0000000000007918 */ /* 0x000fd00000000000 */
[----:B------:R-:W-:Y:S04]  /*31450*/  STL.64 [R1+0xdd0], R44 ;  /* 0x000dd02c01007387 */ /* 0x000fe80000100a00 */
[----:B------:R2:W-:Y:S02]  /*31460*/  STL.64 [R1+0xdd8], R46 ;  /* 0x000dd82e01007387 */ /* 0x0005e40000100a00 */
[----:B--2---:R-:W-:Y:S02]  /*31470*/  HMMA.1688.F32.TF32 R44, R176, R112, R56 ;  /* 0x00000070b02c723c */ /* 0x004fe40000081038 */
[----:B------:R-:W2:Y:S04]  /*31480*/  LDL.LU.64 R56, [R1+0x14b0] ;  /* 0x0014b00001387983 */ /* 0x000ea80000300a00 */
[----:B------:R-:W2:-:S15]  /*31490*/  LDL.LU.64 R58, [R1+0x14b8] ;  /* 0x0014b800013a7983 */ /* 0x000e9e0000300a00 */
[----:B------:R-:W-:-:S02]  /*314a0*/  NOP ;  /* 0x0000000000007918 */ /* 0x000fc40000000000 */
[----:B------:R-:W-:Y:S04]  /*314b0*/  STL.64 [R1+0x2d50], R44 ;  /* 0x002d502c01007387 */ /* 0x000fe80000100a00 */
[----:B------:R4:W-:Y:S02]  /*314c0*/  STL.64 [R1+0x2d58], R46 ;  /* 0x002d582e01007387 */ /* 0x0009e40000100a00 */
[----:B----4-:R-:W-:Y:S02]  /*314d0*/  HMMA.1688.F32.TF32 R44, R180, R112, R52 ;  /* 0x00000070b42c723c */ /* 0x010fe40000081034 */
[----:B------:R-:W4:Y:S04]  /*314e0*/  LDL.LU.64 R52, [R1+0x14e0] ;  /* 0x0014e00001347983 */ /* 0x000f280000300a00 */
[----:B------:R-:W4:-:S15]  /*314f0*/  LDL.LU.64 R54, [R1+0x14e8] ;  /* 0x0014e80001367983 */ /* 0x000f1e0000300a00 */
[----:B------:R-:W-:-:S02]  /*31500*/  NOP ;  /* 0x0000000000007918 */ /* 0x000fc40000000000 */
[----:B------:R-:W-:Y:S04]  /*31510*/  STL.64 [R1+0xda0], R44 ;  /* 0x000da02c01007387 */ /* 0x000fe80000100a00 */
[----:B------:R1:W-:Y:S02]  /*31520*/  STL.64 [R1+0xda8], R46 ;  /* 0x000da82e01007387 */ /* 0x0003e40000100a00 */
[----:B-1----:R-:W-:Y:S02]  /*31530*/  HMMA.1688.F32.TF32 R44, R184, R112, R48 ;  /* 0x00000070b82c723c */ /* 0x002fe40000081030 */
[----:B------:R-:W4:Y:S04]  /*31540*/  LDL.LU.64 R48, [R1+0x1490] ;  /* 0x0014900001307983 */ /* 0x000f280000300a00 */
[----:B------:R-:W4:-:S15]  /*31550*/  LDL.LU.64 R50, [R1+0x1498] ;  /* 0x0014980001327983 */ /* 0x000f1e0000300a00 */
[----:B------:R-:W-:-:S02]  /*31560*/  NOP ;  /* 0x0000000000007918 */ /* 0x000fc40000000000 */
[----:B------:R1:W-:Y:S04]  /*31570*/  STL.64 [R1+0x2de0], R44 ;  /* 0x002de02c01007387 */ /* 0x0003e80000100a00 */
[----:B------:R1:W-:Y:S04]  /*31580*/  STL.64 [R1+0x2de8], R46 ;  /* 0x002de82e01007387 */ /* 0x0003e80000100a00 */
[----:B-1----:R-:W4:Y:S04]  /*31590*/  LDL.LU.64 R44, [R1+0x1290] ;  /* 0x00129000012c7983 */ /* 0x002f280000300a00 */
[----:B------:R-:W4:Y:S01]  /*315a0*/  LDL.LU.64 R46, [R1+0x1298] ;  /* 0x00129800012e7983 */ /* 0x000f220000300a00 */
[-C--:B------:R-:W-:Y:S03]  /*315b0*/  HMMA.1688.F32.TF32 R68, R160, R112.reuse, R228 ;  /* 0x00000070a044723c */ /* 0x080fe600000810e4 */
[----:B------:R-:W4:Y:S03]  /*315c0*/  LDL.LU.64 R60, [R1+0x1250] ;  /* 0x00125000013c7983 */ /* 0x000f260000300a00 */
[-C--:B------:R-:W-:Y:S01]  /*315d0*/  HMMA.1688.F32.TF32 R64, R236, R112.reuse, R32 ;  /* 0x00000070ec40723c */ /* 0x080fe20000081020 */
[----:B------:R-:W4:Y:S05]  /*315e0*/  LDL.LU.64 R62, [R1+0x1258] ;  /* 0x00125800013e7983 */ /* 0x000f2a0000300a00 */
[----:B------:R-:W-:Y:S01]  /*315f0*/  HMMA.1688.F32.TF32 R40, R240, R112, R40 ;  /* 0x00000070f028723c */ /* 0x000fe20000081028 */
[----:B------:R-:W-:Y:S04]  /*31600*/  STL.64 [R1+0xd90], R72 ;  /* 0x000d904801007387 */ /* 0x000fe80000100a00 */
[----:B------:R-:W-:Y:S06]  /*31610*/  STL.64 [R1+0xd98], R74 ;  /* 0x000d984a01007387 */ /* 0x000fec0000100a00 */
[----:B------:R-:W-:Y:S04]  /*31620*/  STL.64 [R1+0x2e90], R68 ;  /* 0x002e904401007387 */ /* 0x000fe80000100a00 */
[----:B------:R-:W-:Y:S04]  /*31630*/  STL.64 [R1+0x2e98], R70 ;  /* 0x002e984601007387 */ /* 0x000fe80000100a00 */
[----:B------:R-:W-:Y:S04]  /*31640*/  STL.64 [R1+0xd50], R64 ;  /* 0x000d504001007387 */ /* 0x000fe80000100a00 */
[----:B------:R-:W-:Y:S01]  /*31650*/  STL.64 [R1+0xd58], R66 ;  /* 0x000d584201007387 */ /* 0x000fe20000100a00 */
[-C--:B---3--:R-:W-:Y:S03]  /*31660*/  HMMA.1688.F32.TF32 R32, R132, R108.reuse, R36 ;  /* 0x0000006c8420723c */ /* 0x088fe60000081024 */
[----:B------:R-:W3:Y:S04]  /*31670*/  LDL.LU.64 R36, [R1+0x1000] ;  /* 0x0010000001247983 */ /* 0x000ee80000300a00 */
[----:B------:R-:W-:Y:S04]  /*31680*/  STL.64 [R1+0x2ee0], R40 ;  /* 0x002ee02801007387 */ /* 0x000fe80000100a00 */
[----:B------:R-:W-:Y:S04]  /*31690*/  STL.64 [R1+0x2ee8], R42 ;  /* 0x002ee82a01007387 */ /* 0x000fe80000100a00 */
[----:B------:R-:W3:Y:S08]  /*316a0*/  LDL.LU.64 R38, [R1+0x1008] ;  /* 0x0010080001267983 */ /* 0x000ef00000300a00 */
[----:B------:R1:W-:Y:S04]  /*316b0*/  STL.64 [R1+0xcd0], R32 ;  /* 0x000cd02001007387 */ /* 0x0003e80000100a00 */
[----:B------:R1:W-:Y:S04]  /*316c0*/  STL.64 [R1+0xcd8], R34 ;  /* 0x000cd82201007387 */ /* 0x0003e80000100a00 */
[----:B-1----:R-:W3:Y:S04]  /*316d0*/  LDL.LU.64 R32, [R1+0xf80] ;  /* 0x000f800001207983 */ /* 0x002ee80000300a00 */
[----:B------:R-:W3:Y:S01]  /*316e0*/  LDL.LU.64 R34, [R1+0xf88] ;  /* 0x000f880001227983 */ /* 0x000ee20000300a00 */
[----:B--2---:R-:W-:-:S15]  /*316f0*/  HMMA.1688.F32.TF32 R40, R136, R108, R56 ;  /* 0x0000006c8828723c */ /* 0x004fde0000081038 */
[----:B------:R-:W-:-:S08]  /*31700*/  NOP ;  /* 0x0000000000007918 */ /* 0x000fd00000000000 */
[----:B------:R-:W-:Y:S04]  /*31710*/  STL.64 [R1+0xe10], R40 ;  /* 0x000e102801007387 */ /* 0x000fe80000100a00 */
[----:B------:R4:W-:Y:S04]  /*31720*/  STL.64 [R1+0xe18], R42 ;  /* 0x000e182a01007387 */ /* 0x0009e80000100a00 */
[----:B------:R-:W-:Y:S04]  /*31730*/  STL [R1+0x492c], R106 ;  /* 0x00492c6a01007387 */ /* 0x000fe80000100800 */
[----:B------:R-:W-:Y:S01]  /*31740*/  STL [R1+0x4928], R107 ;  /* 0x0049286b01007387 */ /* 0x000fe20000100800 */
[----:B----4-:R-:W-:Y:S03]  /*31750*/  HMMA.1688.F32.TF32 R40, R140, R108, R52 ;  /* 0x0000006c8c28723c */ /* 0x010fe60000081034 */
[----:B------:R-:W2:Y:S04]  /*31760*/  LDL.LU.64 R56, [R1+0xe60] ;  /* 0x000e600001387983 */ /* 0x000ea80000300a00 */
[----:B------:R-:W2:-:S15]  /*31770*/  LDL.LU.64 R58, [R1+0xe68] ;  /* 0x000e6800013a7983 */ /* 0x000e9e0000300a00 */
[----:B------:R-:W-:-:S01]  /*31780*/  NOP ;  /* 0x0000000000007918 */ /* 0x000fc20000000000 */
[----:B------:R-:W-:Y:S04]  /*31790*/  STL.64 [R1+0xcc0], R40 ;  /* 0x000cc02801007387 */ /* 0x000fe80000100a00 */
[----:B------:R1:W-:Y:S04]  /*317a0*/  STL.64 [R1+0xcc8], R42 ;  /* 0x000cc82a01007387 */ /* 0x0003e80000100a00 */
[----:B------:R-:W4:Y:S04]  /*317b0*/  LDL.LU.64 R52, [R1+0xe30] ;  /* 0x000e300001347983 */ /* 0x000f280000300a00 */
[----:B------:R-:W4:Y:S01]  /*317c0*/  LDL.LU.64 R54, [R1+0xe38] ;  /* 0x000e380001367983 */ /* 0x000f220000300a00 */
[----:B-1----:R-:W-:Y:S03]  /*317d0*/  HMMA.1688.F32.TF32 R40, R144, R108, R48 ;  /* 0x0000006c9028723c */ /* 0x002fe60000081030 */
[----:B------:R-:W4:Y:S04]  /*317e0*/  LDL.LU.64 R48, [R1+0x220] ;  /* 0x0002200001307983 */ /* 0x000f280000300a00 */
[----:B------:R-:W4:-:S15]  /*317f0*/  LDL.LU.64 R50, [R1+0x228] ;  /* 0x0002280001327983 */ /* 0x000f1e0000300a00 */
[----:B------:R-:W-:-:S01]  /*31800*/  NOP ;  /* 0x0000000000007918 */ /* 0x000fc20000000000 */
[----:B------:R-:W-:Y:S04]  /*31810*/  STL.64 [R1+0x2340], R40 ;  /* 0x0023402801007387 */ /* 0x000fe80000100a00 */
[----:B------:R1:W-:Y:S02]  /*31820*/  STL.64 [R1+0x2348], R42 ;  /* 0x0023482a01007387 */ /* 0x0003e40000100a00 */
[-C--:B-1----:R-:W-:Y:S02]  /*31830*/  HMMA.1688.F32.TF32 R40, R148, R108.reuse, R44 ;  /* 0x0000006c9428723c */ /* 0x082fe4000008102c */
[----:B------:R-:W4:Y:S04]  /*31840*/  LDL.LU.64 R44, [R1+0x90] ;  /* 0x00009000012c7983 */ /* 0x000f280000300a00 */
[----:B------:R-:W4:Y:S01]  /*31850*/  LDL.LU.64 R46, [R1+0x98] ;  /* 0x00009800012e7983 */ /* 0x000f220000300a00 */
[----:B------:R-:W-:-:S15]  /*31860*/  HMMA.1688.F32.TF32 R60, R152, R108, R60 ;  /* 0x0000006c983c723c */ /* 0x000fde000008103c */
[----:B------:R-:W-:-:S01]  /*31870*/  NOP ;  /* 0x0000000000007918 */ /* 0x000fc20000000000 */
[----:B------:R1:W-:Y:S04]  /*31880*/  STL.64 [R1+0xd00], R40 ;  /* 0x000d002801007387 */ /* 0x0003e80000100a00 */
[----:B------:R1:W-:Y:S04]  /*31890*/  STL.64 [R1+0xd08], R42 ;  /* 0x000d082a01007387 */ /* 0x0003e80000100a00 */
[----:B------:R-:W-:Y:S04]  /*318a0*/  STL [R1+0x4920], R102 ;  /* 0x0049206601007387 */ /* 0x000fe80000100800 */
[----:B------:R-:W-:Y:S04]  /*318b0*/  STL [R1+0x491c], R103 ;  /* 0x00491c6701007387 */ /* 0x000fe80000100800 */
[----:B-1----:R-:W4:Y:S04]  /*318c0*/  LDL.LU.64 R40, [R1+0x70] ;  /* 0x0000700001287983 */ /* 0x002f280000300a00 */
[----:B------:R-:W4:Y:S04]  /*318d0*/  LDL.LU.64 R42, [R1+0x78] ;  /* 0x00007800012a7983 */ /* 0x000f280000300a00 */
[----:B------:R-:W-:Y:S04]  /*318e0*/  STL.64 [R1+0x2b70], R60 ;  /* 0x002b703c01007387 */ /* 0x000fe80000100a00 */
[----:B------:R3:W-:Y:S02]  /*318f0*/  STL.64 [R1+0x2b78], R62 ;  /* 0x002b783e01007387 */ /* 0x0007e40000100a00 */
[----:B---3--:R-:W-:Y:S02]  /*31900*/  HMMA.1688.F32.TF32 R60, R164, R108, R36 ;  /* 0x0000006ca43c723c */ /* 0x008fe40000081024 */
[----:B------:R-:W3:Y:S04]  /*31910*/  LDL.LU.64 R36, [R1+0x50] ;  /* 0x0000500001247983 */ /* 0x000ee80000300a00 */
[----:B------:R-:W3:-:S15]  /*31920*/  LDL.LU.64 R38, [R1+0x58] ;  /* 0x0000580001267983 */ /* 0x000ede0000300a00 */
[----:B------:R-:W-:-:S02]  /*31930*/  NOP ;  /* 0x0000000000007918 */ /* 0x000fc40000000000 */
[----:B------:R-:W-:Y:S04]  /*31940*/  STL.64 [R1+0xcf0], R60 ;  /* 0x000cf03c01007387 */ /* 0x000fe80000100a00 */
[----:B------:R1:W-:Y:S02]  /*31950*/  STL.64 [R1+0xcf8], R62 ;  /* 0x000cf83e01007387 */ /* 0x0003e40000100a00 */
[----:B-1----:R-:W-:Y:S02]  /*31960*/  HMMA.1688.F32.TF32 R60, R168, R108, R32 ;  /* 0x0000006ca83c723c */ /* 0x002fe40000081020 */
[----:B------:R-:W3:Y:S04]  /*31970*/  LDL.LU.64 R32, [R1+0x30] ;  /* 0x0000300001207983 */ /* 0x000ee80000300a00 */
[----:B------:R-:W3:-:S15]  /*31980*/  LDL.LU.64 R34, [R1+0x38] ;  /* 0x0000380001227983 */ /* 0x000ede0000300a00 */
[----:B------:R-:W-:-:S02]  /*31990*/  NOP ;  /* 0x0000000000007918 */ /* 0x000fc40000000000 */
[----:B------:R-:W-:Y:S04]  /*319a0*/  STL.64 [R1+0x2c10], R60 ;  /* 0x002c103c01007387 */ /* 0x000fe80000100a00 */
[----:B------:R2:W-:Y:S02]  /*319b0*/  STL.64 [R1+0x2c18], R62 ;  /* 0x002c183e01007387 */ /* 0x0005e40000100a00 */
[----:B--2---:R-:W-:Y:S02]  /*319c0*/  HMMA.1688.F32.TF32 R60, R172, R108, R56 ;  /* 0x0000006cac3c723c */ /* 0x004fe40000081038 */
[----:B------:R-:W2:-:S15]  /*319d0*/  LDL.LU.64 R56, [R1+0x1e70] ;  /* 0x001e700001387983 */ /* 0x000e9e0000300a00 */
[----:B------:R-:W-:-:S06]  /*319e0*/  NOP ;  /* 0x0000000000007918 */ /* 0x000fcc0000000000 */
[----:B------:R-:W-:Y:S04]  /*319f0*/  STL.64 [R1+0xd40], R60 ;  /* 0x000d403c01007387 */ /* 0x000fe80000100a00 */
[----:B------:R-:W-:Y:S01]  /*31a00*/  STL.64 [R1+0xd48], R62 ;  /* 0x000d483e01007387 */ /* 0x000fe20000100a00 */
[-C--:B----4-:R-:W-:Y:S03]  /*31a10*/  HMMA.1688.F32.TF32 R52, R176, R108.reuse, R52 ;  /* 0x0000006cb034723c */ /* 0x090fe60000081034 */
[----:B------:R-:W2:Y:S03]  /*31a20*/  LDL.LU.64 R58, [R1+0x1e78] ;  /* 0x001e7800013a7983 */ /* 0x000ea60000300a00 */
[----:B------:R-:W-:-:S15]  /*31a30*/  HMMA.1688.F32.TF32 R48, R180, R108, R48 ;  /* 0x0000006cb430723c */ /* 0x000fde0000081030 */
[----:B------:R-:W-:-:S02]  /*31a40*/  NOP ;  /* 0x0000000000007918 */ /* 0x000fc40000000000 */
[----:B------:R1:W-:Y:S04]  /*31a50*/  STL.64 [R1+0x2cf0], R52 ;  /* 0x002cf03401007387 */ /* 0x0003e80000100a00 */
[----:B------:R4:W-:Y:S04]  /*31a60*/  STL.64 [R1+0x2cf8], R54 ;  /* 0x002cf83601007387 */ /* 0x0009e80000100a00 */
[----:B-1----:R-:W2:Y:S04]  /*31a70*/  LDL.LU.64 R52, [R1+0x1d00] ;  /* 0x001d000001347983 */ /* 0x002ea80000300a00 */
[----:B----4-:R-:W4:Y:S04]  /*31a80*/  LDL.LU.64 R54, [R1+0x1d08] ;  /* 0x001d080001367983 */ /* 0x010f280000300a00 */
[----:B------:R1:W-:Y:S04]  /*31a90*/  STL.64 [R1+0xd20], R48 ;  /* 0x000d203001007387 */ /* 0x0003e80000100a00 */
[----:B------:R1:W-:Y:S01]  /*31aa0*/  STL.64 [R1+0xd28], R50 ;  /* 0x000d283201007387 */ /* 0x0003e20000100a00 */
[----:B------:R-:W-:Y:S03]  /*31ab0*/  HMMA.1688.F32.TF32 R44, R184, R108, R44 ;  /* 0x0000006cb82c723c */ /* 0x000fe6000008102c */
[----:B-1----:R-:W4:Y:S04]  /*31ac0*/  LDL.LU.64 R48, [R1+0x1b70] ;  /* 0x001b700001307983 */ /* 0x002f280000300a00 */
[----:B------:R-:W4:-:S15]  /*31ad0*/  LDL.LU.64 R50, [R1+0x1b78] ;  /* 0x001b780001327983 */ /* 0x000f1e0000300a00 */
[----:B------:R-:W-:-:S01]  /*31ae0*/  NOP ;  /* 0x0000000000007918 */ /* 0x000fc20000000000 */
[----:B------:R1:W-:Y:S04]  /*31af0*/  STL.64 [R1+0x2d90], R44 ;  /* 0x002d902c01007387 */ /* 0x0003e80000100a00 */
[----:B------:R1:W-:Y:S04]  /*31b00*/  STL.64 [R1+0x2d98], R46 ;  /* 0x002d982e01007387 */ /* 0x0003e80000100a00 */
[----:B-1----:R-:W4:Y:S01]  /*31b10*/  LDL.LU.64 R44, [R1+0x1500] ;  /* 0x00150000012c7983 */ /* 0x002f220000300a00 */
[----:B------:R-:W-:Y:S03]  /*31b20*/  HMMA.1688.F32.TF32 R40, R156, R108, R40 ;  /* 0x0000006c9c28723c */ /* 0x000fe60000081028 */
[----:B------:R-:W4:-:S15]  /*31b30*/  LDL.LU.64 R46, [R1+0x1508] ;  /* 0x00150800012e7983 */ /* 0x000f1e0000300a00 */
[----:B------:R-:W-:-:S05]  /*31b40*/  NOP ;  /* 0x0000000000007918 */ /* 0x000fca0000000000 */
[----:B------:R1:W-:Y:S04]  /*31b50*/  STL.64 [R1+0xd10], R40 ;  /* 0x000d102801007387 */ /* 0x0003e80000100a00 */
[----:B------:R1:W-:Y:S04]  /*31b60*/  STL.64 [R1+0xd18], R42 ;  /* 0x000d182a01007387 */ /* 0x0003e80000100a00 */
[----:B-1----:R-:W4:Y:S04]  /*31b70*/  LDL.LU.64 R40, [R1+0x1310] ;  /* 0x0013100001287983 */ /* 0x002f280000300a00 */
[----:B------:R-:W4:Y:S01]  /*31b80*/  LDL.LU.64 R42, [R1+0x1318] ;  /* 0x00131800012a7983 */ /* 0x000f220000300a00 */
[----:B---3--:R-:W-:-:S15]  /*31b90*/  HMMA.1688.F32.TF32 R36, R160, R108, R36 ;  /* 0x0000006ca024723c */ /* 0x008fde0000081024 */
[----:B------:R-:W-:-:S08]  /*31ba0*/  NOP ;  /* 0x0000000000007918 */ /* 0x000fd00000000000 */
[----:B------:R1:W-:Y:S04]  /*31bb0*/  STL.64 [R1+0x2e50], R36 ;  /* 0x002e502401007387 */ /* 0x0003e80000100a00 */
[----:B------:R3:W-:Y:S04]  /*31bc0*/  STL.64 [R1+0x2e58], R38 ;  /* 0x002e582601007387 */ /* 0x0007e80000100a00 */
[----:B-1----:R-:W4:Y:S01]  /*31bd0*/  LDL.LU.64 R36, [R1+0x12c0] ;  /* 0x0012c00001247983 */ /* 0x002f220000300a00 */
[----:B------:R-:W-:Y:S03]  /*31be0*/  HMMA.1688.F32.TF32 R32, R236, R108, R32 ;  /* 0x0000006cec20723c */ /* 0x000fe60000081020 */
[----:B---3--:R-:W3:-:S15]  /*31bf0*/  LDL.LU.64 R38, [R1+0x12c8] ;  /* 0x0012c80001267983 */ /* 0x008ede0000300a00 */
[----:B------:R-:W-:-:S05]  /*31c00*/  NOP ;  /* 0x0000000000007918 */ /* 0x000fca0000000000 */
[----:B------:R1:W-:Y:S04]  /*31c10*/  STL.64 [R1+0xce0], R32 ;  /* 0x000ce02001007387 */ /* 0x0003e80000100a00 */
[----:B------:R1:W-:Y:S04]  /*31c20*/  STL.64 [R1+0xce8], R34 ;  /* 0x000ce82201007387 */ /* 0x0003e80000100a00 */
[----:B-1----:R-:W3:Y:S04]  /*31c30*/  LDL.LU.64 R32, [R1+0x1060] ;  /* 0x0010600001207983 */ /* 0x002ee80000300a00 */
[----:B------:R-:W3:Y:S01]  /*31c40*/  LDL.LU.64 R34, [R1+0x1068] ;  /* 0x0010680001227983 */ /* 0x000ee20000300a00 */
[----:B------:R-:W-:Y:S03]  /*31c50*/  HMMA.1688.F32.TF32 R60, R240, R108, R28 ;  /* 0x0000006cf03c723c */ /* 0x000fe6000008101c */
[----:B------:R-:W3:-:S15]  /*31c60*/  LDL.LU.64 R28, [R1+0x1010] ;  /* 0x00101000011c7983 */ /* 0x000ede0000300a00 */
[----:B------:R-:W-:-:S05]  /*31c70*/  NOP ;  /* 0x0000000000007918 */ /* 0x000fca0000000000 */
[----:B------:R-:W-:Y:S04]  /*31c80*/  STL.64 [R1+0x2eb0], R60 ;  /* 0x002eb03c01007387 */ /* 0x000fe80000100a00 */
[----:B------:R-:W-:Y:S04]  /*31c90*/  STL.64 [R1+0x2eb8], R62 ;  /* 0x002eb83e01007387 */ /* 0x000fe80000100a00 */
[----:B------:R-:W3:Y:S01]  /*31ca0*/  LDL.LU.64 R30, [R1+0x1018] ;  /* 0x00101800011e7983 */ /* 0x000ee20000300a00 */
[----:B--2---:R-:W-:-:S15]  /*31cb0*/  HMMA.1688.F32.TF32 R56, R132, R104, R56 ;  /* 0x000000688438723c */ /* 0x004fde0000081038 */
[----:B------:R-:W-:-:S08]  /*31cc0*/  NOP ;  /* 0x0000000000007918 */ /* 0x000fd00000000000 */
[----:B------:R-:W-:Y:S04]  /*31cd0*/  STL.64 [R1+0xbf0], R56 ;  /* 0x000bf03801007387 */ /* 0x000fe80000100a00 */
[----:B------:R4:W-:Y:S02]  /*31ce0*/  STL.64 [R1+0xbf8], R58 ;  /* 0x000bf83a01007387 */ /* 0x0009e40000100a00 */
[----:B----4-:R-:W-:Y:S02]  /*31cf0*/  HMMA.1688.F32.TF32 R56, R136, R104, R52 ;  /* 0x000000688838723c */ /* 0x010fe40000081034 */
[----:B------:R-:W2:Y:S04]  /*31d00*/  LDL.LU.64 R52, [R1+0xeb0] ;  /* 0x000eb00001347983 */ /* 0x000ea80000300a00 */
[----:B------:R-:W2:-:S15]  /*31d10*/  LDL.LU.64 R54, [R1+0xeb8] ;  /* 0x000eb80001367983 */ /* 0x000e9e0000300a00 */
[----:B------:R-:W-:-:S02]  /*31d20*/  NOP ;  /* 0x0000000000007918 */ /* 0x000fc40000000000 */
[----:B------:R-:W-:Y:S04]  /*31d30*/  STL.64 [R1+0xd80], R56 ;  /* 0x000d803801007387 */ /* 0x000fe80000100a00 */
[----:B------:R1:W-:Y:S02]  /*31d40*/  STL.64 [R1+0xd88], R58 ;  /* 0x000d883a01007387 */ /* 0x0003e40000100a00 */
[----:B-1----:R-:W-:Y:S02]  /*31d50*/  HMMA.1688.F32.TF32 R56, R140, R104, R48 ;  /* 0x000000688c38723c */ /* 0x002fe40000081030 */
        /* <DEDUP_REMOVED lines=39> */
[----:B------:R-:W-:Y:S04]  /*31fd0*/  STL.64 [R1+0xc88], R58 ;  /* 0x000c883a01007387 */ /* 0x000fe80000100a00 */
[----:B------:R-:W2:Y:S01]  /*31fe0*/  LDL.LU.64 R54, [R1+0x1e98] ;  /* 0x001e980001367983 */ /* 0x000ea20000300a00 */
[----:B----4-:R-:W-:-:S15]  /*31ff0*/  HMMA.1688.F32.TF32 R48, R176, R104, R48 ;  /* 0x00000068b030723c */ /* 0x010fde0000081030 */
[----:B------:R-:W-:-:S08]  /*32000*/  NOP ;  /* 0x0000000000007918 */ /* 0x000fd00000000000 */
[----:B------:R1:W-:Y:S04]  /*32010*/  STL.64 [R1+0x2ca0], R48 ;  /* 0x002ca03001007387 */ /* 0x0003e80000100a00 */
[----:B------:R4:W-:Y:S04]  /*32020*/  STL.64 [R1+0x2ca8], R50 ;  /* 0x002ca83201007387 */ /* 0x0009e80000100a00 */
[----:B-1----:R-:W2:Y:S04]  /*32030*/  LDL.LU.64 R48, [R1+0x1d60] ;  /* 0x001d600001307983 */ /* 0x002ea80000300a00 */
[----:B----4-:R-:W4:Y:S01]  /*32040*/  LDL.LU.64 R50, [R1+0x1d68] ;  /* 0x001d680001327983 */ /* 0x010f220000300a00 */
[----:B------:R-:W-:Y:S03]  /*32050*/  HMMA.1688.F32.TF32 R56, R180, R104, R44 ;  /* 0x00000068b438723c */ /* 0x000fe6000008102c */
[----:B------:R-:W4:-:S15]  /*32060*/  LDL.LU.64 R44, [R1+0x1b90] ;  /* 0x001b9000012c7983 */ /* 0x000f1e0000300a00 */
[----:B------:R-:W-:-:S05]  /*32070*/  NOP ;  /* 0x0000000000007918 */ /* 0x000fca0000000000 */
[----:B------:R-:W-:Y:S04]  /*32080*/  STL.64 [R1+0xc60], R56 ;  /* 0x000c603801007387 */ /* 0x000fe80000100a00 */
[----:B------:R-:W-:Y:S04]  /*32090*/  STL.64 [R1+0xc68], R58 ;  /* 0x000c683a01007387 */ /* 0x000fe80000100a00 */
[----:B------:R-:W4:Y:S01]  /*320a0*/  LDL.LU.64 R46, [R1+0x1b98] ;  /* 0x001b9800012e7983 */ /* 0x000f220000300a00 */
[----:B------:R-:W-:-:S15]  /*320b0*/  HMMA.1688.F32.TF32 R40, R184, R104, R40 ;  /* 0x00000068b828723c */ /* 0x000fde0000081028 */
[----:B------:R-:W-:-:S08]  /*320c0*/  NOP ;  /* 0x0000000000007918 */ /* 0x000fd00000000000 */
        /* <DEDUP_REMOVED lines=16> */
[-C--:B------:R-:W-:Y:S06]  /*321d0*/  HMMA.1688.F32.TF32 R28, R236, R104.reuse, R28 ;  /* 0x00000068ec1c723c */ /* 0x080fec000008101c */
[----:B------:R-:W-:-:S15]  /*321e0*/  HMMA.1688.F32.TF32 R56, R240, R104, R24 ;  /* 0x00000068f038723c */ /* 0x000fde0000081018 */
[----:B------:R-:W-:-:S02]  /*321f0*/  NOP ;  /* 0x0000000000007918 */ /* 0x000fc40000000000 */
[----:B------:R1:W-:Y:S04]  /*32200*/  STL.64 [R1+0xc00], R28 ;  /* 0x000c001c01007387 */ /* 0x0003e80000100a00 */
[----:B------:R1:W-:Y:S04]  /*32210*/  STL.64 [R1+0xc08], R30 ;  /* 0x000c081e01007387 */ /* 0x0003e80000100a00 */
[----:B-1----:R-:W3:Y:S04]  /*32220*/  LDL.LU.64 R28, [R1+0x11b0] ;  /* 0x0011b000011c7983 */ /* 0x002ee80000300a00 */
[----:B------:R-:W3:Y:S04]  /*32230*/  LDL.LU.64 R30, [R1+0x11b8] ;  /* 0x0011b800011e7983 */ /* 0x000ee80000300a00 */
[----:B------:R-:W3:Y:S04]  /*32240*/  LDL.LU.64 R24, [R1+0x1110] ;  /* 0x0011100001187983 */ /* 0x000ee80000300a00 */
        /* <DEDUP_REMOVED lines=12> */
[----:B------:R1:W-:Y:S04]  /*32310*/  STL.64 [R1+0xd38], R54 ;  /* 0x000d383601007387 */ /* 0x0003e80000100a00 */
[----:B------:R-:W-:Y:S04]  /*32320*/  STL [R1+0x4938], R98 ;  /* 0x0049386201007387 */ /* 0x000fe80000100800 */
[----:B------:R-:W-:Y:S01]  /*32330*/  STL [R1+0x4924], R99 ;  /* 0x0049246301007387 */ /* 0x000fe20000100800 */
[----:B-1----:R-:W-:Y:S03]  /*32340*/  HMMA.1688.F32.TF32 R52, R140, R100, R44 ;  /* 0x000000648c34723c */ /* 0x002fe6000008102c */
[----:B------:R-:W4:Y:S04]  /*32350*/  LDL.LU.64 R44, [R1+0xed0] ;  /* 0x000ed000012c7983 */ /* 0x000f280000300a00 */
[----:B------:R-:W4:-:S15]  /*32360*/  LDL.LU.64 R46, [R1+0xed8] ;  /* 0x000ed800012e7983 */ /* 0x000f1e0000300a00 */
[----:B------:R-:W-:-:S01]  /*32370*/  NOP ;  /* 0x0000000000007918 */ /* 0x000fc20000000000 */
        /* <DEDUP_REMOVED lines=13> */
[----:B------:R1:W-:Y:S04]  /*32450*/  STL.64 [R1+0xb48], R54 ;  /* 0x000b483601007387 */ /* 0x0003e80000100a00 */
[----:B------:R-:W-:Y:S04]  /*32460*/  STL [R1+0x4940], R94 ;  /* 0x0049405e01007387 */ /* 0x000fe80000100800 */
[----:B------:R-:W-:Y:S01]  /*32470*/  STL [R1+0x493c], R95 ;  /* 0x00493c5f01007387 */ /* 0x000fe20000100800 */
[----:B-1----:R-:W-:Y:S03]  /*32480*/  HMMA.1688.F32.TF32 R52, R152, R100, R32 ;  /* 0x000000649834723c */ /* 0x002fe60000081020 */
[----:B------:R-:W3:Y:S04]  /*32490*/  LDL.LU.64 R32, [R1+0xf0] ;  /* 0x0000f00001207983 */ /* 0x000ee80000300a00 */
[----:B------:R-:W3:-:S15]  /*324a0*/  LDL.LU.64 R34, [R1+0xf8] ;  /* 0x0000f80001227983 */ /* 0x000ede0000300a00 */
[----:B------:R-:W-:-:S01]  /*324b0*/  NOP ;  /* 0x0000000000007918 */ /* 0x000fc20000000000 */
        /* <DEDUP_REMOVED lines=14> */
[-C--:B--2---:R-:W-:Y:S06]  /*325a0*/  HMMA.1688.F32.TF32 R52, R172, R100.reuse, R48 ;  /* 0x00000064ac34723c */ /* 0x084fec0000081030 */
[----:B----4-:R-:W-:Y:S01]  /*325b0*/  HMMA.1688.F32.TF32 R48, R176, R100, R44 ;  /* 0x00000064b030723c */ /* 0x010fe2000008102c */
[----:B------:R-:W2:-:S15]  /*325c0*/  LDL.LU.64 R44, [R1+0x21b0] ;  /* 0x0021b000012c7983 */ /* 0x000e9e0000300a00 */
[----:B------:R-:W-:-:S01]  /*325d0*/  NOP ;  /* 0x0000000000007918 */ /* 0x000fc20000000000 */
[----:B------:R-:W-:Y:S04]  /*325e0*/  STL.64 [R1+0xb90], R52 ;  /* 0x000b903401007387 */ /* 0x000fe80000100a00 */
[----:B------:R-:W-:Y:S04]  /*325f0*/  STL.64 [R1+0xb98], R54 ;  /* 0x000b983601007387 */ /* 0x000fe80000100a00 */
[----:B------:R-:W2:Y:S04]  /*32600*/  LDL.LU.64 R46, [R1+0x21b8] ;  /* 0x0021b800012e7983 */ /* 0x000ea80000300a00 */
        /* <DEDUP_REMOVED lines=26> */
[-C--:B-1----:R-:W-:Y:S02]  /*327b0*/  HMMA.1688.F32.TF32 R48, R236, R100.reuse, R24 ;  /* 0x00000064ec30723c */ /* 0x082fe40000081018 */
[----:B------:R-:W3:Y:S04]  /*327c0*/  LDL.LU.64 R24, [R1+0x1450] ;  /* 0x0014500001187983 */ /* 0x000ee80000300a00 */
[----:B------:R-:W3:Y:S01]  /*327d0*/  LDL.LU.64 R26, [R1+0x1458] ;  /* 0x00145800011a7983 */ /* 0x000ee20000300a00 */
[----:B------:R-:W-:-:S15]  /*327e0*/  HMMA.1688.F32.TF32 R56, R240, R100, R20 ;  /* 0x00000064f038723c */ /* 0x000fde0000081014 */
[----:B------:R-:W-:-:S01]  /*327f0*/  NOP ;  /* 0x0000000000007918 */ /* 0x000fc20000000000 */
[----:B------:R1:W-:Y:S04]  /*32800*/  STL.64 [R1+0xb00], R48 ;  /* 0x000b003001007387 */ /* 0x0003e80000100a00 */
[----:B------:R1:W-:Y:S04]  /*32810*/  STL.64 [R1+0xb08], R50 ;  /* 0x000b083201007387 */ /* 0x0003e80000100a00 */
[----:B------:R-:W3:Y:S04]  /*32820*/  LDL.LU.64 R52, [R1+0x1280] ;  /* 0x0012800001347983 */ /* 0x000ee80000300a00 */
[----:B------:R-:W3:Y:S04]  /*32830*/  LDL.LU.64 R54, [R1+0x1288] ;  /* 0x0012880001367983 */ /* 0x000ee80000300a00 */
[----:B-1----:R-:W3:Y:S04]  /*32840*/  LDL.LU.64 R48, [R1+0x11d0] ;  /* 0x0011d00001307983 */ /* 0x002ee80000300a00 */
        /* <DEDUP_REMOVED lines=19> */
[----:B------:R-:W4:Y:S04]  /*32980*/  LDL.LU.64 R44, [R1+0x1e0] ;  /* 0x0001e000012c7983 */ /* 0x000f280000300a00 */
[----:B------:R-:W4:Y:S01]  /*32990*/  LDL.LU.64 R46, [R1+0x1e8] ;  /* 0x0001e800012e7983 */ /* 0x000f220000300a00 */
[----:B-1----:R-:W-:-:S15]  /*329a0*/  HMMA.1688.F32.TF32 R20, R144, R96, R32 ;  /* 0x000000609014723c */ /* 0x002fde0000081020 */
[----:B------:R-:W-:-:S08]  /*329b0*/  NOP ;  /* 0x0000000000007918 */ /* 0x000fd00000000000 */
        /* <DEDUP_REMOVED lines=18> */
[----:B------:R-:W-:-:S15]  /*32ae0*/  HMMA.1688.F32.TF32 R52, R164, R96, R52 ;  /* 0x00000060a434723c */ /* 0x000fde0000081034 */
[----:B------:R-:W-:-:S08]  /*32af0*/  NOP ;  /* 0x0000000000007918 */ /* 0x000fd00000000000 */
[----:B------:R-:W-:Y:S04]  /*32b00*/  STL.64 [R1+0xa30], R52 ;  /* 0x000a303401007387 */ /* 0x000fe80000100a00 */
[----:B------:R1:W-:Y:S02]  /*32b10*/  STL.64 [R1+0xa38], R54 ;  /* 0x000a383601007387 */ /* 0x0003e40000100a00 */
[-C--:B-1----:R-:W-:Y:S06]  /*32b20*/  HMMA.1688.F32.TF32 R52, R168, R96.reuse, R48 ;  /* 0x00000060a834723c */ /* 0x082fec0000081030 */
[----:B--2---:R-:W-:Y:S01]  /*32b30*/  HMMA.1688.F32.TF32 R48, R172, R96, R40 ;  /* 0x00000060ac30723c */ /* 0x004fe20000081028 */
[----:B------:R-:W2:-:S15]  /*32b40*/  LDL.LU.64 R40, [R1+0x21c0] ;  /* 0x0021c00001287983 */ /* 0x000e9e0000300a00 */
[----:B------:R-:W-:-:S01]  /*32b50*/  NOP ;  /* 0x0000000000007918 */ /* 0x000fc20000000000 */
[----:B------:R-:W-:Y:S04]  /*32b60*/  STL.64 [R1+0x2b00], R52 ;  /* 0x002b003401007387 */ /* 0x000fe80000100a00 */
[----:B------:R-:W-:Y:S04]  /*32b70*/  STL.64 [R1+0x2b08], R54 ;  /* 0x002b083601007387 */ /* 0x000fe80000100a00 */
[----:B------:R-:W2:Y:S04]  /*32b80*/  LDL.LU.64 R42, [R1+0x21c8] ;  /* 0x0021c800012a7983 */ /* 0x000ea80000300a00 */
        /* <DEDUP_REMOVED lines=8> */
[-C--:B----4-:R-:W-:Y:S06]  /*32c10*/  HMMA.1688.F32.TF32 R48, R180, R96.reuse, R44 ;  /* 0x00000060b430723c */ /* 0x090fec000008102c */
[----:B------:R-:W-:Y:S01]  /*32c20*/  HMMA.1688.F32.TF32 R44, R184, R96, R32 ;  /* 0x00000060b82c723c */ /* 0x000fe20000081020 */
[----:B------:R-:W4:-:S15]  /*32c30*/  LDL.LU.64 R32, [R1+0x1ba0] ;  /* 0x001ba00001207983 */ /* 0x000f1e0000300a00 */
[----:B------:R-:W-:-:S01]  /*32c40*/  NOP ;  /* 0x0000000000007918 */ /* 0x000fc20000000000 */
[----:B------:R-:W-:Y:S04]  /*32c50*/  STL.64 [R1+0xa70], R48 ;  /* 0x000a703001007387 */ /* 0x000fe80000100a00 */
[----:B------:R-:W-:Y:S04]  /*32c60*/  STL.64 [R1+0xa78], R50 ;  /* 0x000a783201007387 */ /* 0x000fe80000100a00 */
[----:B------:R-:W4:Y:S04]  /*32c70*/  LDL.LU.64 R34, [R1+0x1ba8] ;  /* 0x001ba80001227983 */ /* 0x000f280000300a00 */
        /* <DEDUP_REMOVED lines=21> */
[----:B------:R-:W4:Y:S04]  /*32dd0*/  LDL.LU.64 R48, [R1+0x1330] ;  /* 0x0013300001307983 */ /* 0x000f280000300a00 */
[----:B------:R-:W4:Y:S04]  /*32de0*/  LDL.LU.64 R50, [R1+0x1338] ;  /* 0x0013380001327983 */ /* 0x000f280000300a00 */
[----:B-1----:R-:W4:Y:S01]  /*32df0*/  LDL.LU.64 R44, [R1+0x12a0] ;  /* 0x0012a000012c7983 */ /* 0x002f220000300a00 */
[----:B--2---:R-:W-:Y:S03]  /*32e00*/  HMMA.1688.F32.TF32 R16, R132, R92, R40 ;  /* 0x0000005c8410723c */ /* 0x004fe60000081028 */
[----:B------:R-:W-:Y:S04]  /*32e10*/  STL.64 [R1+0x2e00], R52 ;  /* 0x002e003401007387 */ /* 0x000fe80000100a00 */
[----:B------:R-:W-:Y:S04]  /*32e20*/  STL.64 [R1+0x2e08], R54 ;  /* 0x002e083601007387 */ /* 0x000fe80000100a00 */
[----:B------:R-:W2:-:S12]  /*32e30*/  LDL.LU.64 R46, [R1+0x12a8] ;  /* 0x0012a800012e7983 */ /* 0x000e980000300a00 */
[----:B------:R-:W-:Y:S04]  /*32e40*/  STL.64 [R1+0x950], R16 ;  /* 0x0009501001007387 */ /* 0x000fe80000100a00 */
[----:B------:R3:W-:Y:S04]  /*32e50*/  STL.64 [R1+0x958], R18 ;  /* 0x0009581201007387 */ /* 0x0007e80000100a00 */
[----:B------:R-:W2:Y:S04]  /*32e60*/  LDL.LU.64 R40, [R1+0x1080] ;  /* 0x0010800001287983 */ /* 0x000ea80000300a00 */
[----:B------:R-:W2:Y:S01]  /*32e70*/  LDL.LU.64 R42, [R1+0x1088] ;  /* 0x00108800012a7983 */ /* 0x000ea20000300a00 */
[----:B---3--:R-:W-:-:S15]  /*32e80*/  HMMA.1688.F32.TF32 R16, R136, R92, R36 ;  /* 0x0000005c8810723c */ /* 0x008fde0000081024 */
[----:B------:R-:W-:-:S08]  /*32e90*/  NOP ;  /* 0x0000000000007918 */ /* 0x000fd00000000000 */
[----:B------:R-:W-:Y:S04]  /*32ea0*/  STL.64 [R1+0xbc0], R16 ;  /* 0x000bc01001007387 */ /* 0x000fe80000100a00 */
[----:B------:R4:W-:Y:S04]  /*32eb0*/  STL.64 [R1+0xbc8], R18 ;  /* 0x000bc81201007387 */ /* 0x0009e80000100a00 */
[----:B------:R-:W3:Y:S04]  /*32ec0*/  LDL.LU.64 R36, [R1+0xfc0] ;  /* 0x000fc00001247983 */ /* 0x000ee80000300a00 */
[----:B------:R-:W3:Y:S04]  /*32ed0*/  LDL.LU.64 R38, [R1+0xfc8] ;  /* 0x000fc80001267983 */ /* 0x000ee80000300a00 */
[----:B------:R-:W-:Y:S04]  /*32ee0*/  STL [R1+0x4948], R90 ;  /* 0x0049485a01007387 */ /* 0x000fe80000100800 */
[----:B------:R-:W-:Y:S01]  /*32ef0*/  STL [R1+0x4944], R91 ;  /* 0x0049445b01007387 */ /* 0x000fe20000100800 */
[----:B----4-:R-:W-:Y:S03]  /*32f00*/  HMMA.1688.F32.TF32 R16, R140, R92, R32 ;  /* 0x0000005c8c10723c */ /* 0x010fe60000081020 */
        /* <DEDUP_REMOVED lines=23> */
[----:B------:R1:W-:Y:S04]  /*33080*/  STL.64 [R1+0x1b80], R16 ;  /* 0x001b801001007387 */ /* 0x0003e80000100a00 */
[----:B------:R1:W-:Y:S01]  /*33090*/  STL.64 [R1+0x1b88], R18 ;  /* 0x001b881201007387 */ /* 0x0003e20000100a00 */
[-C--:B------:R-:W-:Y:S03]  /*330a0*/  HMMA.1688.F32.TF32 R48, R164, R92.reuse, R48 ;  /* 0x0000005ca430723c */ /* 0x080fe60000081030 */
[----:B-1----:R-:W4:Y:S04]  /*330b0*/  LDL.LU.64 R16, [R1+0x140] ;  /* 0x0001400001107983 */ /* 0x002f280000300a00 */
[----:B------:R-:W4:Y:S01]  /*330c0*/  LDL.LU.64 R18, [R1+0x148] ;  /* 0x0001480001127983 */ /* 0x000f220000300a00 */
[----:B--2---:R-:W-:-:S15]  /*330d0*/  HMMA.1688.F32.TF32 R44, R168, R92, R44 ;  /* 0x0000005ca82c723c */ /* 0x004fde000008102c */
[----:B------:R1:W-:Y:S04]  /*330e0*/  STL.64 [R1+0x970], R48 ;  /* 0x0009703001007387 */ /* 0x0003e80000100a00 */
[----:B------:R2:W-:Y:S01]  /*330f0*/  STL.64 [R1+0x978], R50 ;  /* 0x0009783201007387 */ /* 0x0005e20000100a00 */
[----:B------:R-:W-:Y:S03]  /*33100*/  HMMA.1688.F32.TF32 R40, R172, R92, R40 ;  /* 0x0000005cac28723c */ /* 0x000fe60000081028 */
[----:B------:R2:W-:Y:S04]  /*33110*/  STL.64 [R1+0x2370], R44 ;  /* 0x0023702c01007387 */ /* 0x0005e80000100a00 */
[----:B------:R2:W-:-:S15]  /*33120*/  STL.64 [R1+0x2378], R46 ;  /* 0x0023782e01007387 */ /* 0x0005de0000100a00 */
[----:B------:R-:W-:-:S01]  /*33130*/  NOP ;  /* 0x0000000000007918 */ /* 0x000fc20000000000 */
[----:B------:R2:W-:Y:S04]  /*33140*/  STL.64 [R1+0x9b0], R40 ;  /* 0x0009b02801007387 */ /* 0x0005e80000100a00 */
[----:B------:R2:W-:Y:S01]  /*33150*/  STL.64 [R1+0x9b8], R42 ;  /* 0x0009b82a01007387 */ /* 0x0005e20000100a00 */
[----:B---3--:R-:W-:-:S15]  /*33160*/  HMMA.1688.F32.TF32 R36, R176, R92, R36 ;  /* 0x0000005cb024723c */ /* 0x008fde0000081024 */
[----:B------:R-:W-:-:S08]  /*33170*/  NOP ;  /* 0x0000000000007918 */ /* 0x000fd00000000000 */
[----:B------:R3:W-:Y:S01]  /*33180*/  STL.64 [R1+0x2b80], R36 ;  /* 0x002b802401007387 */ /* 0x0007e20000100a00 */
[-C--:B----4-:R-:W-:Y:S03]  /*33190*/  HMMA.1688.F32.TF32 R32, R180, R92.reuse, R32 ;  /* 0x0000005cb420723c */ /* 0x090fe60000081020 */
[----:B------:R4:W-:Y:S04]  /*331a0*/  STL.64 [R1+0x2b88], R38 ;  /* 0x002b882601007387 */ /* 0x0009e80000100a00 */
[----:B------:R-:W4:Y:S01]  /*331b0*/  LDL.LU.64 R68, [R1+0x2390] ;  /* 0x0023900001447983 */ /* 0x000f220000300a00 */
[----:B------:R-:W-:-:S15]  /*331c0*/  HMMA.1688.F32.TF32 R28, R184, R92, R28 ;  /* 0x0000005cb81c723c */ /* 0x000fde000008101c */
[----:B------:R4:W-:Y:S04]  /*331d0*/  STL.64 [R1+0x9a0], R32 ;  /* 0x0009a02001007387 */ /* 0x0009e80000100a00 */
[----:B------:R4:W-:Y:S04]  /*331e0*/  STL.64 [R1+0x9a8], R34 ;  /* 0x0009a82201007387 */ /* 0x0009e80000100a00 */
[----:B------:R-:W4:Y:S04]  /*331f0*/  LDL.LU.64 R70, [R1+0x2398] ;  /* 0x0023980001467983 */ /* 0x000f280000300a00 */
[----:B------:R4:W-:Y:S04]  /*33200*/  STL.64 [R1+0x2c30], R28 ;  /* 0x002c301c01007387 */ /* 0x0009e80000100a00 */
[----:B------:R4:W-:Y:S04]  /*33210*/  STL.64 [R1+0x2c38], R30 ;  /* 0x002c381e01007387 */ /* 0x0009e80000100a00 */
[----:B------:R-:W4:Y:S04]  /*33220*/  LDL.LU.64 R64, [R1+0x1ff0] ;  /* 0x001ff00001407983 */ /* 0x000f280000300a00 */
[----:B------:R-:W4:Y:S01]  /*33230*/  LDL.LU.64 R66, [R1+0x1ff8] ;  /* 0x001ff80001427983 */ /* 0x000f220000300a00 */
[-C--:B------:R-:W-:Y:S03]  /*33240*/  HMMA.1688.F32.TF32 R24, R156, R92.reuse, R24 ;  /* 0x0000005c9c18723c */ /* 0x080fe60000081018 */
[----:B------:R-:W4:Y:S04]  /*33250*/  LDL.LU.64 R60, [R1+0x1bb0] ;  /* 0x001bb000013c7983 */ /* 0x000f280000300a00 */
[----:B------:R-:W4:Y:S04]  /*33260*/  LDL.LU.64 R62, [R1+0x1bb8] ;  /* 0x001bb800013e7983 */ /* 0x000f280000300a00 */
[----:B------:R-:W4:Y:S04]  /*33270*/  LDL.LU.64 R56, [R1+0x1b00] ;  /* 0x001b000001387983 */ /* 0x000f280000300a00 */
[----:B------:R-:W4:Y:S01]  /*33280*/  LDL.LU.64 R58, [R1+0x1b08] ;  /* 0x001b0800013a7983 */ /* 0x000f220000300a00 */
[-C--:B------:R-:W-:Y:S07]  /*33290*/  HMMA.1688.F32.TF32 R20, R160, R92.reuse, R20 ;  /* 0x0000005ca014723c */ /* 0x080fee0000081014 */
[----:B------:R4:W-:Y:S04]  /*332a0*/  STL.64 [R1+0x990], R24 ;  /* 0x0009901801007387 */ /* 0x0009e80000100a00 */
[----:B------:R4:W-:Y:S04]  /*332b0*/  STL.64 [R1+0x998], R26 ;  /* 0x0009981a01007387 */ /* 0x0009e80000100a00 */
[----:B------:R-:W4:Y:S04]  /*332c0*/  LDL.LU.64 R52, [R1+0x19d0] ;  /* 0x0019d00001347983 */ /* 0x000f280000300a00 */
[----:B------:R-:W4:Y:S04]  /*332d0*/  LDL.LU.64 R54, [R1+0x19d8] ;  /* 0x0019d80001367983 */ /* 0x000f280000300a00 */
[----:B------:R4:W-:Y:S04]  /*332e0*/  STL.64 [R1+0x2d10], R20 ;  /* 0x002d101401007387 */ /* 0x0009e80000100a00 */
[----:B------:R4:W-:Y:S04]  /*332f0*/  STL.64 [R1+0x2d18], R22 ;  /* 0x002d181601007387 */ /* 0x0009e80000100a00 */
[----:B-1----:R-:W4:Y:S04]  /*33300*/  LDL.LU.64 R48, [R1+0x1510] ;  /* 0x0015100001307983 */ /* 0x002f280000300a00 */
[----:B--2---:R-:W2:Y:S01]  /*33310*/  LDL.LU.64 R50, [R1+0x1518] ;  /* 0x0015180001327983 */ /* 0x004ea20000300a00 */
[-C--:B------:R-:W-:Y:S06]  /*33320*/  HMMA.1688.F32.TF32 R16, R236, R92.reuse, R16 ;  /* 0x0000005cec10723c */ /* 0x080fec0000081010 */
[----:B------:R-:W-:-:S15]  /*33330*/  HMMA.1688.F32.TF32 R72, R240, R92, R12 ;  /* 0x0000005cf048723c */ /* 0x000fde000008100c */
[----:B------:R-:W-:-:S02]  /*33340*/  NOP ;  /* 0x0000000000007918 */ /* 0x000fc40000000000 */
[----:B------:R1:W-:Y:S04]  /*33350*/  STL.64 [R1+0x960], R16 ;  /* 0x0009601001007387 */ /* 0x0003e80000100a00 */
[----:B------:R1:W-:Y:S04]  /*33360*/  STL.64 [R1+0x968], R18 ;  /* 0x0009681201007387 */ /* 0x0003e80000100a00 */
[----:B------:R-:W2:Y:S04]  /*33370*/  LDL.LU.64 R44, [R1+0x1440] ;  /* 0x00144000012c7983 */ /* 0x000ea80000300a00 */
[----:B------:R-:W2:Y:S04]  /*33380*/  LDL.LU.64 R46, [R1+0x1448] ;  /* 0x00144800012e7983 */ /* 0x000ea80000300a00 */
[----:B------:R-:W2:Y:S04]  /*33390*/  LDL.LU.64 R40, [R1+0x1320] ;  /* 0x0013200001287983 */ /* 0x000ea80000300a00 */
[----:B------:R-:W2:Y:S04]  /*333a0*/  LDL.LU.64 R42, [R1+0x1328] ;  /* 0x00132800012a7983 */ /* 0x000ea80000300a00 */
[----:B---3--:R-:W3:Y:S04]  /*333b0*/  LDL.LU.64 R36, [R1+0x1190] ;  /* 0x0011900001247983 */ /* 0x008ee80000300a00 */
[----:B----4-:R-:W3:Y:S04]  /*333c0*/  LDL.LU.64 R38, [R1+0x1198] ;  /* 0x0011980001267983 */ /* 0x010ee80000300a00 */
        /* <DEDUP_REMOVED lines=9> */
[----:B------:R-:W4:Y:S04]  /*33460*/  LDL.LU.64 R18, [R1+0x168] ;  /* 0x0001680001127983 */ /* 0x000f280000300a00 */
[----:B------:R-:W-:Y:S04]  /*33470*/  STL.64 [R1+0x2db0], R72 ;  /* 0x002db04801007387 */ /* 0x000fe80000100a00 */
[----:B------:R-:W-:Y:S01]  /*33480*/  STL.64 [R1+0x2db8], R74 ;  /* 0x002db84a01007387 */ /* 0x000fe20000100a00 */
[-C--:B------:R-:W-:Y:S03]  /*33490*/  HMMA.1688.F32.TF32 R8, R240, R88.reuse, R8 ;  /* 0x00000058f008723c */ /* 0x080fe60000081008 */
[----:B------:R-:W-:Y:S03]  /*334a0*/  LDSM.16.M88.4 R72, [R188+UR17+0xc000] ;  /* 0x00c00011bc48783b */ /* 0x000fe60008000200 */
[-C--:B------:R-:W-:Y:S06]  /*334b0*/  HMMA.1688.F32.TF32 R68, R132, R88.reuse, R68 ;  /* 0x000000588444723c */ /* 0x080fec0000081044 */
[----:B------:R-:W-:-:S15]  /*334c0*/  HMMA.1688.F32.TF32 R12, R136, R88, R64 ;  /* 0x00000058880c723c */ /* 0x000fde0000081040 */
[----:B------:R-:W-:-:S02]  /*334d0*/  NOP ;  /* 0x0000000000007918 */ /* 0x000fc40000000000 */
[----:B------:R-:W-:Y:S04]  /*334e0*/  STL.64 [R1+0x8c0], R68 ;  /* 0x0008c04401007387 */ /* 0x000fe80000100a00 */
[----:B------:R-:W-:Y:S01]  /*334f0*/  STL.64 [R1+0x8c8], R70 ;  /* 0x0008c84601007387 */ /* 0x000fe20000100a00 */
[-C--:B------:R-:W-:Y:S06]  /*33500*/  HMMA.1688.F32.TF32 R60, R140, R88.reuse, R60 ;  /* 0x000000588c3c723c */ /* 0x080fec000008103c */
[----:B------:R-:W-:Y:S01]  /*33510*/  HMMA.1688.F32.TF32 R56, R144, R88, R56 ;  /* 0x000000589038723c */ /* 0x000fe20000081038 */
[----:B------:R-:W-:Y:S04]  /*33520*/  STL.64 [R1+0xb20], R12 ;  /* 0x000b200c01007387 */ /* 0x000fe80000100a00 */
[----:B------:R1:W-:-:S12]  /*33530*/  STL.64 [R1+0xb28], R14 ;  /* 0x000b280e01007387 */ /* 0x0003d80000100a00 */
[----:B------:R-:W-:Y:S04]  /*33540*/  STL.64 [R1+0x8d0], R60 ;  /* 0x0008d03c01007387 */ /* 0x000fe80000100a00 */
[----:B------:R-:W-:Y:S01]  /*33550*/  STL.64 [R1+0x8d8], R62 ;  /* 0x0008d83e01007387 */ /* 0x000fe20000100a00 */
[-C--:B-1----:R-:W-:Y:S03]  /*33560*/  HMMA.1688.F32.TF32 R12, R148, R88.reuse, R52 ;  /* 0x00000058940c723c */ /* 0x082fe60000081034 */
[----:B------:R-:W-:Y:S03]  /*33570*/  STL.64 [R1+0xf10], R56 ;  /* 0x000f103801007387 */ /* 0x000fe60000100a00 */
[----:B--2---:R-:W-:Y:S01]  /*33580*/  HMMA.1688.F32.TF32 R48, R152, R88, R48 ;  /* 0x000000589830723c */ /* 0x004fe20000081030 */
[----:B------:R-:W-:-:S15]  /*33590*/  STL.64 [R1+0xf18], R58 ;  /* 0x000f183a01007387 */ /* 0x000fde0000100a00 */
[----:B------:R-:W-:-:S01]  /*335a0*/  NOP ;  /* 0x0000000000007918 */ /* 0x000fc20000000000 */
[----:B------:R1:W-:Y:S04]  /*335b0*/  STL.64 [R1+0x8e0], R12 ;  /* 0x0008e00c01007387 */ /* 0x0003e80000100a00 */
[----:B------:R2:W-:Y:S04]  /*335c0*/  STL.64 [R1+0x8e8], R14 ;  /* 0x0008e80e01007387 */ /* 0x0005e80000100a00 */
[----:B-1----:R-:W4:Y:S04]  /*335d0*/  LDL.LU.64 R12, [R1+0x130] ;  /* 0x00013000010c7983 */ /* 0x002f280000300a00 */
[----:B------:R1:W-:Y:S04]  /*335e0*/  STL.64 [R1+0x12c0], R48 ;  /* 0x0012c03001007387 */ /* 0x0003e80000100a00 */
[----:B------:R1:W-:Y:S04]  /*335f0*/  STL.64 [R1+0x12c8], R50 ;  /* 0x0012c83201007387 */ /* 0x0003e80000100a00 */
[----:B--2---:R-:W2:Y:S01]  /*33600*/  LDL.LU.64 R14, [R1+0x138] ;  /* 0x00013800010e7983 */ /* 0x004ea20000300a00 */
[-C--:B------:R-:W-:Y:S06]  /*33610*/  HMMA.1688.F32.TF32 R44, R164, R88.reuse, R44 ;  /* 0x00000058a42c723c */ /* 0x080fec000008102c */
[-C--:B------:R-:W-:Y:S06]  /*33620*/  HMMA.1688.F32.TF32 R40, R168, R88.reuse, R40 ;  /* 0x00000058a828723c */ /* 0x080fec0000081028 */
[-C--:B---3--:R-:W-:Y:S06]  /*33630*/  HMMA.1688.F32.TF32 R36, R172, R88.reuse, R36 ;  /* 0x00000058ac24723c */ /* 0x088fec0000081024 */
[-C--:B----4-:R-:W-:Y:S06]  /*33640*/  HMMA.1688.F32.TF32 R32, R176, R88.reuse, R32 ;  /* 0x00000058b020723c */ /* 0x090fec0000081020 */
[-C--:B------:R-:W-:Y:S06]  /*33650*/  HMMA.1688.F32.TF32 R28, R180, R88.reuse, R28 ;  /* 0x00000058b41c723c */ /* 0x080fec000008101c */
[-C--:B------:R-:W-:Y:S06]  /*33660*/  HMMA.1688.F32.TF32 R24, R184, R88.reuse, R24 ;  /* 0x00000058b818723c */ /* 0x080fec0000081018 */
[-C--:B------:R-:W-:Y:S01]  /*33670*/  HMMA.1688.F32.TF32 R20, R156, R88.reuse, R20 ;  /* 0x000000589c14723c */ /* 0x080fe20000081014 */
[----:B------:R3:W-:Y:S05]  /*33680*/  STL.64 [R1+0x900], R44 ;  /* 0x0009002c01007387 */ /* 0x0007ea0000100a00 */
[-C--:B------:R-:W-:Y:S01]  /*33690*/  HMMA.1688.F32.TF32 R16, R160, R88.reuse, R16 ;  /* 0x00000058a010723c */ /* 0x080fe20000081010 */
[----:B------:R4:W-:Y:S04]  /*336a0*/  STL.64 [R1+0x908], R46 ;  /* 0x0009082e01007387 */ /* 0x0009e80000100a00 */
        /* <DEDUP_REMOVED lines=10> */
[----:B------:R-:W2:Y:S04]  /*33750*/  LDL.LU.64 R68, [R1+0x24e0] ;  /* 0x0024e00001447983 */ /* 0x000ea80000300a00 */
[----:B------:R2:W-:Y:S04]  /*33760*/  STL.64 [R1+0x910], R20 ;  /* 0x0009101401007387 */ /* 0x0005e80000100a00 */
[----:B------:R2:W-:Y:S04]  /*33770*/  STL.64 [R1+0x918], R22 ;  /* 0x0009181601007387 */ /* 0x0005e80000100a00 */
[----:B------:R-:W2:Y:S04]  /*33780*/  LDL.LU.64 R70, [R1+0x24e8] ;  /* 0x0024e80001467983 */ /* 0x000ea80000300a00 */
[----:B------:R2:W-:Y:S04]  /*33790*/  STL.64 [R1+0x2cb0], R16 ;  /* 0x002cb01001007387 */ /* 0x0005e80000100a00 */
        /* <DEDUP_REMOVED lines=11> */
[----:B---3--:R-:W3:Y:S04]  /*33850*/  LDL.LU.64 R44, [R1+0x14d0] ;  /* 0x0014d000012c7983 */ /* 0x008ee80000300a00 */
[----:B----4-:R-:W3:Y:S01]  /*33860*/  LDL.LU.64 R46, [R1+0x14d8] ;  /* 0x0014d800012e7983 */ /* 0x010ee20000300a00 */
[----:B--2---:R-:W-:-:S15]  /*33870*/  HMMA.1688.F32.TF32 R12, R236, R88, R12 ;  /* 0x00000058ec0c723c */ /* 0x004fde000008100c */
[----:B------:R-:W-:-:S08]  /*33880*/  NOP ;  /* 0x0000000000007918 */ /* 0x000fd00000000000 */
[----:B------:R1:W-:Y:S04]  /*33890*/  STL.64 [R1+0x8f0], R12 ;  /* 0x0008f00c01007387 */ /* 0x0003e80000100a00 */
        /* <DEDUP_REMOVED lines=16> */
[----:B--2---:R-:W2:Y:S04]  /*339a0*/  LDL.LU.64 R14, [R1+0x128] ;  /* 0x00012800010e7983 */ /* 0x004ea80000300a00 */
[----:B------:R-:W-:Y:S04]  /*339b0*/  STL.64 [R1+0x2d60], R8 ;  /* 0x002d600801007387 */ /* 0x000fe80000100a00 */
[----:B------:R1:W-:Y:S01]  /*339c0*/  STL.64 [R1+0x2d68], R10 ;  /* 0x002d680a01007387 */ /* 0x0003e20000100a00 */
[-C--:B------:R-:W-:Y:S06]  /*339d0*/  HMMA.1688.F32.TF32 R68, R132, R84.reuse, R68 ;  /* 0x000000548444723c */ /* 0x080fec0000081044 */
[-C--:B------:R-:W-:Y:S06]  /*339e0*/  HMMA.1688.F32.TF32 R64, R136, R84.reuse, R64 ;  /* 0x000000548840723c */ /* 0x080fec0000081040 */
[----:B-1----:R-:W-:-:S12]  /*339f0*/  HMMA.1688.F32.TF32 R8, R140, R84, R60 ;  /* 0x000000548c08723c */ /* 0x002fd8000008103c */
[----:B------:R-:W-:Y:S01]  /*33a00*/  IMAD.MOV.U32 R87, RZ, RZ, R71 ;  /* 0x000000ffff577224 */ /* 0x000fe200078e0047 */
[----:B------:R-:W-:Y:S01]  /*33a10*/  STL.64 [R1+0x840], R68 ;  /* 0x0008404401007387 */ /* 0x000fe20000100a00 */
[----:B------:R-:W-:-:S03]  /*33a20*/  IMAD.MOV.U32 R86, RZ, RZ, R70 ;  /* 0x000000ffff567224 */ /* 0x000fc600078e0046 */
[----:B------:R-:W-:Y:S01]  /*33a30*/  STL [R1+0x4958], R87 ;  /* 0x0049585701007387 */ /* 0x000fe20000100800 */
[-C--:B------:R-:W-:Y:S03]  /*33a40*/  HMMA.1688.F32.TF32 R56, R144, R84.reuse, R56 ;  /* 0x000000549038723c */ /* 0x080fe60000081038 */
[----:B------:R-:W-:Y:S03]  /*33a50*/  STL [R1+0x4954], R86 ;  /* 0x0049545601007387 */ /* 0x000fe60000100800 */
[-C--:B------:R-:W-:Y:S01]  /*33a60*/  HMMA.1688.F32.TF32 R4, R240, R84.reuse, R4 ;  /* 0x00000054f004723c */ /* 0x080fe20000081004 */
[----:B------:R-:W-:Y:S04]  /*33a70*/  STL.64 [R1+0xa90], R64 ;  /* 0x000a904001007387 */ /* 0x000fe80000100a00 */
[----:B------:R-:W-:Y:S01]  /*33a80*/  STL.64 [R1+0xa98], R66 ;  /* 0x000a984201007387 */ /* 0x000fe20000100a00 */
[-C--:B------:R-:W-:Y:S03]  /*33a90*/  HMMA.1688.F32.TF32 R52, R148, R84.reuse, R52 ;  /* 0x000000549434723c */ /* 0x080fe60000081034 */
[----:B------:R-:W-:Y:S04]  /*33aa0*/  STL.64 [R1+0x850], R8 ;  /* 0x0008500801007387 */ /* 0x000fe80000100a00 */
[----:B------:R1:W-:Y:S04]  /*33ab0*/  STL.64 [R1+0x858], R10 ;  /* 0x0008580a01007387 */ /* 0x0003e80000100a00 */
[----:B------:R-:W-:Y:S01]  /*33ac0*/  LDSM.16.M88.4 R68, [R188+UR17+0xc800] ;  /* 0x00c80011bc44783b */ /* 0x000fe20008000200 */
[-C--:B---3--:R-:W-:Y:S03]  /*33ad0*/  HMMA.1688.F32.TF32 R44, R164, R84.reuse, R44 ;  /* 0x00000054a42c723c */ /* 0x088fe6000008102c */
[----:B------:R-:W-:Y:S03]  /*33ae0*/  LDSM.16.M88.4 R64, [R188+UR17+0xd000] ;  /* 0x00d00011bc40783b */ /* 0x000fe60008000200 */
[-C--:B-1----:R-:W-:Y:S01]  /*33af0*/  HMMA.1688.F32.TF32 R8, R152, R84.reuse, R48 ;  /* 0x000000549808723c */ /* 0x082fe20000081030 */
[----:B------:R-:W-:Y:S04]  /*33b00*/  STL.64 [R1+0xec0], R56 ;  /* 0x000ec03801007387 */ /* 0x000fe80000100a00 */
[----:B------:R-:W-:Y:S04]  /*33b10*/  STL.64 [R1+0xec8], R58 ;  /* 0x000ec83a01007387 */ /* 0x000fe80000100a00 */
[----:B------:R-:W-:Y:S04]  /*33b20*/  STL.64 [R1+0x860], R52 ;  /* 0x0008603401007387 */ /* 0x000fe80000100a00 */
[----:B------:R-:W-:Y:S04]  /*33b30*/  STL.64 [R1+0x868], R54 ;  /* 0x0008683601007387 */ /* 0x000fe80000100a00 */
[----:B------:R-:W-:Y:S04]  /*33b40*/  LDSM.16.M88.4 R60, [R188+UR17+0xd800] ;  /* 0x00d80011bc3c783b */ /* 0x000fe80008000200 */
[----:B------:R-:W-:Y:S04]  /*33b50*/  LDSM.16.M88.4 R56, [R188+UR17+0xe000] ;  /* 0x00e00011bc38783b */ /* 0x000fe80008000200 */
[----:B------:R-:W-:Y:S04]  /*33b60*/  STL.64 [R1+0x11e0], R8 ;  /* 0x0011e00801007387 */ /* 0x000fe80000100a00 */
[----:B------:R1:W-:Y:S04]  /*33b70*/  STL.64 [R1+0x11e8], R10 ;  /* 0x0011e80a01007387 */ /* 0x0003e80000100a00 */
[----:B------:R-:W-:Y:S04]  /*33b80*/  STL.64 [R1+0x880], R44 ;  /* 0x0008802c01007387 */ /* 0x000fe80000100a00 */
[----:B------:R-:W-:Y:S04]  /*33b90*/  STL.64 [R1+0x888], R46 ;  /* 0x0008882e01007387 */ /* 0x000fe80000100a00 */
[----:B------:R-:W-:Y:S04]  /*33ba0*/  LDSM.16.M88.4 R52, [R188+UR17+0xe800] ;  /* 0x00e80011bc34783b */ /* 0x000fe80008000200 */
[----:B------:R-:W-:Y:S04]  /*33bb0*/  LDSM.16.M88.4 R48, [R188+UR17+0xf000] ;  /* 0x00f00011bc30783b */ /* 0x000fe80008000200 */
[----:B------:R-:W-:Y:S01]  /*33bc0*/  LDSM.16.M88.4 R44, [R188+UR17+0xf800] ;  /* 0x00f80011bc2c783b */ /* 0x000fe20008000200 */
[-C--:B----4-:R-:W-:Y:S06]  /*33bd0*/  HMMA.1688.F32.TF32 R40, R168, R84.reuse, R40 ;  /* 0x00000054a828723c */ /* 0x090fec0000081028 */
[-C--:B-1----:R-:W-:Y:S01]  /*33be0*/  HMMA.1688.F32.TF32 R8, R172, R84.reuse, R36 ;  /* 0x00000054ac08723c */ /* 0x082fe20000081024 */
[----:B------:R-:W-:Y:S05]  /*33bf0*/  LDSM.16.M88.4 R36, [R188+UR17+0x8000] ;  /* 0x00800011bc24783b */ /* 0x000fea0008000200 */
[-C--:B------:R-:W-:Y:S11]  /*33c00*/  HMMA.1688.F32.TF32 R32, R176, R84.reuse, R32 ;  /* 0x00000054b020723c */ /* 0x080ff60000081020 */
[----:B------:R-:W-:Y:S01]  /*33c10*/  STL.64 [R1+0x2030], R40 ;  /* 0x0020302801007387 */ /* 0x000fe20000100a00 */
[-C--:B------:R-:W-:Y:S03]  /*33c20*/  HMMA.1688.F32.TF32 R28, R180, R84.reuse, R28 ;  /* 0x00000054b41c723c */ /* 0x080fe6000008101c */
[----:B------:R-:W-:Y:S04]  /*33c30*/  STL.64 [R1+0x2038], R42 ;  /* 0x0020382a01007387 */ /* 0x000fe80000100a00 */
[----:B------:R-:W-:Y:S04]  /*33c40*/  STL.64 [R1+0x8a0], R8 ;  /* 0x0008a00801007387 */ /* 0x000fe80000100a00 */
[----:B------:R1:W-:Y:S04]  /*33c50*/  STL.64 [R1+0x8a8], R10 ;  /* 0x0008a80a01007387 */ /* 0x0003e80000100a00 */
[----:B------:R-:W-:Y:S01]  /*33c60*/  LDSM.16.M88.4 R40, [R188+UR17+0x7000] ;  /* 0x00700011bc28783b */ /* 0x000fe20008000200 */
[-C--:B-1----:R-:W-:Y:S03]  /*33c70*/  HMMA.1688.F32.TF32 R8, R184, R84.reuse, R24 ;  /* 0x00000054b808723c */ /* 0x082fe60000081018 */
[----:B------:R-:W-:Y:S03]  /*33c80*/  STL.64 [R1+0x2390], R32 ;  /* 0x0023902001007387 */ /* 0x000fe60000100a00 */
[-C--:B------:R-:W-:Y:S01]  /*33c90*/  HMMA.1688.F32.TF32 R20, R156, R84.reuse, R20 ;  /* 0x000000549c14723c */ /* 0x080fe20000081014 */
[----:B------:R-:W-:Y:S05]  /*33ca0*/  STL.64 [R1+0x2398], R34 ;  /* 0x0023982201007387 */ /* 0x000fea0000100a00 */
[-C--:B------:R-:W-:Y:S01]  /*33cb0*/  HMMA.1688.F32.TF32 R16, R160, R84.reuse, R16 ;  /* 0x00000054a010723c */ /* 0x080fe20000081010 */
[----:B------:R-:W-:Y:S04]  /*33cc0*/  STL.64 [R1+0x8b0], R28 ;  /* 0x0008b01c01007387 */ /* 0x000fe80000100a00 */
[----:B------:R-:W-:Y:S04]  /*33cd0*/  STL.64 [R1+0x8b8], R30 ;  /* 0x0008b81e01007387 */ /* 0x000fe80000100a00 */
[----:B------:R-:W-:Y:S04]  /*33ce0*/  LDSM.16.M88.4 R28, [R188+UR17+0x7800] ;  /* 0x00780011bc1c783b */ /* 0x000fe80008000200 */
[----:B------:R-:W-:Y:S04]  /*33cf0*/  STL.64 [R1+0x2b90], R8 ;  /* 0x002b900801007387 */ /* 0x000fe80000100a00 */
[----:B------:R2:W-:Y:S04]  /*33d00*/  STL.64 [R1+0x2b98], R10 ;  /* 0x002b980a01007387 */ /* 0x0005e80000100a00 */
[----:B------:R-:W-:Y:S04]  /*33d10*/  LDSM.16.M88.4 R32, [R188+UR17+0x8800] ;  /* 0x00880011bc20783b */ /* 0x000fe80008000200 */
[----:B------:R-:W-:Y:S01]  /*33d20*/  LDSM.16.M88.4 R24, [R188+UR17+0xa000] ;  /* 0x00a00011bc18783b */ /* 0x000fe20008000200 */
[----:B--2---:R-:W-:Y:S03]  /*33d30*/  HMMA.1688.F32.TF32 R8, R236, R84, R12 ;  /* 0x00000054ec08723c */ /* 0x004fe6000008100c */
[----:B------:R-:W-:Y:S04]  /*33d40*/  STL.64 [R1+0x890], R20 ;  /* 0x0008901401007387 */ /* 0x000fe80000100a00 */
[----:B------:R-:W-:Y:S04]  /*33d50*/  STL.64 [R1+0x898], R22 ;  /* 0x0008981601007387 */ /* 0x000fe80000100a00 */
[----:B------:R-:W-:Y:S04]  /*33d60*/  STL.64 [R1+0x2c50], R16 ;  /* 0x002c501001007387 */ /* 0x000fe80000100a00 */
[----:B------:R-:W-:Y:S04]  /*33d70*/  STL.64 [R1+0x2c58], R18 ;  /* 0x002c581201007387 */ /* 0x000fe80000100a00 */
[----:B------:R-:W1:Y:S04]  /*33d80*/  LDSM.16.M88.4 R16, [R188+UR17+0x6800] ;  /* 0x00680011bc10783b */ /* 0x000e680008000200 */
[----:B------:R-:W2:Y:S04]  /*33d90*/  LDL.LU.64 R100, [R1+0x28c0] ;  /* 0x0028c00001647983 */ /* 0x000ea80000300a00 */
[----:B------:R-:W-:Y:S04]  /*33da0*/  STL.64 [R1+0x870], R8 ;  /* 0x0008700801007387 */ /* 0x000fe80000100a00 */
[----:B------:R-:W-:Y:S04]  /*33db0*/  STL.64 [R1+0x878], R10 ;  /* 0x0008780a01007387 */ /* 0x000fe80000100a00 */
[----:B------:R-:W2:Y:S04]  /*33dc0*/  LDL.LU.64 R102, [R1+0x28c8] ;  /* 0x0028c80001667983 */ /* 0x000ea80000300a00 */
[----:B------:R-:W-:Y:S04]  /*33dd0*/  STL.64 [R1+0x2d00], R4 ;  /* 0x002d000401007387 */ /* 0x000fe80000100a00 */
[----:B------:R-:W-:Y:S04]  /*33de0*/  STL.64 [R1+0x2d08], R6 ;  /* 0x002d080601007387 */ /* 0x000fe80000100a00 */
[----:B------:R-:W3:Y:S04]  /*33df0*/  LDSM.16.M88.4 R4, [R188+UR17+0x9000] ;  /* 0x00900011bc04783b */ /* 0x000ee80008000200 */
[----:B------:R-:W4:Y:S04]  /*33e00*/  LDSM.16.M88.4 R20, [R188+UR17+0x9800] ;  /* 0x00980011bc14783b */ /* 0x000f280008000200 */
[----:B------:R-:W4:Y:S04]  /*33e10*/  LDSM.16.M88.4 R8, [R188+UR17+0xa800] ;  /* 0x00a80011bc08783b */ /* 0x000f280008000200 */
[----:B------:R-:W4:Y:S04]  /*33e20*/  LDSM.16.M88.4 R12, [R188+UR17+0xb000] ;  /* 0x00b00011bc0c783b */ /* 0x000f280008000200 */
[----:B------:R-:W2:Y:S04]  /*33e30*/  LDL.LU.64 R96, [R1+0x28b0] ;  /* 0x0028b00001607983 */ /* 0x000ea80000300a00 */
[----:B------:R-:W2:Y:S04]  /*33e40*/  LDL.LU.64 R98, [R1+0x28b8] ;  /* 0x0028b80001627983 */ /* 0x000ea80000300a00 */
[----:B------:R-:W2:Y:S04]  /*33e50*/  LDL.LU.64 R92, [R1+0x28a0] ;  /* 0x0028a000015c7983 */ /* 0x000ea80000300a00 */
[----:B------:R-:W2:Y:S04]  /*33e60*/  LDL.LU.64 R94, [R1+0x28a8] ;  /* 0x0028a800015e7983 */ /* 0x000ea80000300a00 */
[----:B------:R-:W-:Y:S04]  /*33e70*/  STL [R1+0x4960], R82 ;  /* 0x0049605201007387 */ /* 0x000fe80000100800 */
[----:B------:R-:W-:Y:S04]  /*33e80*/  STL [R1+0x495c], R83 ;  /* 0x00495c5301007387 */ /* 0x000fe80000100800 */
[----:B-1----:R-:W-:Y:S04]  /*33e90*/  STL [R1+0x4968], R18 ;  /* 0x0049681201007387 */ /* 0x002fe80000100800 */
        /* <DEDUP_REMOVED lines=9> */
[----:B---3--:R-:W-:Y:S04]  /*33f30*/  STL [R1+0x4990], R6 ;  /* 0x0049900601007387 */ /* 0x008fe80000100800 */
[----:B------:R-:W-:Y:S04]  /*33f40*/  STL [R1+0x498c], R7 ;  /* 0x00498c0701007387 */ /* 0x000fe80000100800 */
[----:B----4-:R-:W-:Y:S04]  /*33f50*/  STL [R1+0x4998], R22 ;  /* 0x0049981601007387 */ /* 0x010fe80000100800 */
        /* <DEDUP_REMOVED lines=23> */
[----:B------:R-:W3:Y:S04]  /*340d0*/  LDL.LU.64 R88, [R1+0x2890] ;  /* 0x0028900001587983 */ /* 0x000ee80000300a00 */
[----:B------:R-:W3:Y:S04]  /*340e0*/  LDL.LU.64 R90, [R1+0x2898] ;  /* 0x00289800015a7983 */ /* 0x000ee80000300a00 */
[----:B------:R-:W-:Y:S04]  /*340f0*/  STL [R1+0x48c4], R46 ;  /* 0x0048c42e01007387 */ /* 0x000fe80000100800 */
[----:B------:R-:W-:Y:S01]  /*34100*/  STL [R1+0x48c0], R47 ;  /* 0x0048c02f01007387 */ /* 0x000fe20000100800 */
[----:B--2---:R-:W-:-:S15]  /*34110*/  HMMA.1688.F32.TF32 R100, R132, R80, R100 ;  /* 0x000000508464723c */ /* 0x004fde0000081064 */
[----:B------:R-:W-:-:S09]  /*34120*/  NOP ;  /* 0x0000000000007918 */ /* 0x000fd20000000000 */
[----:B------:R-:W-:Y:S02]  /*34130*/  IMAD.MOV.U32 R86, RZ, RZ, R103 ;  /* 0x000000ffff567224 */ /* 0x000fe400078e0067 */
[----:B------:R-:W-:Y:S01]  /*34140*/  IMAD.MOV.U32 R87, RZ, RZ, R102 ;  /* 0x000000ffff577224 */ /* 0x000fe200078e0066 */
[----:B------:R-:W-:Y:S01]  /*34150*/  STL.64 [R1+0x830], R100 ;  /* 0x0008306401007387 */ /* 0x000fe20000100a00 */
[C---:B------:R-:W-:Y:S03]  /*34160*/  HMMA.1688.F32.TF32 R96, R132.reuse, R16, R96 ;  /* 0x000000108460723c */ /* 0x040fe60000081060 */
[----:B------:R-:W-:Y:S04]  /*34170*/  STL [R1+0x49d8], R86 ;  /* 0x0049d85601007387 */ /* 0x000fe80000100800 */
[----:B------:R1:W-:Y:S04]  /*34180*/  STL [R1+0x49d4], R87 ;  /* 0x0049d45701007387 */ /* 0x0003e80000100800 */
[----:B------:R-:W2:Y:S04]  /*34190*/  LDL.LU.64 R104, [R1+0x2880] ;  /* 0x0028800001687983 */ /* 0x000ea80000300a00 */
[----:B------:R-:W2:Y:S01]  /*341a0*/  LDL.LU.64 R106, [R1+0x2888] ;  /* 0x00288800016a7983 */ /* 0x000ea20000300a00 */
[----:B-1----:R-:W-:Y:S08]  /*341b0*/  HMMA.1688.F32.TF32 R84, R132, R40, R92 ;  /* 0x000000288454723c */ /* 0x002ff0000008105c */
[----:B------:R-:W-:-:S02]  /*341c0*/  IMAD.MOV.U32 R83, RZ, RZ, R99 ;  /* 0x000000ffff537224 */ /* 0x000fc400078e0063 */
[----:B------:R-:W-:Y:S02]  /*341d0*/  IMAD.MOV.U32 R82, RZ, RZ, R98 ;  /* 0x000000ffff527224 */ /* 0x000fe400078e0062 */
[----:B------:R-:W-:Y:S02]  /*341e0*/  IMAD.MOV.U32 R19, RZ, RZ, R97 ;  /* 0x000000ffff137224 */ /* 0x000fe400078e0061 */
[----:B------:R-:W-:Y:S01]  /*341f0*/  IMAD.MOV.U32 R18, RZ, RZ, R96 ;  /* 0x000000ffff127224 */ /* 0x000fe200078e0060 */
[----:B------:R-:W-:Y:S04]  /*34200*/  STL [R1+0x49e8], R83 ;  /* 0x0049e85301007387 */ /* 0x000fe80000100800 */
[----:B------:R-:W-:Y:S04]  /*34210*/  STL [R1+0x49e4], R82 ;  /* 0x0049e45201007387 */ /* 0x000fe80000100800 */
[----:B------:R-:W-:Y:S01]  /*34220*/  STL [R1+0x49e0], R19 ;  /* 0x0049e01301007387 */ /* 0x000fe20000100800 */
[----:B------:R-:W-:-:S02]  /*34230*/  IMAD.MOV.U32 R30, RZ, RZ, R84 ;  /* 0x000000ffff1e7224 */ /* 0x000fc400078e0054 */
[----:B------:R-:W-:Y:S01]  /*34240*/  IMAD.MOV.U32 R31, RZ, RZ, R85 ;  /* 0x000000ffff1f7224 */ /* 0x000fe200078e0055 */
[----:B------:R-:W-:Y:S01]  /*34250*/  STL [R1+0x49dc], R18 ;  /* 0x0049dc1201007387 */ /* 0x000fe20000100800 */
[----:B------:R-:W-:Y:S02]  /*34260*/  IMAD.MOV.U32 R42, RZ, RZ, R86 ;  /* 0x000000ffff2a7224 */ /* 0x000fe400078e0056 */
[----:B------:R-:W-:Y:S01]  /*34270*/  IMAD.MOV.U32 R43, RZ, RZ, R87 ;  /* 0x000000ffff2b7224 */ /* 0x000fe200078e0057 */
[----:B------:R-:W4:Y:S04]  /*34280*/  LDL.LU.64 R84, [R1+0x2ab0] ;  /* 0x002ab00001547983 */ /* 0x000f280000300a00 */
[----:B------:R-:W4:Y:S04]  /*34290*/  LDL.LU.64 R86, [R1+0x2ab8] ;  /* 0x002ab80001567983 */ /* 0x000f280000300a00 */
[----:B------:R-:W4:Y:S04]  /*342a0*/  LDL.LU.64 R100, [R1+0x2aa0] ;  /* 0x002aa00001647983 */ /* 0x000f280000300a00 */
[----:B------:R-:W4:Y:S04]  /*342b0*/  LDL.LU.64 R102, [R1+0x2aa8] ;  /* 0x002aa80001667983 */ /* 0x000f280000300a00 */
[----:B------:R-:W-:Y:S04]  /*342c0*/  STL [R1+0x49f8], R43 ;  /* 0x0049f82b01007387 */ /* 0x000fe80000100800 */
[----:B------:R-:W-:Y:S04]  /*342d0*/  STL [R1+0x49f4], R42 ;  /* 0x0049f42a01007387 */ /* 0x000fe80000100800 */
[----:B------:R-:W-:Y:S04]  /*342e0*/  STL [R1+0x49f0], R31 ;  /* 0x0049f01f01007387 */ /* 0x000fe80000100800 */
[----:B------:R-:W-:Y:S01]  /*342f0*/  STL [R1+0x49ec], R30 ;  /* 0x0049ec1e01007387 */ /* 0x000fe20000100800 */
[----:B---3--:R-:W-:-:S15]  /*34300*/  HMMA.1688.F32.TF32 R96, R132, R28, R88 ;  /* 0x0000001c8460723c */ /* 0x008fde0000081058 */
[----:B------:R-:W-:-:S09]  /*34310*/  NOP ;  /* 0x0000000000007918 */ /* 0x000fd20000000000 */
[----:B------:R-:W-:Y:S02]  /*34320*/  IMAD.MOV.U32 R90, RZ, RZ, R96 ;  /* 0x000000ffff5a7224 */ /* 0x000fe400078e0060 */
[----:B------:R-:W-:Y:S02]  /*34330*/  IMAD.MOV.U32 R91, RZ, RZ, R97 ;  /* 0x000000ffff5b7224 */ /* 0x000fe400078e0061 */
[----:B------:R-:W-:Y:S01]  /*34340*/  IMAD.MOV.U32 R94, RZ, RZ, R98 ;  /* 0x000000ffff5e7224 */ /* 0x000fe200078e0062 */
[----:B------:R-:W3:Y:S01]  /*34350*/  LDL.LU.64 R96, [R1+0x2a90] ;  /* 0x002a900001607983 */ /* 0x000ee20000300a00 */
[----:B------:R-:W-:-:S03]  /*34360*/  IMAD.MOV.U32 R95, RZ, RZ, R99 ;  /* 0x000000ffff5f7224 */ /* 0x000fc600078e0063 */
[----:B------:R-:W3:Y:S04]  /*34370*/  LDL.LU.64 R98, [R1+0x2a98] ;  /* 0x002a980001627983 */ /* 0x000ee80000300a00 */
[----:B------:R-:W-:Y:S04]  /*34380*/  STL [R1+0x4a08], R95 ;  /* 0x004a085f01007387 */ /* 0x000fe80000100800 */
[----:B------:R-:W-:Y:S04]  /*34390*/  STL [R1+0x4a04], R94 ;  /* 0x004a045e01007387 */ /* 0x000fe80000100800 */
[----:B------:R-:W-:Y:S04]  /*343a0*/  STL [R1+0x4a00], R91 ;  /* 0x004a005b01007387 */ /* 0x000fe80000100800 */
[----:B------:R1:W-:Y:S04]  /*343b0*/  STL [R1+0x49fc], R90 ;  /* 0x0049fc5a01007387 */ /* 0x0003e80000100800 */
[----:B------:R-:W3:Y:S04]  /*343c0*/  LDL.LU.64 R196, [R1+0x2a80] ;  /* 0x002a800001c47983 */ /* 0x000ee80000300a00 */
[----:B------:R-:W3:Y:S04]  /*343d0*/  LDL.LU.64 R198, [R1+0x2a88] ;  /* 0x002a880001c67983 */ /* 0x000ee80000300a00 */
[----:B------:R-:W3:Y:S04]  /*343e0*/  LDL.LU.64 R192, [R1+0x2a70] ;  /* 0x002a700001c07983 */ /* 0x000ee80000300a00 */
[----:B------:R-:W3:Y:S01]  /*343f0*/  LDL.LU.64 R194, [R1+0x2a78] ;  /* 0x002a780001c27983 */ /* 0x000ee20000300a00 */
[C---:B--2---:R-:W-:Y:S06]  /*34400*/  HMMA.1688.F32.TF32 R104, R132.reuse, R36, R104 ;  /* 0x000000248468723c */ /* 0x044fec0000081068 */
[C---:B----4-:R-:W-:Y:S06]  /*34410*/  HMMA.1688.F32.TF32 R84, R132.reuse, R32, R84 ;  /* 0x000000208454723c */ /* 0x050fec0000081054 */
[----:B-1----:R-:W-:-:S15]  /*34420*/  HMMA.1688.F32.TF32 R88, R132, R4, R100 ;  /* 0x000000048458723c */ /* 0x002fde0000081064 */
[----:B------:R-:W-:-:S03]  /*34430*/  NOP ;  /* 0x0000000000007918 */ /* 0x000fc60000000000 */
[----:B------:R-:W-:Y:S02]  /*34440*/  IMAD.MOV.U32 R22, RZ, RZ, R84 ;  /* 0x000000ffff167224 */ /* 0x000fe400078e0054 */
[----:B------:R-:W-:Y:S02]  /*34450*/  IMAD.MOV.U32 R23, RZ, RZ, R85 ;  /* 0x000000ffff177224 */ /* 0x000fe400078e0055 */
[----:B------:R-:W-:Y:S01]  /*34460*/  IMAD.MOV.U32 R6, RZ, RZ, R86 ;  /* 0x000000ffff067224 */ /* 0x000fe200078e0056 */
[----:B------:R-:W2:Y:S01]  /*34470*/  LDL.LU.64 R84, [R1+0x2a60] ;  /* 0x002a600001547983 */ /* 0x000ea20000300a00 */
[----:B------:R-:W-:-:S03]  /*34480*/  IMAD.MOV.U32 R7, RZ, RZ, R87 ;  /* 0x000000ffff077224 */ /* 0x000fc600078e0057 */
[----:B------:R-:W2:Y:S01]  /*34490*/  LDL.LU.64 R86, [R1+0x2a68] ;  /* 0x002a680001567983 */ /* 0x000ea20000300a00 */
[----:B------:R-:W-:Y:S02]  /*344a0*/  IMAD.MOV.U32 R10, RZ, RZ, R88 ;  /* 0x000000ffff0a7224 */ /* 0x000fe400078e0058 */
[----:B------:R-:W-:Y:S01]  /*344b0*/  IMAD.MOV.U32 R11, RZ, RZ, R89 ;  /* 0x000000ffff0b7224 */ /* 0x000fe200078e0059 */
[----:B------:R-:W4:Y:S01]  /*344c0*/  LDL.LU.64 R100, [R1+0x2a50] ;  /* 0x002a500001647983 */ /* 0x000f220000300a00 */
[----:B------:R-:W-:Y:S02]  /*344d0*/  IMAD.MOV.U32 R26, RZ, RZ, R90 ;  /* 0x000000ffff1a7224 */ /* 0x000fe400078e005a */
[----:B------:R-:W-:Y:S01]  /*344e0*/  IMAD.MOV.U32 R27, RZ, RZ, R91 ;  /* 0x000000ffff1b7224 */ /* 0x000fe200078e005b */
[----:B------:R-:W4:Y:S04]  /*344f0*/  LDL.LU.64 R102, [R1+0x2a58] ;  /* 0x002a580001667983 */ /* 0x000f280000300a00 */
[----:B------:R-:W4:Y:S04]  /*34500*/  LDL.LU.64 R188, [R1+0x2a40] ;  /* 0x002a400001bc7983 */ /* 0x000f280000300a00 */
[----:B------:R-:W4:Y:S01]  /*34510*/  LDL.LU.64 R190, [R1+0x2a48] ;  /* 0x002a480001be7983 */ /* 0x000f220000300a00 */
[----:B------:R-:W-:-:S03]  /*34520*/  IMAD.MOV.U32 R38, RZ, RZ, R106 ;  /* 0x000000ffff267224 */ /* 0x000fc600078e006a */
[----:B------:R-:W4:Y:S04]  /*34530*/  LDL.LU.64 R92, [R1+0x2a30] ;  /* 0x002a3000015c7983 */ /* 0x000f280000300a00 */
[----:B------:R-:W4:Y:S01]  /*34540*/  LDL.LU.64 R94, [R1+0x2a38] ;  /* 0x002a3800015e7983 */ /* 0x000f220000300a00 */
[----:B---3--:R-:W-:-:S15]  /*34550*/  HMMA.1688.F32.TF32 R88, R132, R20, R96 ;  /* 0x000000148458723c */ /* 0x008fde0000081060 */
[----:B------:R-:W-:-:S09]  /*34560*/  NOP ;  /* 0x0000000000007918 */ /* 0x000fd20000000000 */
[----:B------:R-:W-:Y:S02]  /*34570*/  IMAD.MOV.U32 R98, RZ, RZ, R88 ;  /* 0x000000ffff627224 */ /* 0x000fe400078e0058 */
[----:B------:R-:W-:Y:S02]  /*34580*/  IMAD.MOV.U32 R110, RZ, RZ, R89 ;  /* 0x000000ffff6e7224 */ /* 0x000fe400078e0059 */
[----:B------:R-:W-:Y:S01]  /*34590*/  IMAD.MOV.U32 R111, RZ, RZ, R90 ;  /* 0x000000ffff6f7224 */ /* 0x000fe200078e005a */
[----:B------:R-:W3:Y:S01]  /*345a0*/  LDL.LU.64 R88, [R1+0x2a20] ;  /* 0x002a200001587983 */ /* 0x000ee20000300a00 */
[----:B------:R-:W-:-:S03]  /*345b0*/  IMAD.MOV.U32 R106, RZ, RZ, R91 ;  /* 0x000000ffff6a7224 */ /* 0x000fc600078e005b */
[----:B------:R-:W3:Y:S01]  /*345c0*/  LDL.LU.64 R90, [R1+0x2a28] ;  /* 0x002a2800015a7983 */ /* 0x000ee20000300a00 */
[----:B------:R-:W-:Y:S03]  /*345d0*/  HMMA.1688.F32.TF32 R192, R132, R8, R192 ;  /* 0x0000000884c0723c */ /* 0x000fe600000810c0 */
[----:B------:R-:W3:Y:S04]  /*345e0*/  LDL.LU.64 R244, [R1+0x2a10] ;  /* 0x002a100001f47983 */ /* 0x000ee80000300a00 */
[----:B------:R-:W3:Y:S04]  /*345f0*/  LDL.LU.64 R246, [R1+0x2a18] ;  /* 0x002a180001f67983 */ /* 0x000ee80000300a00 */
[----:B------:R-:W3:Y:S04]  /*34600*/  LDL.LU.64 R232, [R1+0x2a00] ;  /* 0x002a000001e87983 */ /* 0x000ee80000300a00 */
[----:B------:R-:W3:Y:S04]  /*34610*/  LDL.LU.64 R234, [R1+0x2a08] ;  /* 0x002a080001ea7983 */ /* 0x000ee80000300a00 */
[----:B------:R-:W3:Y:S04]  /*34620*/  LDL.LU.64 R228, [R1+0x29f0] ;  /* 0x0029f00001e47983 */ /* 0x000ee80000300a00 */
[----:B------:R-:W3:Y:S01]  /*34630*/  LDL.LU.64 R230, [R1+0x29f8] ;  /* 0x0029f80001e67983 */ /* 0x000ee20000300a00 */
[----:B------:R-:W-:-:S03]  /*34640*/  IMAD.MOV.U32 R70, RZ, RZ, R192 ;  /* 0x000000ffff467224 */ /* 0x000fc600078e00c0 */
[----:B------:R-:W3:Y:S01]  /*34650*/  LDL.LU.64 R224, [R1+0x29e0] ;  /* 0x0029e00001e07983 */ /* 0x000ee20000300a00 */
[----:B------:R-:W-:Y:S02]  /*34660*/  IMAD.MOV.U32 R71, RZ, RZ, R193 ;  /* 0x000000ffff477224 */ /* 0x000fe400078e00c1 */
[----:B------:R-:W-:Y:S01]  /*34670*/  IMAD.MOV.U32 R74, RZ, RZ, R194 ;  /* 0x000000ffff4a7224 */ /* 0x000fe200078e00c2 */
[----:B------:R-:W3:Y:S01]  /*34680*/  LDL.LU.64 R226, [R1+0x29e8] ;  /* 0x0029e80001e27983 */ /* 0x000ee20000300a00 */
[----:B------:R-:W-:-:S03]  /*34690*/  IMAD.MOV.U32 R75, RZ, RZ, R195 ;  /* 0x000000ffff4b7224 */ /* 0x000fc600078e00c3 */
[----:B------:R-:W3:Y:S04]  /*346a0*/  LDL.LU.64 R220, [R1+0x29d0] ;  /* 0x0029d00001dc7983 */ /* 0x000ee80000300a00 */
[----:B------:R-:W3:Y:S04]  /*346b0*/  LDL.LU.64 R222, [R1+0x29d8] ;  /* 0x0029d80001de7983 */ /* 0x000ee80000300a00 */
[----:B------:R-:W3:Y:S04]  /*346c0*/  LDL.LU.64 R216, [R1+0x2770] ;  /* 0x0027700001d87983 */ /* 0x000ee80000300a00 */
[----:B------:R-:W3:Y:S04]  /*346d0*/  LDL.LU.64 R218, [R1+0x2778] ;  /* 0x0027780001da7983 */ /* 0x000ee80000300a00 */
[----:B------:R-:W3:Y:S04]  /*346e0*/  LDL.LU.64 R212, [R1+0x2760] ;  /* 0x0027600001d47983 */ /* 0x000ee80000300a00 */
        /* <DEDUP_REMOVED lines=8> */
[----:B------:R-:W-:-:S02]  /*34770*/  IMAD.MOV.U32 R78, RZ, RZ, R196 ;  /* 0x000000ffff4e7224 */ /* 0x000fc400078e00c4 */
[----:B------:R-:W-:Y:S02]  /*34780*/  IMAD.MOV.U32 R79, RZ, RZ, R197 ;  /* 0x000000ffff4f7224 */ /* 0x000fe400078e00c5 */
[----:B------:R-:W-:Y:S01]  /*34790*/  IMAD.MOV.U32 R14, RZ, RZ, R198 ;  /* 0x000000ffff0e7224 */ /* 0x000fe200078e00c6 */
[----:B------:R-:W3:Y:S01]  /*347a0*/  LDL.LU.64 R196, [R1+0x29b0] ;  /* 0x0029b00001c47983 */ /* 0x000ee20000300a00 */
[----:B------:R-:W-:Y:S02]  /*347b0*/  IMAD.MOV.U32 R15, RZ, RZ, R199 ;  /* 0x000000ffff0f7224 */ /* 0x000fe400078e00c7 */
[----:B------:R-:W-:Y:S01]  /*347c0*/  IMAD.MOV.U32 R39, RZ, RZ, R107 ;  /* 0x000000ffff277224 */ /* 0x000fe200078e006b */
[----:B------:R-:W3:Y:S01]  /*347d0*/  LDL.LU.64 R198, [R1+0x29b8] ;  /* 0x0029b80001c67983 */ /* 0x000ee20000300a00 */
[C---:B--2---:R-:W-:Y:S06]  /*347e0*/  HMMA.1688.F32.TF32 R192, R132.reuse, R12, R84 ;  /* 0x0000000c84c0723c */ /* 0x044fec0000081054 */
[----:B----4-:R-:W-:-:S15]  /*347f0*/  HMMA.1688.F32.TF32 R188, R132, R72, R188 ;  /* 0x0000004884bc723c */ /* 0x010fde00000810bc */
[----:B------:R-:W-:-:S03]  /*34800*/  NOP ;  /* 0x0000000000007918 */ /* 0x000fc60000000000 */
[----:B------:R-:W-:Y:S02]  /*34810*/  IMAD.MOV.U32 R86, RZ, RZ, R192 ;  /* 0x000000ffff567224 */ /* 0x000fe400078e00c0 */
[----:B------:R-:W-:Y:S02]  /*34820*/  IMAD.MOV.U32 R87, RZ, RZ, R193 ;  /* 0x000000ffff577224 */ /* 0x000fe400078e00c1 */
[----:B------:R-:W-:Y:S02]  /*34830*/  IMAD.MOV.U32 R66, RZ, RZ, R194 ;  /* 0x000000ffff427224 */ /* 0x000fe400078e00c2 */
[----:B------:R-:W-:Y:S02]  /*34840*/  IMAD.MOV.U32 R67, RZ, RZ, R195 ;  /* 0x000000ffff437224 */ /* 0x000fe400078e00c3 */
[C---:B------:R-:W-:Y:S06]  /*34850*/  HMMA.1688.F32.TF32 R192, R132.reuse, R76, R100 ;  /* 0x0000004c84c0723c */ /* 0x040fec0000081064 */
[----:B------:R-:W-:Y:S01]  /*34860*/  HMMA.1688.F32.TF32 R92, R132, R68, R92 ;  /* 0x00000044845c723c */ /* 0x000fe2000008105c */
[----:B------:R-:W-:-:S02]  /*34870*/  IMAD.MOV.U32 R83, RZ, RZ, R188 ;  /* 0x000000ffff537224 */ /* 0x000fc400078e00bc */
[----:B------:R-:W-:Y:S02]  /*34880*/  IMAD.MOV.U32 R82, RZ, RZ, R189 ;  /* 0x000000ffff527224 */ /* 0x000fe400078e00bd */
[----:B------:R-:W-:Y:S02]  /*34890*/  IMAD.MOV.U32 R19, RZ, RZ, R190 ;  /* 0x000000ffff137224 */ /* 0x000fe400078e00be */
[----:B------:R-:W-:-:S11]  /*348a0*/  IMAD.MOV.U32 R18, RZ, RZ, R191 ;  /* 0x000000ffff127224 */ /* 0x000fd600078e00bf */
[----:B------:R-:W-:Y:S02]  /*348b0*/  IMAD.MOV.U32 R107, RZ, RZ, R192 ;  /* 0x000000ffff6b7224 */ /* 0x000fe400078e00c0 */
[----:B------:R-:W-:Y:S02]  /*348c0*/  IMAD.MOV.U32 R99, RZ, RZ, R193 ;  /* 0x000000ffff637224 */ /* 0x000fe400078e00c1 */
[----:B------:R-:W-:Y:S01]  /*348d0*/  IMAD.MOV.U32 R102, RZ, RZ, R194 ;  /* 0x000000ffff667224 */ /* 0x000fe200078e00c2 */
[----:B------:R-:W2:Y:S01]  /*348e0*/  LDL.LU.64 R192, [R1+0x29a0] ;  /* 0x0029a00001c07983 */ /* 0x000ea20000300a00 */
[----:B------:R-:W-:Y:S02]  /*348f0*/  IMAD.MOV.U32 R103, RZ, RZ, R195 ;  /* 0x000000ffff677224 */ /* 0x000fe400078e00c3 */
[----:B------:R-:W-:Y:S01]  /*34900*/  IMAD.MOV.U32 R31, RZ, RZ, R94 ;  /* 0x000000ffff1f7224 */ /* 0x000fe200078e005e */
[----:B------:R-:W2:Y:S01]  /*34910*/  LDL.LU.64 R194, [R1+0x29a8] ;  /* 0x0029a80001c27983 */ /* 0x000ea20000300a00 */
[----:B------:R-:W-:Y:S01]  /*34920*/  IMAD.MOV.U32 R30, RZ, RZ, R95 ;  /* 0x000000ffff1e7224 */ /* 0x000fe200078e005f */
        /* <DEDUP_REMOVED lines=8> */
[C---:B------:R-:W-:Y:S06]  /*349b0*/  HMMA.1688.F32.TF32 R244, R132.reuse, R60, R244 ;  /* 0x0000003c84f4723c */ /* 0x040fec00000810f4 */
[C---:B------:R-:W-:Y:S06]  /*349c0*/  HMMA.1688.F32.TF32 R232, R132.reuse, R56, R232 ;  /* 0x0000003884e8723c */ /* 0x040fec00000810e8 */
[C---:B------:R-:W-:Y:S06]  /*349d0*/  HMMA.1688.F32.TF32 R228, R132.reuse, R52, R228 ;  /* 0x0000003484e4723c */ /* 0x040fec00000810e4 */
[C---:B------:R-:W-:Y:S06]  /*349e0*/  HMMA.1688.F32.TF32 R224, R132.reuse, R48, R224 ;  /* 0x0000003084e0723c */ /* 0x040fec00000810e0 */
[----:B------:R-:W-:Y:S06]  /*349f0*/  HMMA.1688.F32.TF32 R220, R132, R44, R220 ;  /* 0x0000002c84dc723c */ /* 0x000fec00000810dc */
[C---:B------:R-:W-:Y:S06]  /*34a00*/  HMMA.1688.F32.TF32 R216, R136.reuse, R80, R216 ;  /* 0x0000005088d8723c */ /* 0x040fec00000810d8 */
[C---:B------:R-:W-:Y:S01]  /*34a10*/  HMMA.1688.F32.TF32 R132, R136.reuse, R16, R212 ;  /* 0x000000108884723c */ /* 0x040fe200000810d4 */
[----:B------:R-:W-:Y:S04]  /*34a20*/  STL.64 [R1+0x740], R244 ;  /* 0x000740f401007387 */ /* 0x000fe80000100a00 */
[----:B------:R-:W-:Y:S04]  /*34a30*/  STL.64 [R1+0x748], R246 ;  /* 0x000748f601007387 */ /* 0x000fe80000100a00 */
[----:B------:R-:W-:Y:S04]  /*34a40*/  STL.64 [R1+0x730], R232 ;  /* 0x000730e801007387 */ /* 0x000fe80000100a00 */
[----:B------:R-:W-:Y:S04]  /*34a50*/  STL.64 [R1+0x738], R234 ;  /* 0x000738ea01007387 */ /* 0x000fe80000100a00 */
[----:B------:R-:W-:Y:S04]  /*34a60*/  STL.64 [R1+0x720], R228 ;  /* 0x000720e401007387 */ /* 0x000fe80000100a00 */
[----:B------:R-:W-:Y:S04]  /*34a70*/  STL.64 [R1+0x728], R230 ;  /* 0x000728e601007387 */ /* 0x000fe80000100a00 */
[----:B------:R-:W-:Y:S01]  /*34a80*/  STL.64 [R1+0x710], R224 ;  /* 0x000710e001007387 */ /* 0x000fe20000100a00 */
[C---:B------:R-:W-:Y:S03]  /*34a90*/  HMMA.1688.F32.TF32 R208, R136.reuse, R40, R208 ;  /* 0x0000002888d0723c */ /* 0x040fe600000810d0 */
[----:B------:R-:W-:Y:S04]  /*34aa0*/  STL.64 [R1+0x718], R226 ;  /* 0x000718e201007387 */ /* 0x000fe80000100a00 */
[----:B------:R-:W-:Y:S01]  /*34ab0*/  STL.64 [R1+0x700], R220 ;  /* 0x000700dc01007387 */ /* 0x000fe20000100a00 */
[C---:B------:R-:W-:Y:S03]  /*34ac0*/  HMMA.1688.F32.TF32 R204, R136.reuse, R28, R204 ;  /* 0x0000001c88cc723c */ /* 0x040fe600000810cc */
[----:B------:R-:W-:Y:S04]  /*34ad0*/  STL.64 [R1+0x708], R222 ;  /* 0x000708de01007387 */ /* 0x000fe80000100a00 */
[----:B------:R-:W-:Y:S04]  /*34ae0*/  STL.64 [R1+0x9c0], R216 ;  /* 0x0009c0d801007387 */ /* 0x000fe80000100a00 */
[----:B------:R-:W-:Y:S04]  /*34af0*/  STL.64 [R1+0x9c8], R218 ;  /* 0x0009c8da01007387 */ /* 0x000fe80000100a00 */
[----:B------:R-:W-:Y:S04]  /*34b00*/  STL.64 [R1+0x9d0], R132 ;  /* 0x0009d08401007387 */ /* 0x000fe80000100a00 */
[----:B------:R1:W-:Y:S02]  /*34b10*/  STL.64 [R1+0x9d8], R134 ;  /* 0x0009d88601007387 */ /* 0x0003e40000100a00 */
[C---:B-1----:R-:W-:Y:S02]  /*34b20*/  HMMA.1688.F32.TF32 R132, R136.reuse, R36, R200 ;  /* 0x000000248884723c */ /* 0x042fe400000810c8 */
[----:B------:R-:W-:Y:S04]  /*34b30*/  STL.64 [R1+0x9f0], R208 ;  /* 0x0009f0d001007387 */ /* 0x000fe80000100a00 */
[----:B------:R-:W-:Y:S01]  /*34b40*/  STL.64 [R1+0x9f8], R210 ;  /* 0x0009f8d201007387 */ /* 0x000fe20000100a00 */
[C---:B------:R-:W-:Y:S03]  /*34b50*/  HMMA.1688.F32.TF32 R196, R136.reuse, R32, R196 ;  /* 0x0000002088c4723c */ /* 0x040fe600000810c4 */
[----:B------:R-:W-:Y:S04]  /*34b60*/  STL.64 [R1+0xa20], R204 ;  /* 0x000a20cc01007387 */ /* 0x000fe80000100a00 */
[----:B------:R-:W-:Y:S09]  /*34b70*/  STL.64 [R1+0xa28], R206 ;  /* 0x000a28ce01007387 */ /* 0x000ff20000100a00 */
[----:B------:R-:W-:Y:S04]  /*34b80*/  STL.64 [R1+0xa50], R132 ;  /* 0x000a508401007387 */ /* 0x000fe80000100a00 */
[----:B------:R3:W-:Y:S04]  /*34b90*/  STL.64 [R1+0xa58], R134 ;  /* 0x000a588601007387 */ /* 0x0007e80000100a00 */
[----:B------:R1:W-:Y:S04]  /*34ba0*/  STL.64 [R1+0xa80], R196 ;  /* 0x000a80c401007387 */ /* 0x0003e80000100a00 */
[----:B------:R4:W-:Y:S04]  /*34bb0*/  STL.64 [R1+0xa88], R198 ;  /* 0x000a88c601007387 */ /* 0x0009e80000100a00 */
[----:B------:R-:W4:Y:S01]  /*34bc0*/  LDL.LU.64 R232, [R1+0x2980] ;  /* 0x0029800001e87983 */ /* 0x000f220000300a00 */
[----:B--2---:R-:W-:-:S15]  /*34bd0*/  HMMA.1688.F32.TF32 R192, R136, R4, R192 ;  /* 0x0000000488c0723c */ /* 0x004fde00000810c0 */
[----:B------:R-:W-:-:S08]  /*34be0*/  NOP ;  /* 0x0000000000007918 */ /* 0x000fd00000000000 */
[----:B------:R2:W-:Y:S04]  /*34bf0*/  STL.64 [R1+0xab0], R192 ;  /* 0x000ab0c001007387 */ /* 0x0005e80000100a00 */
[----:B------:R2:W-:Y:S04]  /*34c00*/  STL.64 [R1+0xab8], R194 ;  /* 0x000ab8c201007387 */ /* 0x0005e80000100a00 */
[----:B------:R-:W2:Y:S01]  /*34c10*/  LDL.LU.64 R234, [R1+0x2988] ;  /* 0x0029880001ea7983 */ /* 0x000ea20000300a00 */
[----:B---3--:R-:W-:-:S15]  /*34c20*/  HMMA.1688.F32.TF32 R132, R136, R20, R188 ;  /* 0x000000148884723c */ /* 0x008fde00000810bc */
[----:B------:R-:W-:-:S08]  /*34c30*/  NOP ;  /* 0x0000000000007918 */ /* 0x000fd00000000000 */
        /* <DEDUP_REMOVED lines=21> */
[----:B----4-:R-:W4:Y:S04]  /*34d90*/  LDL.LU.64 R198, [R1+0x28e8] ;  /* 0x0028e80001c67983 */ /* 0x010f280000300a00 */
[----:B--2---:R-:W2:Y:S04]  /*34da0*/  LDL.LU.64 R192, [R1+0x28d0] ;  /* 0x0028d00001c07983 */ /* 0x004ea80000300a00 */
[----:B------:R-:W2:Y:S04]  /*34db0*/  LDL.LU.64 R194, [R1+0x28d8] ;  /* 0x0028d80001c27983 */ /* 0x000ea80000300a00 */
[----:B---3--:R-:W3:Y:S04]  /*34dc0*/  LDL.LU.64 R132, [R1+0x2620] ;  /* 0x0026200001847983 */ /* 0x008ee80000300a00 */
[----:B------:R-:W3:Y:S01]  /*34dd0*/  LDL.LU.64 R134, [R1+0x2628] ;  /* 0x0026280001867983 */ /* 0x000ee20000300a00 */
[----:B------:R-:W-:-:S15]  /*34de0*/  HMMA.1688.F32.TF32 R244, R136, R24, R232 ;  /* 0x0000001888f4723c */ /* 0x000fde00000810e8 */
[----:B------:R-:W-:-:S08]  /*34df0*/  NOP ;  /* 0x0000000000007918 */ /* 0x000fd00000000000 */
[----:B------:R-:W-:Y:S04]  /*34e00*/  STL.64 [R1+0xae0], R244 ;  /* 0x000ae0f401007387 */ /* 0x000fe80000100a00 */
[----:B------:R-:W-:Y:S01]  /*34e10*/  STL.64 [R1+0xae8], R246 ;  /* 0x000ae8f601007387 */ /* 0x000fe20000100a00 */
[C---:B------:R-:W-:Y:S06]  /*34e20*/  HMMA.1688.F32.TF32 R232, R136.reuse, R8, R228 ;  /* 0x0000000888e8723c */ /* 0x040fec00000810e4 */
[C---:B------:R-:W-:Y:S06]  /*34e30*/  HMMA.1688.F32.TF32 R228, R136.reuse, R12, R224 ;  /* 0x0000000c88e4723c */ /* 0x040fec00000810e0 */
[C---:B------:R-:W-:Y:S06]  /*34e40*/  HMMA.1688.F32.TF32 R224, R136.reuse, R76, R220 ;  /* 0x0000004c88e0723c */ /* 0x040fec00000810dc */
[C---:B------:R-:W-:Y:S05]  /*34e50*/  HMMA.1688.F32.TF32 R220, R136.reuse, R72, R200 ;  /* 0x0000004888dc723c */ /* 0x040fea00000810c8 */
[----:B------:R-:W-:Y:S04]  /*34e60*/  STL.64 [R1+0xb10], R232 ;  /* 0x000b10e801007387 */ /* 0x000fe80000100a00 */
[----:B------:R-:W-:Y:S04]  /*34e70*/  STL.64 [R1+0xb18], R234 ;  /* 0x000b18ea01007387 */ /* 0x000fe80000100a00 */
[----:B------:R-:W-:Y:S04]  /*34e80*/  STL.64 [R1+0xb50], R228 ;  /* 0x000b50e401007387 */ /* 0x000fe80000100a00 */
[----:B------:R-:W-:Y:S04]  /*34e90*/  STL.64 [R1+0xb58], R230 ;  /* 0x000b58e601007387 */ /* 0x000fe80000100a00 */
[----:B------:R-:W3:Y:S04]  /*34ea0*/  LDL.LU.64 R200, [R1+0x2610] ;  /* 0x0026100001c87983 */ /* 0x000ee80000300a00 */
[----:B------:R-:W-:Y:S04]  /*34eb0*/  STL.64 [R1+0xb80], R224 ;  /* 0x000b80e001007387 */ /* 0x000fe80000100a00 */
[----:B------:R-:W-:Y:S04]  /*34ec0*/  STL.64 [R1+0xb88], R226 ;  /* 0x000b88e201007387 */ /* 0x000fe80000100a00 */
[----:B------:R-:W3:Y:S04]  /*34ed0*/  LDL.LU.64 R202, [R1+0x2618] ;  /* 0x0026180001ca7983 */ /* 0x000ee80000300a00 */
[----:B------:R-:W-:Y:S04]  /*34ee0*/  STL.64 [R1+0xba0], R220 ;  /* 0x000ba0dc01007387 */ /* 0x000fe80000100a00 */
[----:B------:R1:W-:Y:S02]  /*34ef0*/  STL.64 [R1+0xba8], R222 ;  /* 0x000ba8de01007387 */ /* 0x0003e40000100a00 */
[C---:B-1----:R-:W-:Y:S06]  /*34f00*/  HMMA.1688.F32.TF32 R220, R136.reuse, R68, R216 ;  /* 0x0000004488dc723c */ /* 0x042fec00000810d8 */
[C---:B------:R-:W-:Y:S06]  /*34f10*/  HMMA.1688.F32.TF32 R216, R136.reuse, R64, R212 ;  /* 0x0000004088d8723c */ /* 0x040fec00000810d4 */
[C---:B------:R-:W-:Y:S06]  /*34f20*/  HMMA.1688.F32.TF32 R212, R136.reuse, R60, R208 ;  /* 0x0000003c88d4723c */ /* 0x040fec00000810d0 */
[C---:B------:R-:W-:Y:S06]  /*34f30*/  HMMA.1688.F32.TF32 R208, R136.reuse, R56, R204 ;  /* 0x0000003888d0723c */ /* 0x040fec00000810cc */
[C---:B------:R-:W-:Y:S06]  /*34f40*/  HMMA.1688.F32.TF32 R204, R136.reuse, R52, R188 ;  /* 0x0000003488cc723c */ /* 0x040fec00000810bc */
[C---:B----4-:R-:W-:Y:S06]  /*34f50*/  HMMA.1688.F32.TF32 R196, R136.reuse, R48, R196 ;  /* 0x0000003088c4723c */ /* 0x050fec00000810c4 */
[----:B--2---:R-:W-:Y:S01]  /*34f60*/  HMMA.1688.F32.TF32 R136, R136, R44, R192 ;  /* 0x0000002c8888723c */ /* 0x004fe200000810c0 */
[----:B------:R-:W-:Y:S04]  /*34f70*/  STL.64 [R1+0xbb0], R220 ;  /* 0x000bb0dc01007387 */ /* 0x000fe80000100a00 */
[----:B------:R-:W-:Y:S04]  /*34f80*/  STL.64 [R1+0xbb8], R222 ;  /* 0x000bb8de01007387 */ /* 0x000fe80000100a00 */
[----:B------:R-:W-:Y:S04]  /*34f90*/  STL.64 [R1+0xbe0], R216 ;  /* 0x000be0d801007387 */ /* 0x000fe80000100a00 */
[----:B------:R-:W-:Y:S04]  /*34fa0*/  STL.64 [R1+0xbe8], R218 ;  /* 0x000be8da01007387 */ /* 0x000fe80000100a00 */
[----:B------:R-:W-:Y:S04]  /*34fb0*/  STL.64 [R1+0xc10], R212 ;  /* 0x000c10d401007387 */ /* 0x000fe80000100a00 */
[----:B------:R-:W-:Y:S04]  /*34fc0*/  STL.64 [R1+0xc18], R214 ;  /* 0x000c18d601007387 */ /* 0x000fe80000100a00 */
[----:B------:R-:W2:Y:S04]  /*34fd0*/  LDL.LU.64 R188, [R1+0x2600] ;  /* 0x0026000001bc7983 */ /* 0x000ea80000300a00 */
[----:B------:R-:W-:Y:S04]  /*34fe0*/  STL.64 [R1+0xc40], R208 ;  /* 0x000c40d001007387 */ /* 0x000fe80000100a00 */
[----:B------:R-:W-:Y:S04]  /*34ff0*/  STL.64 [R1+0xc48], R210 ;  /* 0x000c48d201007387 */ /* 0x000fe80000100a00 */
[----:B------:R-:W2:Y:S04]  /*35000*/  LDL.LU.64 R190, [R1+0x2608] ;  /* 0x0026080001be7983 */ /* 0x000ea80000300a00 */
[----:B------:R-:W-:Y:S04]  /*35010*/  STL.64 [R1+0xc70], R204 ;  /* 0x000c70cc01007387 */ /* 0x000fe80000100a00 */
[----:B------:R-:W-:Y:S04]  /*35020*/  STL.64 [R1+0xc78], R206 ;  /* 0x000c78ce01007387 */ /* 0x000fe80000100a00 */
[----:B------:R1:W-:Y:S04]  /*35030*/  STL.64 [R1+0xca0], R196 ;  /* 0x000ca0c401007387 */ /* 0x0003e80000100a00 */
[----:B------:R4:W-:Y:S04]  /*35040*/  STL.64 [R1+0xca8], R198 ;  /* 0x000ca8c601007387 */ /* 0x0009e80000100a00 */
[----:B-1----:R-:W2:Y:S04]  /*35050*/  LDL.LU.64 R196, [R1+0x25f0] ;  /* 0x0025f00001c47983 */ /* 0x002ea80000300a00 */
[----:B------:R-:W-:Y:S04]  /*35060*/  STL.64 [R1+0xc90], R136 ;  /* 0x000c908801007387 */ /* 0x000fe80000100a00 */
[----:B------:R-:W-:Y:S04]  /*35070*/  STL.64 [R1+0xc98], R138 ;  /* 0x000c988a01007387 */ /* 0x000fe80000100a00 */
[----:B----4-:R-:W4:Y:S01]  /*35080*/  LDL.LU.64 R198, [R1+0x25f8] ;  /* 0x0025f80001c67983 */ /* 0x010f220000300a00 */
[----:B---3--:R-:W-:-:S15]  /*35090*/  HMMA.1688.F32.TF32 R132, R140, R80, R132 ;  /* 0x000000508c84723c */ /* 0x008fde0000081084 */
[----:B------:R-:W-:-:S08]  /*350a0*/  NOP ;  /* 0x0000000000007918 */ /* 0x000fd00000000000 */
[----:B------:R1:W-:Y:S04]  /*350b0*/  STL.64 [R1+0x6f0], R132 ;  /* 0x0006f08401007387 */ /* 0x0003e80000100a00 */
[----:B------:R3:W-:Y:S04]  /*350c0*/  STL.64 [R1+0x6f8], R134 ;  /* 0x0006f88601007387 */ /* 0x0007e80000100a00 */
[----:B-1----:R-:W4:Y:S04]  /*350d0*/  LDL.LU.64 R132, [R1+0x25e0] ;  /* 0x0025e00001847983 */ /* 0x002f280000300a00 */
[----:B---3--:R-:W3:Y:S04]  /*350e0*/  LDL.LU.64 R134, [R1+0x25e8] ;  /* 0x0025e80001867983 */ /* 0x008ee80000300a00 */
[----:B------:R-:W3:Y:S04]  /*350f0*/  LDL.LU.64 R192, [R1+0x2870] ;  /* 0x0028700001c07983 */ /* 0x000ee80000300a00 */
[----:B------:R-:W3:Y:S01]  /*35100*/  LDL.LU.64 R194, [R1+0x2878] ;  /* 0x0028780001c27983 */ /* 0x000ee20000300a00 */
[----:B------:R-:W-:-:S15]  /*35110*/  HMMA.1688.F32.TF32 R136, R140, R16, R200 ;  /* 0x000000108c88723c */ /* 0x000fde00000810c8 */
[----:B------:R-:W-:-:S08]  /*35120*/  NOP ;  /* 0x0000000000007918 */ /* 0x000fd00000000000 */
[----:B------:R2:W-:Y:S01]  /*35130*/  STL [R1+0x6e0], R136 ;  /* 0x0006e08801007387 */ /* 0x0005e20000100800 */
[----:B------:R-:W-:Y:S02]  /*35140*/  IMAD.MOV.U32 R50, RZ, RZ, R137 ;  /* 0x000000ffff327224 */ /* 0x000fe400078e0089 */
[----:B------:R-:W-:Y:S02]  /*35150*/  IMAD.MOV.U32 R54, RZ, RZ, R138 ;  /* 0x000000ffff367224 */ /* 0x000fe400078e008a */
[----:B------:R-:W-:-:S05]  /*35160*/  IMAD.MOV.U32 R58, RZ, RZ, R139 ;  /* 0x000000ffff3a7224 */ /* 0x000fca00078e008b */
[----:B------:R-:W-:Y:S04]  /*35170*/  STL [R1+0x48f0], R58 ;  /* 0x0048f03a01007387 */ /* 0x000fe80000100800 */
[----:B------:R-:W-:Y:S04]  /*35180*/  STL [R1+0x48ec], R54 ;  /* 0x0048ec3601007387 */ /* 0x000fe80000100800 */
[----:B------:R-:W-:Y:S01]  /*35190*/  STL [R1+0x48e8], R50 ;  /* 0x0048e83201007387 */ /* 0x000fe20000100800 */
[C---:B--2---:R-:W-:Y:S03]  /*351a0*/  HMMA.1688.F32.TF32 R136, R140.reuse, R40, R188 ;  /* 0x000000288c88723c */ /* 0x044fe600000810bc */
[----:B------:R-:W2:Y:S04]  /*351b0*/  LDL.LU.64 R188, [R1+0x2860] ;  /* 0x0028600001bc7983 */ /* 0x000ea80000300a00 */
[----:B------:R-:W2:Y:S01]  /*351c0*/  LDL.LU.64 R190, [R1+0x2868] ;  /* 0x0028680001be7983 */ /* 0x000ea20000300a00 */
[----:B----4-:R-:W-:-:S15]  /*351d0*/  HMMA.1688.F32.TF32 R196, R140, R28, R196 ;  /* 0x0000001c8cc4723c */ /* 0x010fde00000810c4 */
[----:B------:R1:W-:Y:S04]  /*351e0*/  STL.64 [R1+0x6d0], R136 ;  /* 0x0006d08801007387 */ /* 0x0003e80000100a00 */
[----:B------:R4:W-:Y:S04]  /*351f0*/  STL.64 [R1+0x6d8], R138 ;  /* 0x0006d88a01007387 */ /* 0x0009e80000100a00 */
[----:B-1----:R-:W2:Y:S04]  /*35200*/  LDL.LU.64 R136, [R1+0x2850] ;  /* 0x0028500001887983 */ /* 0x002ea80000300a00 */
[----:B----4-:R-:W4:Y:S01]  /*35210*/  LDL.LU.64 R138, [R1+0x2858] ;  /* 0x00285800018a7983 */ /* 0x010f220000300a00 */
[----:B------:R-:W-:-:S02]  /*35220*/  IMAD.MOV.U32 R50, RZ, RZ, R199 ;  /* 0x000000ffff327224 */ /* 0x000fc400078e00c7 */
[----:B------:R-:W-:Y:S02]  /*35230*/  IMAD.MOV.U32 R54, RZ, RZ, R198 ;  /* 0x000000ffff367224 */ /* 0x000fe400078e00c6 */
[----:B------:R-:W-:Y:S01]  /*35240*/  IMAD.MOV.U32 R58, RZ, RZ, R197 ;  /* 0x000000ffff3a7224 */ /* 0x000fe200078e00c5 */
[----:B------:R3:W-:Y:S04]  /*35250*/  STL [R1+0x6c0], R196 ;  /* 0x0006c0c401007387 */ /* 0x0007e80000100800 */
[----:B------:R-:W-:Y:S04]  /*35260*/  STL [R1+0x48fc], R50 ;  /* 0x0048fc3201007387 */ /* 0x000fe80000100800 */
[----:B------:R-:W-:Y:S01]  /*35270*/  STL [R1+0x48f8], R54 ;  /* 0x0048f83601007387 */ /* 0x000fe20000100800 */
[C---:B---3--:R-:W-:Y:S03]  /*35280*/  HMMA.1688.F32.TF32 R196, R140.reuse, R36, R132 ;  /* 0x000000248cc4723c */ /* 0x048fe60000081084 */
[----:B------:R1:W-:Y:S04]  /*35290*/  STL [R1+0x48f4], R58 ;  /* 0x0048f43a01007387 */ /* 0x0003e80000100800 */
[----:B------:R-:W3:Y:S04]  /*352a0*/  LDL.LU.64 R132, [R1+0x2840] ;  /* 0x0028400001847983 */ /* 0x000ee80000300a00 */
[----:B------:R-:W3:Y:S01]  /*352b0*/  LDL.LU.64 R134, [R1+0x2848] ;  /* 0x0028480001867983 */ /* 0x000ee20000300a00 */
[----:B------:R-:W-:Y:S11]  /*352c0*/  HMMA.1688.F32.TF32 R192, R140, R32, R192 ;  /* 0x000000208cc0723c */ /* 0x000ff600000810c0 */
[----:B------:R3:W-:Y:S04]  /*352d0*/  STL.64 [R1+0x6b0], R196 ;  /* 0x0006b0c401007387 */ /* 0x0007e80000100a00 */
[----:B------:R3:W-:Y:S09]  /*352e0*/  STL.64 [R1+0x6b8], R198 ;  /* 0x0006b8c601007387 */ /* 0x0007f20000100a00 */
[----:B------:R-:W-:-:S02]  /*352f0*/  IMAD.MOV.U32 R55, RZ, RZ, R195 ;  /* 0x000000ffff377224 */ /* 0x000fc400078e00c3 */
[----:B------:R-:W-:Y:S02]  /*35300*/  IMAD.MOV.U32 R63, RZ, RZ, R194 ;  /* 0x000000ffff3f7224 */ /* 0x000fe400078e00c2 */
[----:B------:R-:W-:Y:S02]  /*35310*/  IMAD.MOV.U32 R62, RZ, RZ, R193 ;  /* 0x000000ffff3e7224 */ /* 0x000fe400078e00c1 */
[----:B------:R-:W-:Y:S01]  /*35320*/  IMAD.MOV.U32 R59, RZ, RZ, R192 ;  /* 0x000000ffff3b7224 */ /* 0x000fe200078e00c0 */
[----:B------:R3:W-:Y:S04]  /*35330*/  STL [R1+0x490c], R55 ;  /* 0x00490c3701007387 */ /* 0x0007e80000100800 */
[----:B------:R3:W-:Y:S04]  /*35340*/  STL [R1+0x4908], R63 ;  /* 0x0049083f01007387 */ /* 0x0007e80000100800 */
[----:B------:R-:W-:Y:S04]  /*35350*/  STL [R1+0x4904], R62 ;  /* 0x0049043e01007387 */ /* 0x000fe80000100800 */
[----:B------:R-:W-:Y:S01]  /*35360*/  STL [R1+0x4900], R59 ;  /* 0x0049003b01007387 */ /* 0x000fe20000100800 */
[----:B--2---:R-:W-:-:S15]  /*35370*/  HMMA.1688.F32.TF32 R188, R140, R4, R188 ;  /* 0x000000048cbc723c */ /* 0x004fde00000810bc */
[----:B------:R-:W-:-:S09]  /*35380*/  NOP ;  /* 0x0000000000007918 */ /* 0x000fd20000000000 */
[----:B-1----:R-:W-:Y:S02]  /*35390*/  IMAD.MOV.U32 R58, RZ, RZ, R191 ;  /* 0x000000ffff3a7224 */ /* 0x002fe400078e00bf */
[----:B------:R-:W-:Y:S02]  /*353a0*/  IMAD.MOV.U32 R54, RZ, RZ, R190 ;  /* 0x000000ffff367224 */ /* 0x000fe400078e00be */
[----:B------:R-:W-:Y:S01]  /*353b0*/  IMAD.MOV.U32 R50, RZ, RZ, R189 ;  /* 0x000000ffff327224 */ /* 0x000fe200078e00bd */
[----:B------:R1:W-:Y:S04]  /*353c0*/  STL [R1+0x690], R188 ;  /* 0x000690bc01007387 */ /* 0x0003e80000100800 */
[----:B------:R2:W-:Y:S04]  /*353d0*/  STL [R1+0x4918], R58 ;  /* 0x0049183a01007387 */ /* 0x0005e80000100800 */
[----:B------:R2:W-:Y:S04]  /*353e0*/  STL [R1+0x4914], R54 ;  /* 0x0049143601007387 */ /* 0x0005e80000100800 */
[----:B------:R2:W-:Y:S04]  /*353f0*/  STL [R1+0x4910], R50 ;  /* 0x0049103201007387 */ /* 0x0005e80000100800 */
[----:B------:R-:W2:Y:S01]  /*35400*/  LDL.LU.64 R232, [R1+0x2830] ;  /* 0x0028300001e87983 */ /* 0x000ea20000300a00 */
[C---:B----4-:R-:W-:Y:S03]  /*35410*/  HMMA.1688.F32.TF32 R136, R140.reuse, R20, R136 ;  /* 0x000000148c88723c */ /* 0x050fe60000081088 */
[----:B------:R-:W4:Y:S03]  /*35420*/  LDL.LU.64 R234, [R1+0x2838] ;  /* 0x0028380001ea7983 */ /* 0x000f260000300a00 */
[----:B---3--:R-:W-:-:S15]  /*35430*/  HMMA.1688.F32.TF32 R132, R140, R24, R132 ;  /* 0x000000188c84723c */ /* 0x008fde0000081084 */
[----:B------:R-:W-:-:S08]  /*35440*/  NOP ;  /* 0x0000000000007918 */ /* 0x000fd00000000000 */
[----:B------:R3:W-:Y:S04]  /*35450*/  STL [R1+0x670], R132 ;  /* 0x0006708401007387 */ /* 0x0007e80000100800 */
        /* <DEDUP_REMOVED lines=18> */
[----:B------:R-:W4:Y:S01]  /*35580*/  LDL.LU.64 R192, [R1+0x2790] ;  /* 0x0027900001c07983 */ /* 0x000f220000300a00 */
[----:B------:R-:W-:-:S03]  /*35590*/  IMAD.MOV.U32 R55, RZ, RZ, R136 ;  /* 0x000000ffff377224 */ /* 0x000fc600078e0088 */
[----:B------:R-:W4:Y:S01]  /*355a0*/  LDL.LU.64 R194, [R1+0x2798] ;  /* 0x0027980001c27983 */ /* 0x000f220000300a00 */
[----:B------:R-:W-:-:S03]  /*355b0*/  IMAD.MOV.U32 R63, RZ, RZ, R137 ;  /* 0x000000ffff3f7224 */ /* 0x000fc600078e0089 */
[----:B-1----:R-:W4:Y:S01]  /*355c0*/  LDL.LU.64 R188, [R1+0x24d0] ;  /* 0x0024d00001bc7983 */ /* 0x002f220000300a00 */
[----:B------:R-:W-:-:S03]  /*355d0*/  IMAD.MOV.U32 R62, RZ, RZ, R138 ;  /* 0x000000ffff3e7224 */ /* 0x000fc600078e008a */
[----:B------:R-:W4:Y:S01]  /*355e0*/  LDL.LU.64 R190, [R1+0x24d8] ;  /* 0x0024d80001be7983 */ /* 0x000f220000300a00 */
[----:B------:R-:W-:-:S03]  /*355f0*/  IMAD.MOV.U32 R59, RZ, RZ, R139 ;  /* 0x000000ffff3b7224 */ /* 0x000fc600078e008b */
[----:B------:R-:W4:Y:S01]  /*35600*/  LDL.LU.64 R136, [R1+0x24c0] ;  /* 0x0024c00001887983 */ /* 0x000f220000300a00 */
[----:B--2---:R-:W-:-:S03]  /*35610*/  IMAD.MOV.U32 R58, RZ, RZ, R133 ;  /* 0x000000ffff3a7224 */ /* 0x004fc600078e0085 */
[----:B------:R-:W2:Y:S01]  /*35620*/  LDL.LU.64 R138, [R1+0x24c8] ;  /* 0x0024c800018a7983 */ /* 0x000ea20000300a00 */
[----:B------:R-:W-:Y:S02]  /*35630*/  IMAD.MOV.U32 R54, RZ, RZ, R134 ;  /* 0x000000ffff367224 */ /* 0x000fe400078e0086 */
[----:B------:R-:W-:Y:S01]  /*35640*/  IMAD.MOV.U32 R50, RZ, RZ, R135 ;  /* 0x000000ffff327224 */ /* 0x000fe200078e0087 */
[----:B---3--:R-:W3:Y:S04]  /*35650*/  LDL.LU.64 R132, [R1+0x24b0] ;  /* 0x0024b00001847983 */ /* 0x008ee80000300a00 */
[----:B------:R-:W3:Y:S01]  /*35660*/  LDL.LU.64 R134, [R1+0x24b8] ;  /* 0x0024b80001867983 */ /* 0x000ee20000300a00 */
[----:B----4-:R-:W-:-:S15]  /*35670*/  HMMA.1688.F32.TF32 R232, R140, R8, R232 ;  /* 0x000000088ce8723c */ /* 0x010fde00000810e8 */
[----:B------:R-:W-:-:S08]  /*35680*/  NOP ;  /* 0x0000000000007918 */ /* 0x000fd00000000000 */
[----:B------:R1:W-:Y:S01]  /*35690*/  STL [R1+0x66c], R235 ;  /* 0x00066ceb01007387 */ /* 0x0003e20000100800 */
[C---:B------:R-:W-:Y:S06]  /*356a0*/  HMMA.1688.F32.TF32 R228, R140.reuse, R12, R228 ;  /* 0x0000000c8ce4723c */ /* 0x040fec00000810e4 */
[C---:B------:R-:W-:Y:S06]  /*356b0*/  HMMA.1688.F32.TF32 R224, R140.reuse, R76, R224 ;  /* 0x0000004c8ce0723c */ /* 0x040fec00000810e0 */
[C---:B------:R-:W-:Y:S06]  /*356c0*/  HMMA.1688.F32.TF32 R220, R140.reuse, R72, R220 ;  /* 0x000000488cdc723c */ /* 0x040fec00000810dc */
[C---:B------:R-:W-:Y:S06]  /*356d0*/  HMMA.1688.F32.TF32 R216, R140.reuse, R68, R216 ;  /* 0x000000448cd8723c */ /* 0x040fec00000810d8 */
[C---:B------:R-:W-:Y:S06]  /*356e0*/  HMMA.1688.F32.TF32 R212, R140.reuse, R64, R212 ;  /* 0x000000408cd4723c */ /* 0x040fec00000810d4 */
[C---:B------:R-:W-:Y:S06]  /*356f0*/  HMMA.1688.F32.TF32 R208, R140.reuse, R60, R208 ;  /* 0x0000003c8cd0723c */ /* 0x040fec00000810d0 */
[C---:B------:R-:W-:Y:S06]  /*35700*/  HMMA.1688.F32.TF32 R204, R140.reuse, R56, R204 ;  /* 0x000000388ccc723c */ /* 0x040fec00000810cc */
[C---:B------:R-:W-:Y:S01]  /*35710*/  HMMA.1688.F32.TF32 R200, R140.reuse, R52, R200 ;  /* 0x000000348cc8723c */ /* 0x040fe200000810c8 */
[----:B------:R4:W-:Y:S05]  /*35720*/  STL.64 [R1+0x650], R228 ;  /* 0x000650e401007387 */ /* 0x0009ea0000100a00 */
[C---:B------:R-:W-:Y:S01]  /*35730*/  HMMA.1688.F32.TF32 R196, R140.reuse, R48, R196 ;  /* 0x000000308cc4723c */ /* 0x040fe200000810c4 */
[----:B------:R4:W-:Y:S05]  /*35740*/  STL.64 [R1+0x658], R230 ;  /* 0x000658e601007387 */ /* 0x0009ea0000100a00 */
[----:B------:R-:W-:Y:S01]  /*35750*/  HMMA.1688.F32.TF32 R192, R140, R44, R192 ;  /* 0x0000002c8cc0723c */ /* 0x000fe200000810c0 */
[----:B------:R4:W-:Y:S05]  /*35760*/  STL.64 [R1+0x640], R224 ;  /* 0x000640e001007387 */ /* 0x0009ea0000100a00 */
[C---:B------:R-:W-:Y:S01]  /*35770*/  HMMA.1688.F32.TF32 R140, R144.reuse, R80, R188 ;  /* 0x00000050908c723c */ /* 0x040fe200000810bc */
[----:B------:R4:W-:Y:S05]  /*35780*/  STL.64 [R1+0x648], R226 ;  /* 0x000648e201007387 */ /* 0x0009ea0000100a00 */
[C---:B--2---:R-:W-:Y:S01]  /*35790*/  HMMA.1688.F32.TF32 R136, R144.reuse, R16, R136 ;  /* 0x000000109088723c */ /* 0x044fe20000081088 */
[----:B------:R2:W-:Y:S04]  /*357a0*/  STL.64 [R1+0x630], R220 ;  /* 0x000630dc01007387 */ /* 0x0005e80000100a00 */
[----:B------:R2:W-:Y:S01]  /*357b0*/  STL.64 [R1+0x638], R222 ;  /* 0x000638de01007387 */ /* 0x0005e20000100a00 */
[----:B---3--:R-:W-:Y:S03]  /*357c0*/  HMMA.1688.F32.TF32 R132, R144, R40, R132 ;  /* 0x000000289084723c */ /* 0x008fe60000081084 */
        /* <DEDUP_REMOVED lines=16> */
[----:B------:R-:W3:Y:S04]  /*358d0*/  LDL.LU.64 R248, [R1+0x24a0] ;  /* 0x0024a00001f87983 */ /* 0x000ee80000300a00 */
[----:B------:R3:W-:Y:S04]  /*358e0*/  STL.64 [R1+0xdf0], R136 ;  /* 0x000df08801007387 */ /* 0x0007e80000100a00 */
[----:B------:R3:W-:Y:S04]  /*358f0*/  STL.64 [R1+0xdf8], R138 ;  /* 0x000df88a01007387 */ /* 0x0007e80000100a00 */
[----:B------:R-:W3:Y:S01]  /*35900*/  LDL.LU.64 R250, [R1+0x24a8] ;  /* 0x0024a80001fa7983 */ /* 0x000ee20000300a00 */
[----:B------:R-:W-:-:S03]  /*35910*/  IMAD.MOV.U32 R51, RZ, RZ, R232 ;  /* 0x000000ffff337224 */ /* 0x000fc600078e00e8 */
[----:B------:R3:W-:Y:S01]  /*35920*/  STL.64 [R1+0xe00], R132 ;  /* 0x000e008401007387 */ /* 0x0007e20000100a00 */
[----:B------:R-:W-:-:S03]  /*35930*/  IMAD.MOV.U32 R46, RZ, RZ, R233 ;  /* 0x000000ffff2e7224 */ /* 0x000fc600078e00e9 */
[----:B------:R3:W-:Y:S01]  /*35940*/  STL.64 [R1+0xe08], R134 ;  /* 0x000e088601007387 */ /* 0x0007e20000100a00 */
[----:B------:R-:W-:-:S03]  /*35950*/  IMAD.MOV.U32 R47, RZ, RZ, R234 ;  /* 0x000000ffff2f7224 */ /* 0x000fc600078e00ea */
[----:B------:R-:W3:Y:S04]  /*35960*/  LDL.LU.64 R244, [R1+0x2490] ;  /* 0x0024900001f47983 */ /* 0x000ee80000300a00 */
[----:B------:R-:W3:Y:S04]  /*35970*/  LDL.LU.64 R246, [R1+0x2498] ;  /* 0x0024980001f67983 */ /* 0x000ee80000300a00 */
[----:B------:R-:W3:Y:S04]  /*35980*/  LDL.LU.64 R232, [R1+0x2720] ;  /* 0x0027200001e87983 */ /* 0x000ee80000300a00 */
[----:B-1----:R-:W3:Y:S04]  /*35990*/  LDL.LU.64 R234, [R1+0x2728] ;  /* 0x0027280001ea7983 */ /* 0x002ee80000300a00 */
[----:B----4-:R-:W4:Y:S04]  /*359a0*/  LDL.LU.64 R228, [R1+0x2710] ;  /* 0x0027100001e47983 */ /* 0x010f280000300a00 */
[----:B------:R-:W4:Y:S04]  /*359b0*/  LDL.LU.64 R230, [R1+0x2718] ;  /* 0x0027180001e67983 */ /* 0x000f280000300a00 */
[----:B------:R-:W4:Y:S04]  /*359c0*/  LDL.LU.64 R224, [R1+0x2700] ;  /* 0x0027000001e07983 */ /* 0x000f280000300a00 */
[----:B------:R-:W4:Y:S04]  /*359d0*/  LDL.LU.64 R226, [R1+0x2708] ;  /* 0x0027080001e27983 */ /* 0x000f280000300a00 */
[----:B--2---:R-:W2:Y:S04]  /*359e0*/  LDL.LU.64 R220, [R1+0x26f0] ;  /* 0x0026f00001dc7983 */ /* 0x004ea80000300a00 */
[----:B------:R-:W2:Y:S04]  /*359f0*/  LDL.LU.64 R222, [R1+0x26f8] ;  /* 0x0026f80001de7983 */ /* 0x000ea80000300a00 */
[----:B---3--:R-:W3:Y:S04]  /*35a00*/  LDL.LU.64 R216, [R1+0x26e0] ;  /* 0x0026e00001d87983 */ /* 0x008ee80000300a00 */
        /* <DEDUP_REMOVED lines=21> */
[C---:B------:R-:W-:Y:S06]  /*35b60*/  HMMA.1688.F32.TF32 R248, R144.reuse, R28, R248 ;  /* 0x0000001c90f8723c */ /* 0x040fec00000810f8 */
[C---:B------:R-:W-:Y:S06]  /*35b70*/  HMMA.1688.F32.TF32 R244, R144.reuse, R36, R244 ;  /* 0x0000002490f4723c */ /* 0x040fec00000810f4 */
[C---:B------:R-:W-:Y:S06]  /*35b80*/  HMMA.1688.F32.TF32 R232, R144.reuse, R32, R232 ;  /* 0x0000002090e8723c */ /* 0x040fec00000810e8 */
[C---:B----4-:R-:W-:Y:S06]  /*35b90*/  HMMA.1688.F32.TF32 R228, R144.reuse, R4, R228 ;  /* 0x0000000490e4723c */ /* 0x050fec00000810e4 */
[C---:B------:R-:W-:Y:S06]  /*35ba0*/  HMMA.1688.F32.TF32 R224, R144.reuse, R20, R224 ;  /* 0x0000001490e0723c */ /* 0x040fec00000810e0 */
[C---:B--2---:R-:W-:Y:S06]  /*35bb0*/  HMMA.1688.F32.TF32 R220, R144.reuse, R24, R220 ;  /* 0x0000001890dc723c */ /* 0x044fec00000810dc */
[C---:B---3--:R-:W-:Y:S06]  /*35bc0*/  HMMA.1688.F32.TF32 R216, R144.reuse, R8, R216 ;  /* 0x0000000890d8723c */ /* 0x048fec00000810d8 */
[C---:B------:R-:W-:Y:S01]  /*35bd0*/  HMMA.1688.F32.TF32 R212, R144.reuse, R12, R212 ;  /* 0x0000000c90d4723c */ /* 0x040fe200000810d4 */
[----:B------:R1:W-:Y:S05]  /*35be0*/  STL.64 [R1+0xe20], R248 ;  /* 0x000e20f801007387 */ /* 0x0003ea0000100a00 */
        /* <DEDUP_REMOVED lines=9> */
[----:B------:R4:W-:Y:S04]  /*35c80*/  STL.64 [R1+0xe68], R234 ;  /* 0x000e68ea01007387 */ /* 0x0009e80000100a00 */
[----:B------:R4:W-:Y:S01]  /*35c90*/  STL.64 [R1+0xe90], R228 ;  /* 0x000e90e401007387 */ /* 0x0009e20000100a00 */
[C---:B------:R-:W-:Y:S03]  /*35ca0*/  HMMA.1688.F32.TF32 R188, R144.reuse, R56, R188 ;  /* 0x0000003890bc723c */ /* 0x040fe600000810bc */
        /* <DEDUP_REMOVED lines=8> */
[----:B------:R-:W-:Y:S03]  /*35d30*/  HMMA.1688.F32.TF32 R132, R144, R44, R132 ;  /* 0x0000002c9084723c */ /* 0x000fe60000081084 */
        /* <DEDUP_REMOVED lines=53> */
[----:B------:R-:W4:Y:S04]  /*36090*/  LDL.LU.64 R132, [R1+0x2520] ;  /* 0x0025200001847983 */ /* 0x000f280000300a00 */
[----:B------:R-:W4:Y:S01]  /*360a0*/  LDL.LU.64 R134, [R1+0x2528] ;  /* 0x0025280001867983 */ /* 0x000f220000300a00 */
[C---:B--2---:R-:W-:Y:S06]  /*360b0*/  HMMA.1688.F32.TF32 R248, R148.reuse, R80, R248 ;  /* 0x0000005094f8723c */ /* 0x044fec00000810f8 */
[C---:B---3--:R-:W-:Y:S06]  /*360c0*/  HMMA.1688.F32.TF32 R244, R148.reuse, R16, R244 ;  /* 0x0000001094f4723c */ /* 0x048fec00000810f4 */
[C---:B----4-:R-:W-:Y:S11]  /*360d0*/  HMMA.1688.F32.TF32 R144, R148.reuse, R40, R232 ;  /* 0x000000289490723c */ /* 0x050ff600000810e8 */
[----:B------:R-:W-:Y:S04]  /*360e0*/  STL.64 [R1+0x5b0], R248 ;  /* 0x0005b0f801007387 */ /* 0x000fe80000100a00 */
[----:B------:R-:W-:Y:S01]  /*360f0*/  STL.64 [R1+0x5b8], R250 ;  /* 0x0005b8fa01007387 */ /* 0x000fe20000100a00 */
[C---:B------:R-:W-:Y:S03]  /*36100*/  HMMA.1688.F32.TF32 R228, R148.reuse, R28, R228 ;  /* 0x0000001c94e4723c */ /* 0x040fe600000810e4 */
[----:B------:R-:W-:Y:S03]  /*36110*/  STL.64 [R1+0x5a0], R244 ;  /* 0x0005a0f401007387 */ /* 0x000fe60000100a00 */
[----:B------:R-:W-:Y:S01]  /*36120*/  HMMA.1688.F32.TF32 R224, R148, R36, R224 ;  /* 0x0000002494e0723c */ /* 0x000fe200000810e0 */
[----:B------:R-:W-:Y:S04]  /*36130*/  STL.64 [R1+0x5a8], R246 ;  /* 0x0005a8f601007387 */ /* 0x000fe80000100a00 */
[----:B------:R-:W-:Y:S04]  /*36140*/  STL.64 [R1+0x590], R144 ;  /* 0x0005909001007387 */ /* 0x000fe80000100a00 */
[----:B------:R1:W-:Y:S01]  /*36150*/  STL.64 [R1+0x598], R146 ;  /* 0x0005989201007387 */ /* 0x0003e20000100a00 */
[----:B------:R-:W-:-:S02]  /*36160*/  IMAD.MOV.U32 R43, RZ, RZ, R92 ;  /* 0x000000ffff2b7224 */ /* 0x000fc400078e005c */
[----:B------:R-:W-:Y:S01]  /*36170*/  IMAD.MOV.U32 R42, RZ, RZ, R93 ;  /* 0x000000ffff2a7224 */ /* 0x000fe200078e005d */
[----:B------:R-:W-:Y:S01]  /*36180*/  LDS R244, [R0+UR13+0x22000] ;  /* 0x0220000d00f47984 */ /* 0x000fe20008000800 */
[C---:B------:R-:W-:Y:S01]  /*36190*/  HMMA.1688.F32.TF32 R216, R148.reuse, R4, R216 ;  /* 0x0000000494d8723c */ /* 0x040fe200000810d8 */
[----:B------:R-:W-:Y:S02]  /*361a0*/  IMAD.MOV.U32 R34, RZ, RZ, R104 ;  /* 0x000000ffff227224 */ /* 0x000fe400078e0068 */
[----:B------:R-:W-:Y:S01]  /*361b0*/  IMAD.MOV.U32 R35, RZ, RZ, R105 ;  /* 0x000000ffff237224 */ /* 0x000fe200078e0069 */
[----:B------:R-:W-:Y:S02]  /*361c0*/  LDS R246, [R0+UR13+0x23000] ;  /* 0x0230000d00f67984 */ /* 0x000fe40008000800 */
[C---:B-1----:R-:W-:Y:S02]  /*361d0*/  HMMA.1688.F32.TF32 R144, R148.reuse, R32, R220 ;  /* 0x000000209490723c */ /* 0x042fe400000810dc */
[----:B------:R-:W-:Y:S04]  /*361e0*/  STL.64 [R1+0x580], R228 ;  /* 0x000580e401007387 */ /* 0x000fe80000100a00 */
[----:B------:R-:W-:Y:S01]  /*361f0*/  STL.64 [R1+0x588], R230 ;  /* 0x000588e601007387 */ /* 0x000fe20000100a00 */
[C---:B------:R-:W-:Y:S03]  /*36200*/  HMMA.1688.F32.TF32 R212, R148.reuse, R20, R212 ;  /* 0x0000001494d4723c */ /* 0x040fe600000810d4 */
[----:B------:R-:W-:Y:S04]  /*36210*/  STL.64 [R1+0x570], R224 ;  /* 0x000570e001007387 */ /* 0x000fe80000100a00 */
[----:B------:R-:W-:Y:S09]  /*36220*/  STL.64 [R1+0x578], R226 ;  /* 0x000578e201007387 */ /* 0x000ff20000100a00 */
[----:B------:R-:W-:Y:S04]  /*36230*/  STL.64 [R1+0x560], R144 ;  /* 0x0005609001007387 */ /* 0x000fe80000100a00 */
[----:B------:R1:W-:Y:S02]  /*36240*/  STL.64 [R1+0x568], R146 ;  /* 0x0005689201007387 */ /* 0x0003e40000100a00 */
[C---:B-1----:R-:W-:Y:S02]  /*36250*/  HMMA.1688.F32.TF32 R144, R148.reuse, R24, R208 ;  /* 0x000000189490723c */ /* 0x042fe400000810d0 */
[----:B------:R-:W-:Y:S04]  /*36260*/  STL.64 [R1+0x550], R216 ;  /* 0x000550d801007387 */ /* 0x000fe80000100a00 */
[----:B------:R-:W-:Y:S01]  /*36270*/  STL.64 [R1+0x558], R218 ;  /* 0x000558da01007387 */ /* 0x000fe20000100a00 */
[C---:B------:R-:W-:Y:S03]  /*36280*/  HMMA.1688.F32.TF32 R204, R148.reuse, R8, R204 ;  /* 0x0000000894cc723c */ /* 0x040fe600000810cc */
[----:B------:R-:W-:Y:S03]  /*36290*/  STL.64 [R1+0x540], R212 ;  /* 0x000540d401007387 */ /* 0x000fe60000100a00 */
[C---:B------:R-:W-:Y:S01]  /*362a0*/  HMMA.1688.F32.TF32 R200, R148.reuse, R12, R200 ;  /* 0x0000000c94c8723c */ /* 0x040fe200000810c8 */
        /* <DEDUP_REMOVED lines=12> */
[C---:B-1----:R-:W-:Y:S06]  /*36370*/  HMMA.1688.F32.TF32 R144, R148.reuse, R64, R140 ;  /* 0x000000409490723c */ /* 0x042fec000008108c */
[C---:B------:R-:W-:Y:S01]  /*36380*/  HMMA.1688.F32.TF32 R140, R148.reuse, R60, R136 ;  /* 0x0000003c948c723c */ /* 0x040fe20000081088 */
[----:B------:R1:W-:Y:S04]  /*36390*/  STL.64 [R1+0x4f0], R192 ;  /* 0x0004f0c001007387 */ /* 0x0003e80000100a00 */
[----:B------:R2:W-:Y:S04]  /*363a0*/  STL.64 [R1+0x4f8], R194 ;  /* 0x0004f8c201007387 */ /* 0x0005e80000100a00 */
[----:B------:R3:W-:Y:S04]  /*363b0*/  STL.64 [R1+0x4e0], R188 ;  /* 0x0004e0bc01007387 */ /* 0x0007e80000100a00 */
[----:B------:R4:W-:Y:S04]  /*363c0*/  STL.64 [R1+0x4e8], R190 ;  /* 0x0004e8be01007387 */ /* 0x0009e80000100a00 */
[----:B------:R4:W-:Y:S04]  /*363d0*/  STL.64 [R1+0x4d0], R144 ;  /* 0x0004d09001007387 */ /* 0x0009e80000100a00 */
[----:B------:R4:W-:Y:S04]  /*363e0*/  STL.64 [R1+0x4d8], R146 ;  /* 0x0004d89201007387 */ /* 0x0009e80000100a00 */
[----:B------:R-:W4:Y:S04]  /*363f0*/  LDL.LU.64 R136, [R1+0x2510] ;  /* 0x0025100001887983 */ /* 0x000f280000300a00 */
[----:B------:R4:W-:Y:S04]  /*36400*/  STL.64 [R1+0x4c0], R140 ;  /* 0x0004c08c01007387 */ /* 0x0009e80000100a00 */
[----:B------:R4:W-:Y:S04]  /*36410*/  STL.64 [R1+0x4c8], R142 ;  /* 0x0004c88e01007387 */ /* 0x0009e80000100a00 */
[----:B------:R-:W4:Y:S01]  /*36420*/  LDL.LU.64 R138, [R1+0x2518] ;  /* 0x00251800018a7983 */ /* 0x000f220000300a00 */
[----:B------:R-:W-:-:S15]  /*36430*/  HMMA.1688.F32.TF32 R132, R148, R56, R132 ;  /* 0x000000389484723c */ /* 0x000fde0000081084 */
        /* <DEDUP_REMOVED lines=23> */
[----:B---3--:R-:W3:Y:S04]  /*365b0*/  LDL.LU.64 R188, [R1+0x2450] ;  /* 0x0024500001bc7983 */ /* 0x008ee80000300a00 */
[----:B----4-:R-:W3:Y:S04]  /*365c0*/  LDL.LU.64 R190, [R1+0x2458] ;  /* 0x0024580001be7983 */ /* 0x010ee80000300a00 */
[----:B------:R-:W4:Y:S04]  /*365d0*/  LDL.LU.64 R144, [R1+0x2440] ;  /* 0x0024400001907983 */ /* 0x000f280000300a00 */
[----:B------:R-:W4:Y:S04]  /*365e0*/  LDL.LU.64 R146, [R1+0x2448] ;  /* 0x0024480001927983 */ /* 0x000f280000300a00 */
[----:B------:R-:W4:Y:S04]  /*365f0*/  LDL.LU.64 R140, [R1+0x2430] ;  /* 0x00243000018c7983 */ /* 0x000f280000300a00 */
[----:B------:R-:W4:Y:S04]  /*36600*/  LDL.LU.64 R142, [R1+0x2438] ;  /* 0x00243800018e7983 */ /* 0x000f280000300a00 */
[----:B------:R-:W4:Y:S04]  /*36610*/  LDL.LU.64 R132, [R1+0x2420] ;  /* 0x0024200001847983 */ /* 0x000f280000300a00 */
[----:B------:R-:W4:Y:S01]  /*36620*/  LDL.LU.64 R134, [R1+0x2428] ;  /* 0x0024280001867983 */ /* 0x000f220000300a00 */
[C---:B------:R-:W-:Y:S03]  /*36630*/  HMMA.1688.F32.TF32 R232, R148.reuse, R52, R136 ;  /* 0x0000003494e8723c */ /* 0x040fe60000081088 */
[----:B------:R-:W4:Y:S04]  /*36640*/  LDL.LU.64 R136, [R1+0x2410] ;  /* 0x0024100001887983 */ /* 0x000f280000300a00 */
[----:B------:R-:W4:Y:S01]  /*36650*/  LDL.LU.64 R138, [R1+0x2418] ;  /* 0x00241800018a7983 */ /* 0x000f220000300a00 */
[C---:B------:R-:W-:Y:S06]  /*36660*/  HMMA.1688.F32.TF32 R228, R148.reuse, R48, R228 ;  /* 0x0000003094e4723c */ /* 0x040fec00000810e4 */
[----:B------:R-:W-:Y:S06]  /*36670*/  HMMA.1688.F32.TF32 R224, R148, R44, R224 ;  /* 0x0000002c94e0723c */ /* 0x000fec00000810e0 */
[C---:B------:R-:W-:Y:S03]  /*36680*/  HMMA.1688.F32.TF32 R148, R152.reuse, R80, R220 ;  /* 0x000000509894723c */ /* 0x040fe600000810dc */
        /* <DEDUP_REMOVED lines=22> */
[C---:B--2---:R-:W-:Y:S03]  /*367f0*/  HMMA.1688.F32.TF32 R192, R152.reuse, R20, R192 ;  /* 0x0000001498c0723c */ /* 0x044fe600000810c0 */
[----:B------:R-:W-:Y:S03]  /*36800*/  STL.64 [R1+0x1110], R200 ;  /* 0x001110c801007387 */ /* 0x000fe60000100a00 */
[C---:B---3--:R-:W-:Y:S01]  /*36810*/  HMMA.1688.F32.TF32 R188, R152.reuse, R24, R188 ;  /* 0x0000001898bc723c */ /* 0x048fe200000810bc */
[----:B------:R-:W-:Y:S09]  /*36820*/  STL.64 [R1+0x1118], R202 ;  /* 0x001118ca01007387 */ /* 0x000ff20000100a00 */
[----:B------:R-:W-:Y:S04]  /*36830*/  STL.64 [R1+0x1150], R148 ;  /* 0x0011509401007387 */ /* 0x000fe80000100a00 */
[----:B------:R4:W-:Y:S02]  /*36840*/  STL.64 [R1+0x1158], R150 ;  /* 0x0011589601007387 */ /* 0x0009e40000100a00 */
[C---:B----4-:R-:W-:Y:S06]  /*36850*/  HMMA.1688.F32.TF32 R148, R152.reuse, R8, R144 ;  /* 0x000000089894723c */ /* 0x050fec0000081090 */
[C---:B------:R-:W-:Y:S01]  /*36860*/  HMMA.1688.F32.TF32 R144, R152.reuse, R12, R140 ;  /* 0x0000000c9890723c */ /* 0x040fe2000008108c */
[----:B------:R1:W-:Y:S04]  /*36870*/  STL.64 [R1+0x1160], R192 ;  /* 0x001160c001007387 */ /* 0x0003e80000100a00 */
[----:B------:R2:W-:Y:S01]  /*36880*/  STL.64 [R1+0x1168], R194 ;  /* 0x001168c201007387 */ /* 0x0005e20000100a00 */
[C---:B------:R-:W-:Y:S03]  /*36890*/  HMMA.1688.F32.TF32 R140, R152.reuse, R76, R132 ;  /* 0x0000004c988c723c */ /* 0x040fe60000081084 */
[----:B------:R3:W-:Y:S04]  /*368a0*/  STL.64 [R1+0x1170], R188 ;  /* 0x001170bc01007387 */ /* 0x0007e80000100a00 */
[----:B------:R4:W-:Y:S04]  /*368b0*/  STL.64 [R1+0x1178], R190 ;  /* 0x001178be01007387 */ /* 0x0009e80000100a00 */
[----:B------:R4:W-:Y:S04]  /*368c0*/  STL.64 [R1+0x1190], R148 ;  /* 0x0011909401007387 */ /* 0x0009e80000100a00 */
[----:B------:R4:W-:Y:S04]  /*368d0*/  STL.64 [R1+0x1198], R150 ;  /* 0x0011989601007387 */ /* 0x0009e80000100a00 */
[----:B------:R-:W4:Y:S04]  /*368e0*/  LDL.LU.64 R132, [R1+0x2400] ;  /* 0x0024000001847983 */ /* 0x000f280000300a00 */
[----:B------:R4:W-:Y:S04]  /*368f0*/  STL.64 [R1+0x11b0], R144 ;  /* 0x0011b09001007387 */ /* 0x0009e80000100a00 */
[----:B------:R4:W-:Y:S04]  /*36900*/  STL.64 [R1+0x11b8], R146 ;  /* 0x0011b89201007387 */ /* 0x0009e80000100a00 */
[----:B------:R-:W4:Y:S04]  /*36910*/  LDL.LU.64 R134, [R1+0x2408] ;  /* 0x0024080001867983 */ /* 0x000f280000300a00 */
[----:B------:R4:W-:Y:S04]  /*36920*/  STL.64 [R1+0x11d0], R140 ;  /* 0x0011d08c01007387 */ /* 0x0009e80000100a00 */
[----:B------:R4:W-:Y:S04]  /*36930*/  STL.64 [R1+0x11d8], R142 ;  /* 0x0011d88e01007387 */ /* 0x0009e80000100a00 */
[----:B------:R-:W4:Y:S04]  /*36940*/  LDL.LU.64 R224, [R1+0x23f0] ;  /* 0x0023f00001e07983 */ /* 0x000f280000300a00 */
        /* <DEDUP_REMOVED lines=34> */
[----:B------:R-:W-:-:S15]  /*36b70*/  HMMA.1688.F32.TF32 R224, R152, R64, R224 ;  /* 0x0000004098e0723c */ /* 0x000fde00000810e0 */
[----:B------:R-:W-:Y:S04]  /*36b80*/  STL.64 [R1+0x1200], R228 ;  /* 0x001200e401007387 */ /* 0x000fe80000100a00 */
[----:B------:R-:W-:Y:S04]  /*36b90*/  STL.64 [R1+0x1208], R230 ;  /* 0x001208e601007387 */ /* 0x000fe80000100a00 */
[----:B------:R-:W-:Y:S04]  /*36ba0*/  STL.64 [R1+0x1210], R224 ;  /* 0x001210e001007387 */ /* 0x000fe80000100a00 */
[----:B------:R-:W-:Y:S01]  /*36bb0*/  STL.64 [R1+0x1218], R226 ;  /* 0x001218e201007387 */ /* 0x000fe20000100a00 */
        /* <DEDUP_REMOVED lines=14> */
[C---:B--2---:R-:W-:Y:S03]  /*36ca0*/  HMMA.1688.F32.TF32 R192, R164.reuse, R40, R192 ;  /* 0x00000028a4c0723c */ /* 0x044fe600000810c0 */
[----:B------:R-:W-:Y:S04]  /*36cb0*/  STL.64 [R1+0x1298], R210 ;  /* 0x001298d201007387 */ /* 0x000fe80000100a00 */
[----:B------:R-:W-:Y:S01]  /*36cc0*/  STL.64 [R1+0x1280], R204 ;  /* 0x001280cc01007387 */ /* 0x000fe20000100a00 */
[C---:B---3--:R-:W-:Y:S03]  /*36cd0*/  HMMA.1688.F32.TF32 R188, R164.reuse, R28, R188 ;  /* 0x0000001ca4bc723c */ /* 0x048fe600000810bc */
[----:B------:R-:W-:Y:S04]  /*36ce0*/  STL.64 [R1+0x1288], R206 ;  /* 0x001288ce01007387 */ /* 0x000fe80000100a00 */
[----:B------:R-:W-:Y:S04]  /*36cf0*/  STL.64 [R1+0x470], R200 ;  /* 0x000470c801007387 */ /* 0x000fe80000100a00 */
[----:B------:R-:W-:Y:S04]  /*36d00*/  STL.64 [R1+0x478], R202 ;  /* 0x000478ca01007387 */ /* 0x000fe80000100a00 */
[----:B------:R-:W-:Y:S04]  /*36d10*/  STL.64 [R1+0x460], R152 ;  /* 0x0004609801007387 */ /* 0x000fe80000100a00 */
[----:B------:R4:W-:Y:S02]  /*36d20*/  STL.64 [R1+0x468], R154 ;  /* 0x0004689a01007387 */ /* 0x0009e40000100a00 */
[C---:B----4-:R-:W-:Y:S06]  /*36d30*/  HMMA.1688.F32.TF32 R152, R164.reuse, R36, R148 ;  /* 0x00000024a498723c */ /* 0x050fec0000081094 */
[C---:B------:R-:W-:Y:S06]  /*36d40*/  HMMA.1688.F32.TF32 R148, R164.reuse, R32, R144 ;  /* 0x00000020a494723c */ /* 0x040fec0000081090 */
[C---:B------:R-:W-:Y:S01]  /*36d50*/  HMMA.1688.F32.TF32 R144, R164.reuse, R4, R140 ;  /* 0x00000004a490723c */ /* 0x040fe2000008108c */
[----:B------:R-:W-:Y:S04]  /*36d60*/  STL.64 [R1+0x450], R192 ;  /* 0x000450c001007387 */ /* 0x000fe80000100a00 */
[----:B------:R-:W-:Y:S04]  /*36d70*/  STL.64 [R1+0x458], R194 ;  /* 0x000458c201007387 */ /* 0x000fe80000100a00 */
[----:B------:R-:W-:Y:S04]  /*36d80*/  STL.64 [R1+0x440], R188 ;  /* 0x000440bc01007387 */ /* 0x000fe80000100a00 */
[----:B------:R-:W-:Y:S01]  /*36d90*/  STL.64 [R1+0x448], R190 ;  /* 0x000448be01007387 */ /* 0x000fe20000100a00 */
[C---:B------:R-:W-:Y:S03]  /*36da0*/  HMMA.1688.F32.TF32 R140, R164.reuse, R20, R136 ;  /* 0x00000014a48c723c */ /* 0x040fe60000081088 */
        /* <DEDUP_REMOVED lines=8> */
[----:B------:R1:W-:Y:S04]  /*36e30*/  STL.64 [R1+0x400], R140 ;  /* 0x0004008c01007387 */ /* 0x0003e80000100a00 */
[----:B------:R3:W-:Y:S04]  /*36e40*/  STL.64 [R1+0x408], R142 ;  /* 0x0004088e01007387 */ /* 0x0007e80000100a00 */
[----:B-1----:R-:W4:Y:S04]  /*36e50*/  LDL.LU.64 R140, [R1+0x2260] ;  /* 0x00226000018c7983 */ /* 0x002f280000300a00 */
[----:B---3--:R-:W4:Y:S01]  /*36e60*/  LDL.LU.64 R142, [R1+0x2268] ;  /* 0x00226800018e7983 */ /* 0x008f220000300a00 */
        /* <DEDUP_REMOVED lines=25> */
[----:B---3--:R-:W3:Y:S01]  /*37000*/  LDL.LU.64 R134, [R1+0x1cd8] ;  /* 0x001cd80001867983 */ /* 0x008ee20000300a00 */
[----:B--2---:R-:W-:Y:S03]  /*37010*/  HMMA.1688.F32.TF32 R216, R164, R8, R136 ;  /* 0x00000008a4d8723c */ /* 0x004fe60000081088 */
[----:B------:R-:W2:Y:S04]  /*37020*/  LDL.LU.64 R136, [R1+0x1cb0] ;  /* 0x001cb00001887983 */ /* 0x000ea80000300a00 */
[----:B------:R-:W2:-:S15]  /*37030*/  LDL.LU.64 R138, [R1+0x1cb8] ;  /* 0x001cb800018a7983 */ /* 0x000e9e0000300a00 */
[----:B------:R-:W-:-:S01]  /*37040*/  NOP ;  /* 0x0000000000007918 */ /* 0x000fc20000000000 */
        /* <DEDUP_REMOVED lines=8> */
[C---:B-1----:R-:W-:Y:S06]  /*370d0*/  HMMA.1688.F32.TF32 R216, R164.reuse, R76, R212 ;  /* 0x0000004ca4d8723c */ /* 0x042fec00000810d4 */
[C---:B------:R-:W-:Y:S06]  /*370e0*/  HMMA.1688.F32.TF32 R212, R164.reuse, R72, R208 ;  /* 0x00000048a4d4723c */ /* 0x040fec00000810d0 */
[C---:B------:R-:W-:Y:S06]  /*370f0*/  HMMA.1688.F32.TF32 R208, R164.reuse, R68, R204 ;  /* 0x00000044a4d0723c */ /* 0x040fec00000810cc */
[C---:B------:R-:W-:Y:S06]  /*37100*/  HMMA.1688.F32.TF32 R204, R164.reuse, R64, R200 ;  /* 0x00000040a4cc723c */ /* 0x040fec00000810c8 */
[C---:B------:R-:W-:Y:S06]  /*37110*/  HMMA.1688.F32.TF32 R200, R164.reuse, R60, R196 ;  /* 0x0000003ca4c8723c */ /* 0x040fec00000810c4 */
[C---:B------:R-:W-:Y:S06]  /*37120*/  HMMA.1688.F32.TF32 R196, R164.reuse, R56, R192 ;  /* 0x00000038a4c4723c */ /* 0x040fec00000810c0 */
[C---:B------:R-:W-:Y:S06]  /*37130*/  HMMA.1688.F32.TF32 R192, R164.reuse, R52, R188 ;  /* 0x00000034a4c0723c */ /* 0x040fec00000810bc */
[C---:B------:R-:W-:Y:S06]  /*37140*/  HMMA.1688.F32.TF32 R188, R164.reuse, R48, R152 ;  /* 0x00000030a4bc723c */ /* 0x040fec0000081098 */
[----:B------:R-:W-:Y:S01]  /*37150*/  HMMA.1688.F32.TF32 R152, R164, R44, R148 ;  /* 0x0000002ca498723c */ /* 0x000fe20000081094 */
[----:B------:R-:W-:Y:S05]  /*37160*/  STL.64 [R1+0x3c0], R216 ;  /* 0x0003c0d801007387 */ /* 0x000fea0000100a00 */
[C---:B------:R-:W-:Y:S01]  /*37170*/  HMMA.1688.F32.TF32 R148, R168.reuse, R80, R144 ;  /* 0x00000050a894723c */ /* 0x040fe20000081090 */
        /* <DEDUP_REMOVED lines=13> */
[C---:B---3--:R-:W-:Y:S03]  /*37250*/  HMMA.1688.F32.TF32 R144, R168.reuse, R16, R132 ;  /* 0x00000010a890723c */ /* 0x048fe60000081084 */
        /* <DEDUP_REMOVED lines=10> */
[C---:B--2---:R-:W-:Y:S02]  /*37300*/  HMMA.1688.F32.TF32 R144, R168.reuse, R40, R136 ;  /* 0x00000028a890723c */ /* 0x044fe40000081088 */
[----:B------:R-:W2:Y:S04]  /*37310*/  LDL.LU.64 R136, [R1+0x2140] ;  /* 0x0021400001887983 */ /* 0x000ea80000300a00 */
[----:B------:R-:W2:Y:S01]  /*37320*/  LDL.LU.64 R138, [R1+0x2148] ;  /* 0x00214800018a7983 */ /* 0x000ea20000300a00 */
[----:B----4-:R-:W-:-:S15]  /*37330*/  HMMA.1688.F32.TF32 R140, R168, R28, R140 ;  /* 0x0000001ca88c723c */ /* 0x010fde000008108c */
[----:B------:R-:W-:-:S01]  /*37340*/  NOP ;  /* 0x0000000000007918 */ /* 0x000fc20000000000 */
[----:B------:R1:W-:Y:S04]  /*37350*/  STL.64 [R1+0x1440], R144 ;  /* 0x0014409001007387 */ /* 0x0003e80000100a00 */
[----:B------:R4:W-:Y:S04]  /*37360*/  STL.64 [R1+0x1448], R146 ;  /* 0x0014489201007387 */ /* 0x0009e80000100a00 */
[----:B------:R-:W2:Y:S04]  /*37370*/  LDL.LU.64 R208, [R1+0x2130] ;  /* 0x0021300001d07983 */ /* 0x000ea80000300a00 */
        /* <DEDUP_REMOVED lines=20> */
[----:B----4-:R-:W4:Y:S04]  /*374c0*/  LDL.LU.64 R146, [R1+0x20a8] ;  /* 0x0020a80001927983 */ /* 0x010f280000300a00 */
[----:B------:R-:W4:Y:S04]  /*374d0*/  LDL.LU.64 R140, [R1+0x2090] ;  /* 0x00209000018c7983 */ /* 0x000f280000300a00 */
[----:B------:R-:W4:Y:S01]  /*374e0*/  LDL.LU.64 R142, [R1+0x2098] ;  /* 0x00209800018e7983 */ /* 0x000f220000300a00 */
[----:B---3--:R-:W-:Y:S03]  /*374f0*/  HMMA.1688.F32.TF32 R212, R168, R36, R132 ;  /* 0x00000024a8d4723c */ /* 0x008fe60000081084 */
[----:B------:R-:W3:Y:S04]  /*37500*/  LDL.LU.64 R132, [R1+0x2000] ;  /* 0x0020000001847983 */ /* 0x000ee80000300a00 */
[----:B------:R-:W3:-:S15]  /*37510*/  LDL.LU.64 R134, [R1+0x2008] ;  /* 0x0020080001867983 */ /* 0x000ede0000300a00 */
[----:B------:R-:W-:-:S01]  /*37520*/  NOP ;  /* 0x0000000000007918 */ /* 0x000fc20000000000 */
        /* <DEDUP_REMOVED lines=15> */
[C---:B------:R-:W-:Y:S01]  /*37620*/  HMMA.1688.F32.TF32 R164, R168.reuse, R68, R152 ;  /* 0x00000044a8a4723c */ /* 0x040fe20000081098 */
[----:B------:R-:W-:Y:S05]  /*37630*/  STL.64 [R1+0x1b90], R212 ;  /* 0x001b90d401007387 */ /* 0x000fea0000100a00 */
[C---:B------:R-:W-:Y:S01]  /*37640*/  HMMA.1688.F32.TF32 R152, R168.reuse, R64, R148 ;  /* 0x00000040a898723c */ /* 0x040fe20000081094 */
[----:B------:R-:W-:Y:S05]  /*37650*/  STL.64 [R1+0x1b98], R214 ;  /* 0x001b98d601007387 */ /* 0x000fea0000100a00 */
[C---:B----4-:R-:W-:Y:S01]  /*37660*/  HMMA.1688.F32.TF32 R148, R168.reuse, R60, R144 ;  /* 0x0000003ca894723c */ /* 0x050fe20000081090 */
        /* <DEDUP_REMOVED lines=17> */
[----:B------:R-:W4:Y:S04]  /*37780*/  LDL.LU.64 R140, [R1+0x2010] ;  /* 0x00201000018c7983 */ /* 0x000f280000300a00 */
[----:B------:R-:W-:Y:S04]  /*37790*/  STL.64 [R1+0x1d60], R148 ;  /* 0x001d609401007387 */ /* 0x000fe80000100a00 */
[----:B------:R-:W-:Y:S04]  /*377a0*/  STL.64 [R1+0x1d68], R150 ;  /* 0x001d689601007387 */ /* 0x000fe80000100a00 */
[----:B------:R-:W4:Y:S04]  /*377b0*/  LDL.LU.64 R142, [R1+0x2018] ;  /* 0x00201800018e7983 */ /* 0x000f280000300a00 */
[----:B------:R-:W-:Y:S04]  /*377c0*/  STL.64 [R1+0x1eb0], R144 ;  /* 0x001eb09001007387 */ /* 0x000fe80000100a00 */
[----:B------:R3:W-:Y:S02]  /*377d0*/  STL.64 [R1+0x1eb8], R146 ;  /* 0x001eb89201007387 */ /* 0x0007e40000100a00 */
[----:B---3--:R-:W-:Y:S02]  /*377e0*/  HMMA.1688.F32.TF32 R144, R168, R52, R132 ;  /* 0x00000034a890723c */ /* 0x008fe40000081084 */
[----:B------:R-:W3:Y:S04]  /*377f0*/  LDL.LU.64 R132, [R1+0x1df0] ;  /* 0x001df00001847983 */ /* 0x000ee80000300a00 */
[----:B------:R-:W3:-:S15]  /*37800*/  LDL.LU.64 R134, [R1+0x1df8] ;  /* 0x001df80001867983 */ /* 0x000ede0000300a00 */
[----:B------:R-:W-:-:S02]  /*37810*/  NOP ;  /* 0x0000000000007918 */ /* 0x000fc40000000000 */
[----:B------:R1:W-:Y:S04]  /*37820*/  STL.64 [R1+0x2000], R144 ;  /* 0x0020009001007387 */ /* 0x0003e80000100a00 */
[----:B------:R1:W-:Y:S04]  /*37830*/  STL.64 [R1+0x2008], R146 ;  /* 0x0020089201007387 */ /* 0x0003e80000100a00 */
[----:B------:R-:W3:Y:S04]  /*37840*/  LDL.LU.64 R208, [R1+0x1de0] ;  /* 0x001de00001d07983 */ /* 0x000ee80000300a00 */
[----:B------:R-:W3:Y:S01]  /*37850*/  LDL.LU.64 R210, [R1+0x1de8] ;  /* 0x001de80001d27983 */ /* 0x000ee20000300a00 */
[----:B--2---:R-:W-:-:S15]  /*37860*/  HMMA.1688.F32.TF32 R136, R168, R48, R136 ;  /* 0x00000030a888723c */ /* 0x004fde0000081088 */
        /* <DEDUP_REMOVED lines=21> */
[----:B--2---:R-:W2:Y:S04]  /*379c0*/  LDL.LU.64 R136, [R1+0x1f40] ;  /* 0x001f400001887983 */ /* 0x004ea80000300a00 */
[----:B------:R-:W2:Y:S01]  /*379d0*/  LDL.LU.64 R138, [R1+0x1f48] ;  /* 0x001f4800018a7983 */ /* 0x000ea20000300a00 */
[----:B----4-:R-:W-:Y:S03]  /*379e0*/  HMMA.1688.F32.TF32 R168, R168, R44, R140 ;  /* 0x0000002ca8a8723c */ /* 0x010fe6000008108c */
[----:B------:R-:W4:Y:S04]  /*379f0*/  LDL.LU.64 R140, [R1+0x1f30] ;  /* 0x001f3000018c7983 */ /* 0x000f280000300a00 */
[----:B------:R-:W4:-:S15]  /*37a00*/  LDL.LU.64 R142, [R1+0x1f38] ;  /* 0x001f3800018e7983 */ /* 0x000f1e0000300a00 */
[----:B------:R-:W-:-:S01]  /*37a10*/  NOP ;  /* 0x0000000000007918 */ /* 0x000fc20000000000 */
        /* <DEDUP_REMOVED lines=8> */
[----:B-1----:R-:W-:-:S15]  /*37aa0*/  HMMA.1688.F32.TF32 R168, R172, R16, R208 ;  /* 0x00000010aca8723c */ /* 0x002fde00000810d0 */
[----:B------:R-:W-:-:S08]  /*37ab0*/  NOP ;  /* 0x0000000000007918 */ /* 0x000fd00000000000 */
[----:B------:R-:W-:Y:S04]  /*37ac0*/  STL.64 [R1+0x320], R168 ;  /* 0x000320a801007387 */ /* 0x000fe80000100a00 */
[----:B------:R1:W-:Y:S01]  /*37ad0*/  STL.64 [R1+0x328], R170 ;  /* 0x000328aa01007387 */ /* 0x0003e20000100a00 */
[C---:B------:R-:W-:Y:S06]  /*37ae0*/  HMMA.1688.F32.TF32 R204, R172.reuse, R40, R204 ;  /* 0x00000028accc723c */ /* 0x040fec00000810cc */
[C---:B------:R-:W-:Y:S06]  /*37af0*/  HMMA.1688.F32.TF32 R200, R172.reuse, R28, R200 ;  /* 0x0000001cacc8723c */ /* 0x040fec00000810c8 */
[C---:B-1----:R-:W-:Y:S11]  /*37b00*/  HMMA.1688.F32.TF32 R168, R172.reuse, R36, R196 ;  /* 0x00000024aca8723c */ /* 0x042ff600000810c4 */
        /* <DEDUP_REMOVED lines=8> */
[C---:B-1----:R-:W-:Y:S06]  /*37b90*/  HMMA.1688.F32.TF32 R168, R172.reuse, R20, R164 ;  /* 0x00000014aca8723c */ /* 0x042fec00000810a4 */
[C---:B------:R-:W-:Y:S06]  /*37ba0*/  HMMA.1688.F32.TF32 R164, R172.reuse, R24, R152 ;  /* 0x00000018aca4723c */ /* 0x040fec0000081098 */
[C---:B------:R-:W-:Y:S06]  /*37bb0*/  HMMA.1688.F32.TF32 R152, R172.reuse, R8, R148 ;  /* 0x00000008ac98723c */ /* 0x040fec0000081094 */
[C---:B------:R-:W-:Y:S01]  /*37bc0*/  HMMA.1688.F32.TF32 R148, R172.reuse, R12, R144 ;  /* 0x0000000cac94723c */ /* 0x040fe20000081090 */
        /* <DEDUP_REMOVED lines=17> */
[----:B-1----:R-:W2:Y:S04]  /*37ce0*/  LDL.LU.64 R144, [R1+0x1f00] ;  /* 0x001f000001907983 */ /* 0x002ea80000300a00 */
[----:B------:R-:W2:Y:S01]  /*37cf0*/  LDL.LU.64 R146, [R1+0x1f08] ;  /* 0x001f080001927983 */ /* 0x000ea20000300a00 */
[----:B----4-:R-:W-:-:S15]  /*37d00*/  HMMA.1688.F32.TF32 R140, R172, R72, R140 ;  /* 0x00000048ac8c723c */ /* 0x010fde000008108c */
[----:B------:R-:W-:-:S08]  /*37d10*/  NOP ;  /* 0x0000000000007918 */ /* 0x000fd00000000000 */
        /* <DEDUP_REMOVED lines=23> */
[----:B----4-:R-:W4:Y:S01]  /*37e90*/  LDL.LU.64 R142, [R1+0x1c98] ;  /* 0x001c9800018e7983 */ /* 0x010f220000300a00 */
[----:B--2---:R-:W-:Y:S03]  /*37ea0*/  HMMA.1688.F32.TF32 R200, R172, R64, R136 ;  /* 0x00000040acc8723c */ /* 0x004fe60000081088 */
[----:B------:R-:W2:Y:S04]  /*37eb0*/  LDL.LU.64 R136, [R1+0x1e60] ;  /* 0x001e600001887983 */ /* 0x000ea80000300a00 */
[----:B------:R-:W2:-:S15]  /*37ec0*/  LDL.LU.64 R138, [R1+0x1e68] ;  /* 0x001e6800018a7983 */ /* 0x000e9e0000300a00 */
[----:B------:R-:W-:-:S01]  /*37ed0*/  NOP ;  /* 0x0000000000007918 */ /* 0x000fc20000000000 */
[----:B------:R-:W-:Y:S04]  /*37ee0*/  STL.64 [R1+0x250], R200 ;  /* 0x000250c801007387 */ /* 0x000fe80000100a00 */
[----:B------:R1:W-:Y:S02]  /*37ef0*/  STL.64 [R1+0x258], R202 ;  /* 0x000258ca01007387 */ /* 0x0003e40000100a00 */
[----:B-1----:R-:W-:Y:S02]  /*37f00*/  HMMA.1688.F32.TF32 R200, R172, R60, R144 ;  /* 0x0000003cacc8723c */ /* 0x002fe40000081090 */
[----:B------:R-:W2:Y:S04]  /*37f10*/  LDL.LU.64 R144, [R1+0x1e50] ;  /* 0x001e500001907983 */ /* 0x000ea80000300a00 */
[----:B------:R-:W2:-:S15]  /*37f20*/  LDL.LU.64 R146, [R1+0x1e58] ;  /* 0x001e580001927983 */ /* 0x000e9e0000300a00 */
[----:B------:R-:W-:-:S02]  /*37f30*/  NOP ;  /* 0x0000000000007918 */ /* 0x000fc40000000000 */
[----:B------:R-:W-:Y:S04]  /*37f40*/  STL.64 [R1+0x240], R200 ;  /* 0x000240c801007387 */ /* 0x000fe80000100a00 */
[----:B------:R3:W-:Y:S02]  /*37f50*/  STL.64 [R1+0x248], R202 ;  /* 0x000248ca01007387 */ /* 0x0007e40000100a00 */
[C---:B---3--:R-:W-:Y:S02]  /*37f60*/  HMMA.1688.F32.TF32 R200, R172.reuse, R56, R132 ;  /* 0x00000038acc8723c */ /* 0x048fe40000081084 */
[----:B------:R-:W3:Y:S04]  /*37f70*/  LDL.LU.64 R132, [R1+0x1e40] ;  /* 0x001e400001847983 */ /* 0x000ee80000300a00 */
[----:B------:R-:W3:Y:S01]  /*37f80*/  LDL.LU.64 R134, [R1+0x1e48] ;  /* 0x001e480001867983 */ /* 0x000ee20000300a00 */
[C---:B------:R-:W-:Y:S06]  /*37f90*/  HMMA.1688.F32.TF32 R196, R172.reuse, R52, R196 ;  /* 0x00000034acc4723c */ /* 0x040fec00000810c4 */
[C---:B------:R-:W-:Y:S06]  /*37fa0*/  HMMA.1688.F32.TF32 R192, R172.reuse, R48, R192 ;  /* 0x00000030acc0723c */ /* 0x040fec00000810c0 */
[----:B------:R-:W-:Y:S06]  /*37fb0*/  HMMA.1688.F32.TF32 R188, R172, R44, R188 ;  /* 0x0000002cacbc723c */ /* 0x000fec00000810bc */
[C---:B------:R-:W-:Y:S06]  /*37fc0*/  HMMA.1688.F32.TF32 R172, R176.reuse, R80, R168 ;  /* 0x00000050b0ac723c */ /* 0x040fec00000810a8 */
        /* <DEDUP_REMOVED lines=13> */
[C---:B----4-:R-:W-:Y:S03]  /*380a0*/  HMMA.1688.F32.TF32 R148, R176.reuse, R36, R140 ;  /* 0x00000024b094723c */ /* 0x050fe6000008108c */
        /* <DEDUP_REMOVED lines=10> */
[C---:B--2---:R-:W-:Y:S02]  /*38150*/  HMMA.1688.F32.TF32 R148, R176.reuse, R32, R136 ;  /* 0x00000020b094723c */ /* 0x044fe40000081088 */
[----:B------:R-:W2:Y:S04]  /*38160*/  LDL.LU.64 R136, [R1+0x1e20] ;  /* 0x001e200001887983 */ /* 0x000ea80000300a00 */
[----:B------:R-:W2:Y:S01]  /*38170*/  LDL.LU.64 R138, [R1+0x1e28] ;  /* 0x001e2800018a7983 */ /* 0x000ea20000300a00 */
[----:B------:R-:W-:-:S15]  /*38180*/  HMMA.1688.F32.TF32 R144, R176, R4, R144 ;  /* 0x00000004b090723c */ /* 0x000fde0000081090 */
[----:B------:R-:W-:-:S01]  /*38190*/  NOP ;  /* 0x0000000000007918 */ /* 0x000fc20000000000 */
[----:B------:R-:W-:Y:S04]  /*381a0*/  STL.64 [R1+0x1fa0], R148 ;  /* 0x001fa09401007387 */ /* 0x000fe80000100a00 */
[----:B------:R-:W-:Y:S04]  /*381b0*/  STL.64 [R1+0x1fa8], R150 ;  /* 0x001fa89601007387 */ /* 0x000fe80000100a00 */
[----:B------:R-:W2:Y:S04]  /*381c0*/  LDL.LU.64 R192, [R1+0x1e10] ;  /* 0x001e100001c07983 */ /* 0x000ea80000300a00 */
[----:B------:R-:W2:Y:S04]  /*381d0*/  LDL.LU.64 R194, [R1+0x1e18] ;  /* 0x001e180001c27983 */ /* 0x000ea80000300a00 */
[----:B------:R-:W-:Y:S04]  /*381e0*/  STL.64 [R1+0x1f90], R144 ;  /* 0x001f909001007387 */ /* 0x000fe80000100a00 */
[----:B------:R-:W-:Y:S04]  /*381f0*/  STL.64 [R1+0x1f98], R146 ;  /* 0x001f989201007387 */ /* 0x000fe80000100a00 */
[----:B------:R-:W2:Y:S04]  /*38200*/  LDL.LU.64 R188, [R1+0x1e00] ;  /* 0x001e000001bc7983 */ /* 0x000ea80000300a00 */
[----:B------:R-:W2:Y:S01]  /*38210*/  LDL.LU.64 R190, [R1+0x1e08] ;  /* 0x001e080001be7983 */ /* 0x000ea20000300a00 */
[----:B---3--:R-:W-:-:S15]  /*38220*/  HMMA.1688.F32.TF32 R132, R176, R20, R132 ;  /* 0x00000014b084723c */ /* 0x008fde0000081084 */
[----:B------:R-:W-:-:S08]  /*38230*/  NOP ;  /* 0x0000000000007918 */ /* 0x000fd00000000000 */
        /* <DEDUP_REMOVED lines=11> */
[----:B---3--:R-:W3:Y:S04]  /*382f0*/  LDL.LU.64 R134, [R1+0x1d58] ;  /* 0x001d580001867983 */ /* 0x008ee80000300a00 */
[----:B------:R-:W3:Y:S04]  /*38300*/  LDL.LU.64 R148, [R1+0x1d30] ;  /* 0x001d300001947983 */ /* 0x000ee80000300a00 */
[----:B------:R-:W3:Y:S04]  /*38310*/  LDL.LU.64 R150, [R1+0x1d38] ;  /* 0x001d380001967983 */ /* 0x000ee80000300a00 */
[----:B------:R-:W3:Y:S04]  /*38320*/  LDL.LU.64 R144, [R1+0x1d20] ;  /* 0x001d200001907983 */ /* 0x000ee80000300a00 */
[----:B------:R-:W3:Y:S01]  /*38330*/  LDL.LU.64 R146, [R1+0x1d28] ;  /* 0x001d280001927983 */ /* 0x000ee20000300a00 */
[----:B----4-:R-:W-:Y:S03]  /*38340*/  HMMA.1688.F32.TF32 R196, R176, R24, R140 ;  /* 0x00000018b0c4723c */ /* 0x010fe6000008108c */
[----:B------:R-:W4:Y:S04]  /*38350*/  LDL.LU.64 R140, [R1+0x1d10] ;  /* 0x001d1000018c7983 */ /* 0x000f280000300a00 */
[----:B------:R-:W4:-:S15]  /*38360*/  LDL.LU.64 R142, [R1+0x1d18] ;  /* 0x001d1800018e7983 */ /* 0x000f1e0000300a00 */
        /* <DEDUP_REMOVED lines=10> */
[----:B------:R-:W-:-:S15]  /*38410*/  HMMA.1688.F32.TF32 R192, R176, R76, R188 ;  /* 0x0000004cb0c0723c */ /* 0x000fde00000810bc */
[----:B------:R-:W-:-:S02]  /*38420*/  NOP ;  /* 0x0000000000007918 */ /* 0x000fc40000000000 */
[----:B------:R-:W-:Y:S04]  /*38430*/  STL.64 [R1+0x1f50], R196 ;  /* 0x001f50c401007387 */ /* 0x000fe80000100a00 */
[----:B------:R-:W-:Y:S04]  /*38440*/  STL.64 [R1+0x1f58], R198 ;  /* 0x001f58c601007387 */ /* 0x000fe80000100a00 */
        /* <DEDUP_REMOVED lines=8> */
[----:B------:R-:W-:Y:S01]  /*384d0*/  STL.64 [R1+0x1f20], R172 ;  /* 0x001f20ac01007387 */ /* 0x000fe20000100a00 */
[C---:B---3--:R-:W-:Y:S03]  /*384e0*/  HMMA.1688.F32.TF32 R152, R176.reuse, R56, R132 ;  /* 0x00000038b098723c */ /* 0x048fe60000081084 */
        /* <DEDUP_REMOVED lines=10> */
[----:B------:R-:W-:Y:S01]  /*38590*/  HMMA.1688.F32.TF32 R148, R176, R48, R144 ;  /* 0x00000030b094723c */ /* 0x000fe20000081090 */
[----:B------:R-:W3:-:S15]  /*385a0*/  LDL.LU.64 R144, [R1+0x1a20] ;  /* 0x001a200001907983 */ /* 0x000ede0000300a00 */
[----:B------:R-:W-:-:S01]  /*385b0*/  NOP ;  /* 0x0000000000007918 */ /* 0x000fc20000000000 */
[----:B------:R-:W-:Y:S04]  /*385c0*/  STL.64 [R1+0x1ee0], R152 ;  /* 0x001ee09801007387 */ /* 0x000fe80000100a00 */
[----:B------:R-:W-:Y:S04]  /*385d0*/  STL.64 [R1+0x1ee8], R154 ;  /* 0x001ee89a01007387 */ /* 0x000fe80000100a00 */
[----:B------:R-:W3:Y:S04]  /*385e0*/  LDL.LU.64 R146, [R1+0x1a28] ;  /* 0x001a280001927983 */ /* 0x000ee80000300a00 */
[----:B------:R-:W-:Y:S04]  /*385f0*/  STL.64 [R1+0x1ed0], R148 ;  /* 0x001ed09401007387 */ /* 0x000fe80000100a00 */
[----:B------:R4:W-:Y:S02]  /*38600*/  STL.64 [R1+0x1ed8], R150 ;  /* 0x001ed89601007387 */ /* 0x0009e40000100a00 */
[----:B----4-:R-:W-:Y:S02]  /*38610*/  HMMA.1688.F32.TF32 R148, R176, R44, R140 ;  /* 0x0000002cb094723c */ /* 0x010fe4000008108c */
[----:B------:R-:W4:Y:S04]  /*38620*/  LDL.LU.64 R140, [R1+0x1a10] ;  /* 0x001a1000018c7983 */ /* 0x000f280000300a00 */
[----:B------:R-:W4:-:S15]  /*38630*/  LDL.LU.64 R142, [R1+0x1a18] ;  /* 0x001a1800018e7983 */ /* 0x000f1e0000300a00 */
[----:B------:R-:W-:-:S02]  /*38640*/  NOP ;  /* 0x0000000000007918 */ /* 0x000fc40000000000 */
[----:B------:R-:W-:Y:S04]  /*38650*/  STL.64 [R1+0x1ec0], R148 ;  /* 0x001ec09401007387 */ /* 0x000fe80000100a00 */
[----:B------:R-:W-:Y:S04]  /*38660*/  STL.64 [R1+0x1ec8], R150 ;  /* 0x001ec89601007387 */ /* 0x000fe80000100a00 */
[----:B------:R-:W4:Y:S04]  /*38670*/  LDL.LU.64 R172, [R1+0x1a00] ;  /* 0x001a000001ac7983 */ /* 0x000f280000300a00 */
[----:B------:R-:W4:Y:S01]  /*38680*/  LDL.LU.64 R174, [R1+0x1a08] ;  /* 0x001a080001ae7983 */ /* 0x000f220000300a00 */
        /* <DEDUP_REMOVED lines=8> */
[----:B-1----:R-:W4:Y:S04]  /*38710*/  LDL.LU.64 R136, [R1+0x1c60] ;  /* 0x001c600001887983 */ /* 0x002f280000300a00 */
[----:B--2---:R-:W2:Y:S01]  /*38720*/  LDL.LU.64 R138, [R1+0x1c68] ;  /* 0x001c6800018a7983 */ /* 0x004ea20000300a00 */
[----:B---3--:R-:W-:Y:S03]  /*38730*/  HMMA.1688.F32.TF32 R148, R180, R16, R132 ;  /* 0x00000010b494723c */ /* 0x008fe60000081084 */
[----:B------:R-:W3:Y:S04]  /*38740*/  LDL.LU.64 R132, [R1+0x1c50] ;  /* 0x001c500001847983 */ /* 0x000ee80000300a00 */
[----:B------:R-:W3:-:S15]  /*38750*/  LDL.LU.64 R134, [R1+0x1c58] ;  /* 0x001c580001867983 */ /* 0x000ede0000300a00 */
[----:B------:R-:W-:-:S01]  /*38760*/  NOP ;  /* 0x0000000000007918 */ /* 0x000fc20000000000 */
[----:B------:R1:W-:Y:S04]  /*38770*/  STL.64 [R1+0x1e0], R148 ;  /* 0x0001e09401007387 */ /* 0x0003e80000100a00 */
[----:B------:R1:W-:Y:S04]  /*38780*/  STL.64 [R1+0x1e8], R150 ;  /* 0x0001e89601007387 */ /* 0x0003e80000100a00 */
[----:B------:R-:W3:Y:S04]  /*38790*/  LDL.LU.64 R152, [R1+0x1c40] ;  /* 0x001c400001987983 */ /* 0x000ee80000300a00 */
[----:B------:R-:W3:Y:S04]  /*387a0*/  LDL.LU.64 R154, [R1+0x1c48] ;  /* 0x001c4800019a7983 */ /* 0x000ee80000300a00 */
[----:B-1----:R-:W3:Y:S04]  /*387b0*/  LDL.LU.64 R148, [R1+0x1c30] ;  /* 0x001c300001947983 */ /* 0x002ee80000300a00 */
[----:B------:R-:W3:Y:S01]  /*387c0*/  LDL.LU.64 R150, [R1+0x1c38] ;  /* 0x001c380001967983 */ /* 0x000ee20000300a00 */
[C---:B------:R-:W-:Y:S03]  /*387d0*/  HMMA.1688.F32.TF32 R176, R180.reuse, R40, R144 ;  /* 0x00000028b4b0723c */ /* 0x040fe60000081090 */
[----:B------:R-:W3:Y:S03]  /*387e0*/  LDL.LU.64 R144, [R1+0x1c20] ;  /* 0x001c200001907983 */ /* 0x000ee60000300a00 */
[----:B----4-:R-:W-:-:S15]  /*387f0*/  HMMA.1688.F32.TF32 R140, R180, R28, R140 ;  /* 0x0000001cb48c723c */ /* 0x010fde000008108c */
[----:B------:R-:W-:-:S02]  /*38800*/  NOP ;  /* 0x0000000000007918 */ /* 0x000fc40000000000 */
[----:B------:R-:W-:Y:S04]  /*38810*/  STL.64 [R1+0x1d0], R176 ;  /* 0x0001d0b001007387 */ /* 0x000fe80000100a00 */
[----:B------:R1:W-:Y:S04]  /*38820*/  STL.64 [R1+0x1d8], R178 ;  /* 0x0001d8b201007387 */ /* 0x0003e80000100a00 */
[----:B------:R-:W4:Y:S01]  /*38830*/  LDL.LU.64 R146, [R1+0x1c28] ;  /* 0x001c280001927983 */ /* 0x000f220000300a00 */
[C---:B-1----:R-:W-:Y:S03]  /*38840*/  HMMA.1688.F32.TF32 R176, R180.reuse, R36, R172 ;  /* 0x00000024b4b0723c */ /* 0x042fe600000810ac */
[----:B------:R1:W-:Y:S04]  /*38850*/  STL.64 [R1+0x1c0], R140 ;  /* 0x0001c08c01007387 */ /* 0x0003e80000100a00 */
[----:B------:R1:W-:Y:S04]  /*38860*/  STL.64 [R1+0x1c8], R142 ;  /* 0x0001c88e01007387 */ /* 0x0003e80000100a00 */
[----:B-1----:R-:W4:Y:S04]  /*38870*/  LDL.LU.64 R140, [R1+0x1c10] ;  /* 0x001c1000018c7983 */ /* 0x002f280000300a00 */
[----:B------:R-:W4:Y:S08]  /*38880*/  LDL.LU.64 R142, [R1+0x1c18] ;  /* 0x001c1800018e7983 */ /* 0x000f300000300a00 */
[----:B------:R-:W-:Y:S04]  /*38890*/  STL.64 [R1+0x1b0], R176 ;  /* 0x0001b0b001007387 */ /* 0x000fe80000100a00 */
[----:B------:R-:W-:Y:S01]  /*388a0*/  STL.64 [R1+0x1b8], R178 ;  /* 0x0001b8b201007387 */ /* 0x000fe20000100a00 */
[C---:B------:R-:W-:Y:S06]  /*388b0*/  HMMA.1688.F32.TF32 R172, R180.reuse, R32, R168 ;  /* 0x00000020b4ac723c */ /* 0x040fec00000810a8 */
[C---:B------:R-:W-:Y:S06]  /*388c0*/  HMMA.1688.F32.TF32 R168, R180.reuse, R4, R164 ;  /* 0x00000004b4a8723c */ /* 0x040fec00000810a4 */
[C---:B--2---:R-:W-:Y:S11]  /*388d0*/  HMMA.1688.F32.TF32 R164, R180.reuse, R20, R136 ;  /* 0x00000014b4a4723c */ /* 0x044ff60000081088 */
[----:B------:R-:W-:Y:S04]  /*388e0*/  STL.64 [R1+0x1a0], R172 ;  /* 0x0001a0ac01007387 */ /* 0x000fe80000100a00 */
[----:B------:R-:W-:Y:S04]  /*388f0*/  STL.64 [R1+0x1a8], R174 ;  /* 0x0001a8ae01007387 */ /* 0x000fe80000100a00 */
[----:B------:R-:W2:Y:S04]  /*38900*/  LDL.LU.64 R136, [R1+0x1c00] ;  /* 0x001c000001887983 */ /* 0x000ea80000300a00 */
[----:B------:R-:W-:Y:S04]  /*38910*/  STL.64 [R1+0x190], R168 ;  /* 0x000190a801007387 */ /* 0x000fe80000100a00 */
[----:B------:R-:W-:Y:S04]  /*38920*/  STL.64 [R1+0x198], R170 ;  /* 0x000198aa01007387 */ /* 0x000fe80000100a00 */
[----:B------:R-:W2:Y:S04]  /*38930*/  LDL.LU.64 R138, [R1+0x1c08] ;  /* 0x001c0800018a7983 */ /* 0x000ea80000300a00 */
[----:B------:R-:W-:Y:S04]  /*38940*/  STL.64 [R1+0x180], R164 ;  /* 0x000180a401007387 */ /* 0x000fe80000100a00 */
[----:B------:R3:W-:Y:S02]  /*38950*/  STL.64 [R1+0x188], R166 ;  /* 0x000188a601007387 */ /* 0x0007e40000100a00 */
[C---:B---3--:R-:W-:Y:S02]  /*38960*/  HMMA.1688.F32.TF32 R164, R180.reuse, R24, R132 ;  /* 0x00000018b4a4723c */ /* 0x048fe40000081084 */
[----:B------:R-:W3:Y:S04]  /*38970*/  LDL.LU.64 R132, [R1+0x1bf0] ;  /* 0x001bf00001847983 */ /* 0x000ee80000300a00 */
[----:B------:R-:W3:Y:S01]  /*38980*/  LDL.LU.64 R134, [R1+0x1bf8] ;  /* 0x001bf80001867983 */ /* 0x000ee20000300a00 */
[C---:B------:R-:W-:Y:S06]  /*38990*/  HMMA.1688.F32.TF32 R152, R180.reuse, R8, R152 ;  /* 0x00000008b498723c */ /* 0x040fec0000081098 */
[C---:B------:R-:W-:Y:S10]  /*389a0*/  HMMA.1688.F32.TF32 R148, R180.reuse, R12, R148 ;  /* 0x0000000cb494723c */ /* 0x040ff40000081094 */
[----:B------:R-:W-:Y:S04]  /*389b0*/  STL.64 [R1+0x170], R164 ;  /* 0x000170a401007387 */ /* 0x000fe80000100a00 */
[----:B------:R-:W-:Y:S04]  /*389c0*/  STL.64 [R1+0x178], R166 ;  /* 0x000178a601007387 */ /* 0x000fe80000100a00 */
[----:B------:R-:W-:Y:S04]  /*389d0*/  STL.64 [R1+0x160], R152 ;  /* 0x0001609801007387 */ /* 0x000fe80000100a00 */
[----:B------:R-:W-:Y:S02]  /*389e0*/  STL.64 [R1+0x168], R154 ;  /* 0x0001689a01007387 */ /* 0x000fe40000100a00 */
[----:B------:R-:W-:Y:S01]  /*389f0*/  IMAD.MOV.U32 R100, RZ, RZ, R151 ;  /* 0x000000ffff647224 */ /* 0x000fe200078e0097 */
[C---:B----4-:R-:W-:Y:S01]  /*38a00*/  HMMA.1688.F32.TF32 R144, R180.reuse, R76, R144 ;  /* 0x0000004cb490723c */ /* 0x050fe20000081090 */
[----:B------:R-:W-:Y:S01]  /*38a10*/  IMAD.MOV.U32 R101, RZ, RZ, R150 ;  /* 0x000000ffff657224 */ /* 0x000fe200078e0096 */
[----:B------:R-:W-:Y:S04]  /*38a20*/  STL.64 [R1+0x150], R148 ;  /* 0x0001509401007387 */ /* 0x000fe80000100a00 */
[----:B------:R1:W-:Y:S04]  /*38a30*/  STL [R1+0x4854], R100 ;  /* 0x0048546401007387 */ /* 0x0003e80000100800 */
[----:B------:R4:W-:Y:S01]  /*38a40*/  STL [R1+0x4850], R101 ;  /* 0x0048506501007387 */ /* 0x0009e20000100800 */
[----:B------:R-:W-:-:S12]  /*38a50*/  HMMA.1688.F32.TF32 R140, R180, R72, R140 ;  /* 0x00000048b48c723c */ /* 0x000fd8000008108c */
[----:B------:R-:W-:Y:S04]  /*38a60*/  STL.64 [R1+0x140], R144 ;  /* 0x0001409001007387 */ /* 0x000fe80000100a00 */
[----:B------:R-:W-:Y:S08]  /*38a70*/  STL.64 [R1+0x148], R146 ;  /* 0x0001489201007387 */ /* 0x000ff00000100a00 */
[----:B------:R-:W-:-:S02]  /*38a80*/  IMAD.MOV.U32 R92, RZ, RZ, R143 ;  /* 0x000000ffff5c7224 */ /* 0x000fc400078e008f */
[----:B------:R-:W-:Y:S02]  /*38a90*/  IMAD.MOV.U32 R93, RZ, RZ, R142 ;  /* 0x000000ffff5d7224 */ /* 0x000fe400078e008e */
[----:B------:R-:W-:Y:S02]  /*38aa0*/  IMAD.MOV.U32 R96, RZ, RZ, R141 ;  /* 0x000000ffff607224 */ /* 0x000fe400078e008d */
[----:B------:R-:W-:Y:S01]  /*38ab0*/  IMAD.MOV.U32 R97, RZ, RZ, R140 ;  /* 0x000000ffff617224 */ /* 0x000fe200078e008c */
[----:B------:R-:W-:Y:S04]  /*38ac0*/  STL [R1+0x4864], R92 ;  /* 0x0048645c01007387 */ /* 0x000fe80000100800 */
[----:B------:R-:W-:Y:S04]  /*38ad0*/  STL [R1+0x4860], R93 ;  /* 0x0048605d01007387 */ /* 0x000fe80000100800 */
[----:B------:R-:W-:Y:S04]  /*38ae0*/  STL [R1+0x485c], R96 ;  /* 0x00485c6001007387 */ /* 0x000fe80000100800 */
[----:B------:R-:W-:Y:S01]  /*38af0*/  STL [R1+0x4858], R97 ;  /* 0x0048586101007387 */ /* 0x000fe20000100800 */
[----:B--2---:R-:W-:-:S15]  /*38b00*/  HMMA.1688.F32.TF32 R136, R180, R68, R136 ;  /* 0x00000044b488723c */ /* 0x004fde0000081088 */
[----:B------:R-:W-:-:S08]  /*38b10*/  NOP ;  /* 0x0000000000007918 */ /* 0x000fd00000000000 */
[----:B------:R2:W-:Y:S01]  /*38b20*/  STL.64 [R1+0x120], R136 ;  /* 0x0001208801007387 */ /* 0x0005e20000100a00 */
[----:B-1----:R-:W-:Y:S02]  /*38b30*/  IMAD.MOV.U32 R100, RZ, RZ, R138 ;  /* 0x000000ffff647224 */ /* 0x002fe400078e008a */
[----:B----4-:R-:W-:Y:S01]  /*38b40*/  IMAD.MOV.U32 R101, RZ, RZ, R139 ;  /* 0x000000ffff657224 */ /* 0x010fe200078e008b */
[----:B--2---:R-:W2:Y:S04]  /*38b50*/  LDL.LU.64 R136, [R1+0x1b50] ;  /* 0x001b500001887983 */ /* 0x004ea80000300a00 */
[----:B------:R-:W2:Y:S04]  /*38b60*/  LDL.LU.64 R138, [R1+0x1b58] ;  /* 0x001b5800018a7983 */ /* 0x000ea80000300a00 */
[----:B------:R-:W4:Y:S04]  /*38b70*/  LDL.LU.64 R176, [R1+0x1b40] ;  /* 0x001b400001b07983 */ /* 0x000f280000300a00 */
[----:B------:R-:W4:Y:S04]  /*38b80*/  LDL.LU.64 R178, [R1+0x1b48] ;  /* 0x001b480001b27983 */ /* 0x000f280000300a00 */
[----:B------:R1:W-:Y:S04]  /*38b90*/  STL [R1+0x486c], R101 ;  /* 0x00486c6501007387 */ /* 0x0003e80000100800 */
[----:B------:R1:W-:Y:S01]  /*38ba0*/  STL [R1+0x4868], R100 ;  /* 0x0048686401007387 */ /* 0x0003e20000100800 */
        /* <DEDUP_REMOVED lines=22> */
[----:B------:R-:W-:Y:S04]  /*38d10*/  STL [R1+0x487c], R97 ;  /* 0x00487c6101007387 */ /* 0x000fe80000100800 */
[----:B------:R-:W-:Y:S04]  /*38d20*/  STL [R1+0x4878], R96 ;  /* 0x0048786001007387 */ /* 0x000fe80000100800 */
[----:B------:R-:W-:Y:S04]  /*38d30*/  STL [R1+0x4874], R92 ;  /* 0x0048745c01007387 */ /* 0x000fe80000100800 */
[----:B------:R-:W-:Y:S01]  /*38d40*/  STL [R1+0x4870], R93 ;  /* 0x0048705d01007387 */ /* 0x000fe20000100800 */
[C---:B--2---:R-:W-:Y:S06]  /*38d50*/  HMMA.1688.F32.TF32 R136, R180.reuse, R60, R136 ;  /* 0x0000003cb488723c */ /* 0x044fec0000081088 */
[----:B----4-:R-:W-:-:S15]  /*38d60*/  HMMA.1688.F32.TF32 R176, R180, R56, R176 ;  /* 0x00000038b4b0723c */ /* 0x010fde00000810b0 */
[----:B------:R-:W-:-:S02]  /*38d70*/  NOP ;  /* 0x0000000000007918 */ /* 0x000fc40000000000 */
[----:B------:R2:W-:Y:S01]  /*38d80*/  STL.64 [R1+0x100], R136 ;  /* 0x0001008801007387 */ /* 0x0005e20000100a00 */
[----:B-1----:R-:W-:Y:S02]  /*38d90*/  IMAD.MOV.U32 R101, RZ, RZ, R138 ;  /* 0x000000ffff657224 */ /* 0x002fe400078e008a */
[----:B------:R-:W-:Y:S01]  /*38da0*/  IMAD.MOV.U32 R100, RZ, RZ, R139 ;  /* 0x000000ffff647224 */ /* 0x000fe200078e008b */
[----:B--2---:R-:W2:Y:S04]  /*38db0*/  LDL.LU.64 R136, [R1+0x1ae0] ;  /* 0x001ae00001887983 */ /* 0x004ea80000300a00 */
[----:B------:R-:W2:Y:S01]  /*38dc0*/  LDL.LU.64 R138, [R1+0x1ae8] ;  /* 0x001ae800018a7983 */ /* 0x000ea20000300a00 */
[----:B------:R-:W-:Y:S02]  /*38dd0*/  IMAD.MOV.U32 R97, RZ, RZ, R176 ;  /* 0x000000ffff617224 */ /* 0x000fe400078e00b0 */
[----:B------:R-:W-:-:S02]  /*38de0*/  IMAD.MOV.U32 R96, RZ, RZ, R177 ;  /* 0x000000ffff607224 */ /* 0x000fc400078e00b1 */
[----:B------:R-:W-:Y:S02]  /*38df0*/  IMAD.MOV.U32 R92, RZ, RZ, R178 ;  /* 0x000000ffff5c7224 */ /* 0x000fe400078e00b2 */
[----:B------:R-:W-:Y:S02]  /*38e00*/  IMAD.MOV.U32 R93, RZ, RZ, R179 ;  /* 0x000000ffff5d7224 */ /* 0x000fe400078e00b3 */
[----:B---3--:R-:W-:Y:S01]  /*38e10*/  HMMA.1688.F32.TF32 R176, R180, R52, R132 ;  /* 0x00000034b4b0723c */ /* 0x008fe20000081084 */
[----:B------:R-:W3:Y:S04]  /*38e20*/  LDL.LU.64 R132, [R1+0x1ab0] ;  /* 0x001ab00001847983 */ /* 0x000ee80000300a00 */
[----:B------:R-:W3:-:S15]  /*38e30*/  LDL.LU.64 R134, [R1+0x1ab8] ;  /* 0x001ab80001867983 */ /* 0x000ede0000300a00 */
[----:B------:R-:W-:-:S03]  /*38e40*/  NOP ;  /* 0x0000000000007918 */ /* 0x000fc60000000000 */
        /* <DEDUP_REMOVED lines=8> */
[----:B-1----:R-:W-:Y:S06]  /*38ed0*/  HMMA.1688.F32.TF32 R176, R180, R44, R172 ;  /* 0x0000002cb4b0723c */ /* 0x002fec00000810ac */
[C---:B------:R-:W-:Y:S06]  /*38ee0*/  HMMA.1688.F32.TF32 R172, R184.reuse, R80, R168 ;  /* 0x00000050b8ac723c */ /* 0x040fec00000810a8 */
[C---:B------:R-:W-:Y:S06]  /*38ef0*/  HMMA.1688.F32.TF32 R168, R184.reuse, R16, R164 ;  /* 0x00000010b8a8723c */ /* 0x040fec00000810a4 */
[C---:B------:R-:W-:Y:S05]  /*38f00*/  HMMA.1688.F32.TF32 R164, R184.reuse, R40, R152 ;  /* 0x00000028b8a4723c */ /* 0x040fea0000081098 */
        /* <DEDUP_REMOVED lines=28> */
[----:B----4-:R-:W-:-:S15]  /*390d0*/  HMMA.1688.F32.TF32 R140, R184, R20, R140 ;  /* 0x00000014b88c723c */ /* 0x010fde000008108c */
[----:B------:R-:W-:-:S01]  /*390e0*/  NOP ;  /* 0x0000000000007918 */ /* 0x000fc20000000000 */
[----:B------:R1:W-:Y:S04]  /*390f0*/  STL.64 [R1+0x1e40], R152 ;  /* 0x001e409801007387 */ /* 0x0003e80000100a00 */
[----:B------:R4:W-:Y:S04]  /*39100*/  STL.64 [R1+0x1e48], R154 ;  /* 0x001e489a01007387 */ /* 0x0009e80000100a00 */
[----:B------:R-:W3:Y:S04]  /*39110*/  LDL.LU.64 R172, [R1+0x19f0] ;  /* 0x0019f00001ac7983 */ /* 0x000ee80000300a00 */
[----:B------:R-:W3:Y:S04]  /*39120*/  LDL.LU.64 R174, [R1+0x19f8] ;  /* 0x0019f80001ae7983 */ /* 0x000ee80000300a00 */
[----:B------:R4:W-:Y:S04]  /*39130*/  STL.64 [R1+0x1e30], R140 ;  /* 0x001e308c01007387 */ /* 0x0009e80000100a00 */
[----:B------:R4:W-:Y:S04]  /*39140*/  STL.64 [R1+0x1e38], R142 ;  /* 0x001e388e01007387 */ /* 0x0009e80000100a00 */
[----:B------:R-:W3:Y:S04]  /*39150*/  LDL.LU.64 R168, [R1+0x19e0] ;  /* 0x0019e00001a87983 */ /* 0x000ee80000300a00 */
[----:B------:R-:W3:Y:S04]  /*39160*/  LDL.LU.64 R170, [R1+0x19e8] ;  /* 0x0019e80001aa7983 */ /* 0x000ee80000300a00 */
[----:B------:R-:W3:Y:S04]  /*39170*/  LDL.LU.64 R164, [R1+0x19c0] ;  /* 0x0019c00001a47983 */ /* 0x000ee80000300a00 */
[----:B------:R-:W3:Y:S04]  /*39180*/  LDL.LU.64 R166, [R1+0x19c8] ;  /* 0x0019c80001a67983 */ /* 0x000ee80000300a00 */
[----:B-1----:R-:W3:Y:S04]  /*39190*/  LDL.LU.64 R152, [R1+0x19b0] ;  /* 0x0019b00001987983 */ /* 0x002ee80000300a00 */
[----:B----4-:R-:W4:Y:S04]  /*391a0*/  LDL.LU.64 R154, [R1+0x19b8] ;  /* 0x0019b800019a7983 */ /* 0x010f280000300a00 */
[----:B------:R-:W4:Y:S04]  /*391b0*/  LDL.LU.64 R140, [R1+0x19a0] ;  /* 0x0019a000018c7983 */ /* 0x000f280000300a00 */
[----:B------:R-:W4:Y:S01]  /*391c0*/  LDL.LU.64 R142, [R1+0x19a8] ;  /* 0x0019a800018e7983 */ /* 0x000f220000300a00 */
[----:B------:R-:W-:Y:S03]  /*391d0*/  HMMA.1688.F32.TF32 R176, R184, R24, R144 ;  /* 0x00000018b8b0723c */ /* 0x000fe60000081090 */
        /* <DEDUP_REMOVED lines=23> */
[C---:B-1----:R-:W-:Y:S06]  /*39350*/  HMMA.1688.F32.TF32 R176, R184.reuse, R72, R172 ;  /* 0x00000048b8b0723c */ /* 0x042fec00000810ac */
[C---:B------:R-:W-:Y:S06]  /*39360*/  HMMA.1688.F32.TF32 R172, R184.reuse, R68, R168 ;  /* 0x00000044b8ac723c */ /* 0x040fec00000810a8 */
[C---:B------:R-:W-:Y:S06]  /*39370*/  HMMA.1688.F32.TF32 R168, R184.reuse, R64, R164 ;  /* 0x00000040b8a8723c */ /* 0x040fec00000810a4 */
[C---:B----4-:R-:W-:Y:S05]  /*39380*/  HMMA.1688.F32.TF32 R164, R184.reuse, R60, R152 ;  /* 0x0000003cb8a4723c */ /* 0x050fea0000081098 */
[----:B------:R-:W-:Y:S04]  /*39390*/  STL.64 [R1+0x1de0], R176 ;  /* 0x001de0b001007387 */ /* 0x000fe80000100a00 */
[----:B------:R-:W-:Y:S04]  /*393a0*/  STL.64 [R1+0x1de8], R178 ;  /* 0x001de8b201007387 */ /* 0x000fe80000100a00 */
[----:B------:R-:W-:Y:S01]  /*393b0*/  STL.64 [R1+0x1dd0], R172 ;  /* 0x001dd0ac01007387 */ /* 0x000fe20000100a00 */
[C---:B------:R-:W-:Y:S03]  /*393c0*/  HMMA.1688.F32.TF32 R152, R184.reuse, R56, R140 ;  /* 0x00000038b898723c */ /* 0x040fe6000008108c */
        /* <DEDUP_REMOVED lines=59> */
[C---:B-1----:R-:W-:Y:S06]  /*39780*/  HMMA.1688.F32.TF32 R176, R156.reuse, R36, R172 ;  /* 0x000000249cb0723c */ /* 0x042fec00000810ac */
[----:B--2---:R-:W-:-:S15]  /*39790*/  HMMA.1688.F32.TF32 R172, R156, R32, R168 ;  /* 0x000000209cac723c */ /* 0x004fde00000810a8 */
[----:B------:R-:W-:-:S02]  /*397a0*/  NOP ;  /* 0x0000000000007918 */ /* 0x000fc40000000000 */
[----:B------:R-:W-:Y:S04]  /*397b0*/  STL.64 [R1+0x70], R176 ;  /* 0x000070b001007387 */ /* 0x000fe80000100a00 */
[----:B------:R-:W-:Y:S04]  /*397c0*/  STL.64 [R1+0x78], R178 ;  /* 0x000078b201007387 */ /* 0x000fe80000100a00 */
[----:B------:R-:W-:Y:S04]  /*397d0*/  STL.64 [R1+0x60], R172 ;  /* 0x000060ac01007387 */ /* 0x000fe80000100a00 */
[----:B------:R-:W-:Y:S01]  /*397e0*/  STL.64 [R1+0x68], R174 ;  /* 0x000068ae01007387 */ /* 0x000fe20000100a00 */
[C---:B------:R-:W-:Y:S06]  /*397f0*/  HMMA.1688.F32.TF32 R168, R156.reuse, R4, R164 ;  /* 0x000000049ca8723c */ /* 0x040fec00000810a4 */
[----:B---3--:R-:W-:Y:S01]  /*39800*/  HMMA.1688.F32.TF32 R164, R156, R20, R132 ;  /* 0x000000149ca4723c */ /* 0x008fe20000081084 */
[----:B------:R-:W2:-:S15]  /*39810*/  LDL.LU.64 R132, [R1+0x1880] ;  /* 0x0018800001847983 */ /* 0x000e9e0000300a00 */
[----:B------:R-:W-:-:S01]  /*39820*/  NOP ;  /* 0x0000000000007918 */ /* 0x000fc20000000000 */
[----:B------:R-:W-:Y:S04]  /*39830*/  STL.64 [R1+0x50], R168 ;  /* 0x000050a801007387 */ /* 0x000fe80000100a00 */
[----:B------:R-:W-:Y:S04]  /*39840*/  STL.64 [R1+0x58], R170 ;  /* 0x000058aa01007387 */ /* 0x000fe80000100a00 */
[----:B------:R-:W2:Y:S04]  /*39850*/  LDL.LU.64 R134, [R1+0x1888] ;  /* 0x0018880001867983 */ /* 0x000ea80000300a00 */
        /* <DEDUP_REMOVED lines=21> */
[----:B------:R1:W-:Y:S01]  /*399b0*/  STL.64 [R1], R152 ;  /* 0x0000009801007387 */ /* 0x0003e20000100a00 */
[C---:B------:R-:W-:Y:S03]  /*399c0*/  HMMA.1688.F32.TF32 R248, R156.reuse, R72, R148 ;  /* 0x000000489cf8723c */ /* 0x040fe60000081094 */
[----:B------:R1:W-:Y:S04]  /*399d0*/  STL.64 [R1+0x8], R154 ;  /* 0x0000089a01007387 */ /* 0x0003e80000100a00 */
[----:B------:R-:W4:Y:S04]  /*399e0*/  LDL.LU.64 R148, [R1+0x1840] ;  /* 0x0018400001947983 */ /* 0x000f280000300a00 */
[----:B------:R-:W4:Y:S04]  /*399f0*/  LDL.LU.64 R150, [R1+0x1848] ;  /* 0x0018480001967983 */ /* 0x000f280000300a00 */
[----:B-1----:R-:W4:Y:S04]  /*39a00*/  LDL.LU.64 R152, [R1+0x17d0] ;  /* 0x0017d00001987983 */ /* 0x002f280000300a00 */
[----:B------:R-:W4:Y:S04]  /*39a10*/  LDL.LU.64 R154, [R1+0x17d8] ;  /* 0x0017d800019a7983 */ /* 0x000f280000300a00 */
[----:B------:R-:W4:Y:S04]  /*39a20*/  LDL.LU.64 R188, [R1+0x17c0] ;  /* 0x0017c00001bc7983 */ /* 0x000f280000300a00 */
[----:B------:R-:W4:Y:S04]  /*39a30*/  LDL.LU.64 R190, [R1+0x17c8] ;  /* 0x0017c80001be7983 */ /* 0x000f280000300a00 */
[----:B------:R-:W-:Y:S04]  /*39a40*/  STL.64 [R1+0x46d8], R250 ;  /* 0x0046d8fa01007387 */ /* 0x000fe80000100a00 */
[----:B------:R-:W-:Y:S04]  /*39a50*/  STL.64 [R1+0x46d0], R248 ;  /* 0x0046d0f801007387 */ /* 0x000fe80000100a00 */
[----:B------:R-:W4:Y:S04]  /*39a60*/  LDL.LU.64 R184, [R1+0x17b0] ;  /* 0x0017b00001b87983 */ /* 0x000f280000300a00 */
[----:B------:R-:W4:Y:S04]  /*39a70*/  LDL.LU.64 R186, [R1+0x17b8] ;  /* 0x0017b80001ba7983 */ /* 0x000f280000300a00 */
[----:B------:R-:W4:Y:S04]  /*39a80*/  LDL.LU.64 R180, [R1+0x17a0] ;  /* 0x0017a00001b47983 */ /* 0x000f280000300a00 */
[----:B------:R-:W4:Y:S04]  /*39a90*/  LDL.LU.64 R182, [R1+0x17a8] ;  /* 0x0017a80001b67983 */ /* 0x000f280000300a00 */
[----:B------:R-:W4:Y:S04]  /*39aa0*/  LDL.LU.64 R176, [R1+0x1790] ;  /* 0x0017900001b07983 */ /* 0x000f280000300a00 */
[----:B------:R-:W4:Y:S01]  /*39ab0*/  LDL.LU.64 R178, [R1+0x1798] ;  /* 0x0017980001b27983 */ /* 0x000f220000300a00 */
[----:B--2---:R-:W-:-:S15]  /*39ac0*/  HMMA.1688.F32.TF32 R132, R156, R68, R132 ;  /* 0x000000449c84723c */ /* 0x004fde0000081084 */
[----:B------:R-:W-:-:S08]  /*39ad0*/  NOP ;  /* 0x0000000000007918 */ /* 0x000fd00000000000 */
[----:B------:R-:W-:Y:S04]  /*39ae0*/  STL.64 [R1+0x46e8], R134 ;  /* 0x0046e88601007387 */ /* 0x000fe80000100a00 */
[----:B------:R1:W-:Y:S04]  /*39af0*/  STL.64 [R1+0x46e0], R132 ;  /* 0x0046e08401007387 */ /* 0x0003e80000100a00 */
[----:B------:R-:W2:Y:S04]  /*39b00*/  LDL.LU.64 R172, [R1+0x1780] ;  /* 0x0017800001ac7983 */ /* 0x000ea80000300a00 */
[----:B------:R-:W2:Y:S04]  /*39b10*/  LDL.LU.64 R174, [R1+0x1788] ;  /* 0x0017880001ae7983 */ /* 0x000ea80000300a00 */
[----:B------:R-:W2:Y:S04]  /*39b20*/  LDL.LU.64 R168, [R1+0x1770] ;  /* 0x0017700001a87983 */ /* 0x000ea80000300a00 */
[----:B------:R-:W2:Y:S01]  /*39b30*/  LDL.LU.64 R170, [R1+0x1778] ;  /* 0x0017780001aa7983 */ /* 0x000ea20000300a00 */
[C---:B---3--:R-:W-:Y:S06]  /*39b40*/  HMMA.1688.F32.TF32 R136, R156.reuse, R64, R136 ;  /* 0x000000409c88723c */ /* 0x048fec0000081088 */
[----:B----4-:R-:W-:-:S15]  /*39b50*/  HMMA.1688.F32.TF32 R140, R156, R60, R140 ;  /* 0x0000003c9c8c723c */ /* 0x010fde000008108c */
[----:B------:R-:W-:-:S02]  /*39b60*/  NOP ;  /* 0x0000000000007918 */ /* 0x000fc40000000000 */
[----:B------:R-:W-:Y:S04]  /*39b70*/  STL.64 [R1+0x46f8], R138 ;  /* 0x0046f88a01007387 */ /* 0x000fe80000100a00 */
[----:B------:R-:W-:Y:S04]  /*39b80*/  STL.64 [R1+0x46f0], R136 ;  /* 0x0046f08801007387 */ /* 0x000fe80000100a00 */
[----:B------:R-:W3:Y:S04]  /*39b90*/  LDL.LU.64 R164, [R1+0x1760] ;  /* 0x0017600001a47983 */ /* 0x000ee80000300a00 */
[----:B------:R-:W3:Y:S01]  /*39ba0*/  LDL.LU.64 R166, [R1+0x1768] ;  /* 0x0017680001a67983 */ /* 0x000ee20000300a00 */
[C---:B------:R-:W-:Y:S03]  /*39bb0*/  HMMA.1688.F32.TF32 R144, R156.reuse, R56, R144 ;  /* 0x000000389c90723c */ /* 0x040fe60000081090 */
[----:B------:R-:W-:Y:S04]  /*39bc0*/  STL.64 [R1+0x4708], R142 ;  /* 0x0047088e01007387 */ /* 0x000fe80000100a00 */
[----:B------:R4:W-:Y:S01]  /*39bd0*/  STL.64 [R1+0x4700], R140 ;  /* 0x0047008c01007387 */ /* 0x0009e20000100a00 */
[C---:B------:R-:W-:Y:S06]  /*39be0*/  HMMA.1688.F32.TF32 R148, R156.reuse, R52, R148 ;  /* 0x000000349c94723c */ /* 0x040fec0000081094 */
[C---:B------:R-:W-:Y:S06]  /*39bf0*/  HMMA.1688.F32.TF32 R152, R156.reuse, R48, R152 ;  /* 0x000000309c98723c */ /* 0x040fec0000081098 */
[----:B------:R-:W-:Y:S03]  /*39c00*/  HMMA.1688.F32.TF32 R156, R156, R44, R188 ;  /* 0x0000002c9c9c723c */ /* 0x000fe600000810bc */
[----:B------:R-:W-:Y:S04]  /*39c10*/  STL.64 [R1+0x4718], R146 ;  /* 0x0047189201007387 */ /* 0x000fe80000100a00 */
[----:B------:R-:W-:Y:S04]  /*39c20*/  STL.64 [R1+0x4710], R144 ;  /* 0x0047109001007387 */ /* 0x000fe80000100a00 */
[----:B------:R-:W-:Y:S04]  /*39c30*/  STL.64 [R1+0x4728], R150 ;  /* 0x0047289601007387 */ /* 0x000fe80000100a00 */
[----:B------:R-:W-:Y:S04]  /*39c40*/  STL.64 [R1+0x4720], R148 ;  /* 0x0047209401007387 */ /* 0x000fe80000100a00 */
[----:B------:R-:W-:Y:S01]  /*39c50*/  STL.64 [R1+0x4738], R154 ;  /* 0x0047389a01007387 */ /* 0x000fe20000100a00 */
[C---:B-1----:R-:W-:Y:S03]  /*39c60*/  HMMA.1688.F32.TF32 R132, R160.reuse, R80, R184 ;  /* 0x00000050a084723c */ /* 0x042fe600000810b8 */
[----:B------:R-:W-:Y:S04]  /*39c70*/  STL.64 [R1+0x4730], R152 ;  /* 0x0047309801007387 */ /* 0x000fe80000100a00 */
[----:B------:R-:W-:Y:S04]  /*39c80*/  STL.64 [R1+0x4748], R158 ;  /* 0x0047489e01007387 */ /* 0x000fe80000100a00 */
[----:B------:R-:W-:Y:S04]  /*39c90*/  STL.64 [R1+0x4740], R156 ;  /* 0x0047409c01007387 */ /* 0x000fe80000100a00 */
[----:B----4-:R-:W4:Y:S04]  /*39ca0*/  LDL.LU.64 R140, [R1+0x1750] ;  /* 0x00175000018c7983 */ /* 0x010f280000300a00 */
[----:B------:R-:W4:Y:S04]  /*39cb0*/  LDL.LU.64 R142, [R1+0x1758] ;  /* 0x00175800018e7983 */ /* 0x000f280000300a00 */
[----:B------:R-:W-:Y:S04]  /*39cc0*/  STL.64 [R1+0x1d50], R132 ;  /* 0x001d508401007387 */ /* 0x000fe80000100a00 */
[----:B------:R1:W-:Y:S04]  /*39cd0*/  STL.64 [R1+0x1d58], R134 ;  /* 0x001d588601007387 */ /* 0x0003e80000100a00 */
[----:B------:R-:W4:Y:S04]  /*39ce0*/  LDL.LU.64 R136, [R1+0x1740] ;  /* 0x0017400001887983 */ /* 0x000f280000300a00 */
[----:B------:R-:W4:Y:S01]  /*39cf0*/  LDL.LU.64 R138, [R1+0x1748] ;  /* 0x00174800018a7983 */ /* 0x000f220000300a00 */
[C---:B-1----:R-:W-:Y:S06]  /*39d00*/  HMMA.1688.F32.TF32 R132, R160.reuse, R16, R180 ;  /* 0x00000010a084723c */ /* 0x042fec00000810b4 */
[----:B------:R-:W-:-:S15]  /*39d10*/  HMMA.1688.F32.TF32 R144, R160, R40, R176 ;  /* 0x00000028a090723c */ /* 0x000fde00000810b0 */
[----:B------:R-:W-:-:S02]  /*39d20*/  NOP ;  /* 0x0000000000007918 */ /* 0x000fc40000000000 */
[----:B------:R1:W-:Y:S04]  /*39d30*/  STL.64 [R1+0x1d30], R132 ;  /* 0x001d308401007387 */ /* 0x0003e80000100a00 */
[----:B------:R1:W-:Y:S04]  /*39d40*/  STL.64 [R1+0x1d38], R134 ;  /* 0x001d388601007387 */ /* 0x0003e80000100a00 */
[----:B-1----:R-:W4:Y:S04]  /*39d50*/  LDL.LU.64 R132, [R1+0x1730] ;  /* 0x0017300001847983 */ /* 0x002f280000300a00 */
[----:B------:R-:W4:Y:S04]  /*39d60*/  LDL.LU.64 R134, [R1+0x1738] ;  /* 0x0017380001867983 */ /* 0x000f280000300a00 */
[----:B------:R-:W-:Y:S04]  /*39d70*/  STL.64 [R1+0x1d20], R144 ;  /* 0x001d209001007387 */ /* 0x000fe80000100a00 */
[----:B------:R2:W-:Y:S04]  /*39d80*/  STL.64 [R1+0x1d28], R146 ;  /* 0x001d289201007387 */ /* 0x0005e80000100a00 */
[----:B------:R-:W4:Y:S04]  /*39d90*/  LDL.LU.64 R148, [R1+0x1720] ;  /* 0x0017200001947983 */ /* 0x000f280000300a00 */
[----:B------:R-:W4:Y:S01]  /*39da0*/  LDL.LU.64 R150, [R1+0x1728] ;  /* 0x0017280001967983 */ /* 0x000f220000300a00 */
[----:B--2---:R-:W-:-:S15]  /*39db0*/  HMMA.1688.F32.TF32 R144, R160, R28, R172 ;  /* 0x0000001ca090723c */ /* 0x004fde00000810ac */
[----:B------:R-:W-:-:S08]  /*39dc0*/  NOP ;  /* 0x0000000000007918 */ /* 0x000fd00000000000 */
[----:B------:R-:W-:Y:S04]  /*39dd0*/  STL.64 [R1+0x1d10], R144 ;  /* 0x001d109001007387 */ /* 0x000fe80000100a00 */
[----:B------:R1:W-:Y:S04]  /*39de0*/  STL.64 [R1+0x1d18], R146 ;  /* 0x001d189201007387 */ /* 0x0003e80000100a00 */
[----:B------:R-:W2:Y:S04]  /*39df0*/  LDL.LU.64 R156, [R1+0x1710] ;  /* 0x00171000019c7983 */ /* 0x000ea80000300a00 */
[----:B------:R-:W2:Y:S01]  /*39e00*/  LDL.LU.64 R158, [R1+0x1718] ;  /* 0x00171800019e7983 */ /* 0x000ea20000300a00 */
[----:B-1----:R-:W-:-:S15]  /*39e10*/  HMMA.1688.F32.TF32 R144, R160, R36, R168 ;  /* 0x00000024a090723c */ /* 0x002fde00000810a8 */
[----:B------:R-:W-:-:S08]  /*39e20*/  NOP ;  /* 0x0000000000007918 */ /* 0x000fd00000000000 */
[----:B------:R1:W-:Y:S04]  /*39e30*/  STL.64 [R1+0x1d00], R144 ;  /* 0x001d009001007387 */ /* 0x0003e80000100a00 */
[----:B------:R1:W-:Y:S04]  /*39e40*/  STL.64 [R1+0x1d08], R146 ;  /* 0x001d089201007387 */ /* 0x0003e80000100a00 */
[----:B------:R-:W2:Y:S04]  /*39e50*/  LDL.LU.64 R152, [R1+0x1700] ;  /* 0x0017000001987983 */ /* 0x000ea80000300a00 */
[----:B------:R-:W2:Y:S01]  /*39e60*/  LDL.LU.64 R154, [R1+0x1708] ;  /* 0x00170800019a7983 */ /* 0x000ea20000300a00 */
[----:B---3--:R-:W-:Y:S03]  /*39e70*/  HMMA.1688.F32.TF32 R164, R160, R32, R164 ;  /* 0x00000020a0a4723c */ /* 0x008fe600000810a4 */
[----:B-1----:R-:W3:Y:S04]  /*39e80*/  LDL.LU.64 R144, [R1+0x16f0] ;  /* 0x0016f00001907983 */ /* 0x002ee80000300a00 */
[----:B------:R-:W3:-:S15]  /*39e90*/  LDL.LU.64 R146, [R1+0x16f8] ;  /* 0x0016f80001927983 */ /* 0x000ede0000300a00 */
        /* <DEDUP_REMOVED lines=27> */
[C---:B--2---:R-:W-:Y:S02]  /*3a050*/  HMMA.1688.F32.TF32 R164, R160.reuse, R12, R156 ;  /* 0x0000000ca0a4723c */ /* 0x044fe4000008109c */
[----:B------:R-:W2:Y:S04]  /*3a060*/  LDL.LU.64 R156, [R1+0x16a0] ;  /* 0x0016a000019c7983 */ /* 0x000ea80000300a00 */
[----:B------:R-:W-:-:S15]  /*3a070*/  HMMA.1688.F32.TF32 R152, R160, R76, R152 ;  /* 0x0000004ca098723c */ /* 0x000fde0000081098 */
[----:B------:R-:W-:-:S02]  /*3a080*/  NOP ;  /* 0x0000000000007918 */ /* 0x000fc40000000000 */
        /* <DEDUP_REMOVED lines=27> */
[----:B------:R1:W-:Y:S01]  /*3a240*/  STL.64 [R1+0x1c30], R152 ;  /* 0x001c309801007387 */ /* 0x0003e20000100a00 */
[----:B------:R-:W-:Y:S03]  /*3a250*/  HMMA.1688.F32.TF32 R148, R160, R56, R148 ;  /* 0x00000038a094723c */ /* 0x000fe60000081094 */
[----:B------:R1:W-:Y:S04]  /*3a260*/  STL.64 [R1+0x1c38], R154 ;  /* 0x001c389a01007387 */ /* 0x0003e80000100a00 */
[----:B-1----:R-:W4:Y:S04]  /*3a270*/  LDL.LU.64 R152, [R1+0x1640] ;  /* 0x0016400001987983 */ /* 0x002f280000300a00 */
[----:B------:R-:W4:-:S12]  /*3a280*/  LDL.LU.64 R154, [R1+0x1648] ;  /* 0x00164800019a7983 */ /* 0x000f180000300a00 */
[----:B------:R1:W-:Y:S04]  /*3a290*/  STL.64 [R1+0x1c20], R148 ;  /* 0x001c209401007387 */ /* 0x0003e80000100a00 */
[----:B------:R1:W-:Y:S04]  /*3a2a0*/  STL.64 [R1+0x1c28], R150 ;  /* 0x001c289601007387 */ /* 0x0003e80000100a00 */
[----:B-1----:R-:W4:Y:S04]  /*3a2b0*/  LDL.LU.64 R148, [R1+0x1630] ;  /* 0x0016300001947983 */ /* 0x002f280000300a00 */
[----:B------:R-:W4:Y:S04]  /*3a2c0*/  LDL.LU.64 R150, [R1+0x1638] ;  /* 0x0016380001967983 */ /* 0x000f280000300a00 */
[----:B------:R-:W4:Y:S04]  /*3a2d0*/  LDL.LU.64 R176, [R1+0x1610] ;  /* 0x0016100001b07983 */ /* 0x000f280000300a00 */
[----:B------:R-:W4:Y:S01]  /*3a2e0*/  LDL.LU.64 R178, [R1+0x1618] ;  /* 0x0016180001b27983 */ /* 0x000f220000300a00 */
[----:B--2---:R-:W-:-:S15]  /*3a2f0*/  HMMA.1688.F32.TF32 R156, R160, R52, R156 ;  /* 0x00000034a09c723c */ /* 0x004fde000008109c */
[----:B------:R-:W-:-:S08]  /*3a300*/  NOP ;  /* 0x0000000000007918 */ /* 0x000fd00000000000 */
[----:B------:R-:W-:Y:S04]  /*3a310*/  STL.64 [R1+0x1c10], R156 ;  /* 0x001c109c01007387 */ /* 0x000fe80000100a00 */
[----:B------:R3:W-:Y:S02]  /*3a320*/  STL.64 [R1+0x1c18], R158 ;  /* 0x001c189e01007387 */ /* 0x0007e40000100a00 */
[----:B---3--:R-:W-:Y:S02]  /*3a330*/  HMMA.1688.F32.TF32 R156, R160, R48, R144 ;  /* 0x00000030a09c723c */ /* 0x008fe40000081090 */
[----:B------:R-:W2:Y:S04]  /*3a340*/  LDL.LU.64 R144, [R1+0x1600] ;  /* 0x0016000001907983 */ /* 0x000ea80000300a00 */
[----:B------:R-:W2:-:S15]  /*3a350*/  LDL.LU.64 R146, [R1+0x1608] ;  /* 0x0016080001927983 */ /* 0x000e9e0000300a00 */
[----:B------:R-:W-:-:S02]  /*3a360*/  NOP ;  /* 0x0000000000007918 */ /* 0x000fc40000000000 */
[----:B------:R-:W-:Y:S04]  /*3a370*/  STL.64 [R1+0x1c00], R156 ;  /* 0x001c009c01007387 */ /* 0x000fe80000100a00 */
[----:B------:R4:W-:Y:S02]  /*3a380*/  STL.64 [R1+0x1c08], R158 ;  /* 0x001c089e01007387 */ /* 0x0009e40000100a00 */
[----:B----4-:R-:W-:Y:S02]  /*3a390*/  HMMA.1688.F32.TF32 R156, R160, R44, R140 ;  /* 0x0000002ca09c723c */ /* 0x010fe4000008108c */
[----:B------:R-:W3:Y:S04]  /*3a3a0*/  LDL.LU.64 R140, [R1+0x15f0] ;  /* 0x0015f000018c7983 */ /* 0x000ee80000300a00 */
[----:B------:R-:W3:Y:S01]  /*3a3b0*/  LDL.LU.64 R142, [R1+0x15f8] ;  /* 0x0015f800018e7983 */ /* 0x000ee20000300a00 */
[----:B------:R-:W-:-:S15]  /*3a3c0*/  HMMA.1688.F32.TF32 R160, R236, R80, R136 ;  /* 0x00000050eca0723c */ /* 0x000fde0000081088 */
[----:B------:R-:W-:-:S01]  /*3a3d0*/  NOP ;  /* 0x0000000000007918 */ /* 0x000fc20000000000 */
[----:B------:R1:W-:Y:S04]  /*3a3e0*/  STL.64 [R1+0x1bf0], R156 ;  /* 0x001bf09c01007387 */ /* 0x0003e80000100a00 */
[----:B------:R4:W-:Y:S04]  /*3a3f0*/  STL.64 [R1+0x1bf8], R158 ;  /* 0x001bf89e01007387 */ /* 0x0009e80000100a00 */
[----:B-1----:R-:W3:Y:S04]  /*3a400*/  LDL.LU.64 R156, [R1+0x15e0] ;  /* 0x0015e000019c7983 */ /* 0x002ee80000300a00 */
[----:B----4-:R-:W4:Y:S04]  /*3a410*/  LDL.LU.64 R158, [R1+0x15e8] ;  /* 0x0015e800019e7983 */ /* 0x010f280000300a00 */
[----:B------:R-:W-:Y:S04]  /*3a420*/  STL.64 [R1+0x46a8], R162 ;  /* 0x0046a8a201007387 */ /* 0x000fe80000100a00 */
[----:B------:R-:W-:Y:S04]  /*3a430*/  STL.64 [R1+0x46a0], R160 ;  /* 0x0046a0a001007387 */ /* 0x000fe80000100a00 */
[----:B------:R-:W4:Y:S04]  /*3a440*/  LDL.LU.64 R136, [R1+0x15d0] ;  /* 0x0015d00001887983 */ /* 0x000f280000300a00 */
[----:B------:R-:W4:Y:S01]  /*3a450*/  LDL.LU.64 R138, [R1+0x15d8] ;  /* 0x0015d800018a7983 */ /* 0x000f220000300a00 */
[----:B------:R-:W-:Y:S03]  /*3a460*/  HMMA.1688.F32.TF32 R164, R236, R16, R132 ;  /* 0x00000010eca4723c */ /* 0x000fe60000081084 */
[----:B------:R-:W4:Y:S04]  /*3a470*/  LDL.LU.64 R132, [R1+0x15c0] ;  /* 0x0015c00001847983 */ /* 0x000f280000300a00 */
[----:B------:R-:W4:-:S15]  /*3a480*/  LDL.LU.64 R134, [R1+0x15c8] ;  /* 0x0015c80001867983 */ /* 0x000f1e0000300a00 */
[----:B------:R-:W-:-:S01]  /*3a490*/  NOP ;  /* 0x0000000000007918 */ /* 0x000fc20000000000 */
[----:B------:R-:W-:Y:S01]  /*3a4a0*/  STL.64 [R1+0x46b8], R166 ;  /* 0x0046b8a601007387 */ /* 0x000fe20000100a00 */
[C---:B------:R-:W-:Y:S03]  /*3a4b0*/  HMMA.1688.F32.TF32 R168, R236.reuse, R40, R152 ;  /* 0x00000028eca8723c */ /* 0x040fe60000081098 */
[----:B------:R1:W-:Y:S03]  /*3a4c0*/  STL.64 [R1+0x46b0], R164 ;  /* 0x0046b0a401007387 */ /* 0x0003e60000100a00 */
[C---:B------:R-:W-:Y:S06]  /*3a4d0*/  HMMA.1688.F32.TF32 R172, R236.reuse, R28, R148 ;  /* 0x0000001cecac723c */ /* 0x040fec0000081094 */
[C---:B------:R-:W-:Y:S11]  /*3a4e0*/  HMMA.1688.F32.TF32 R176, R236.reuse, R36, R176 ;  /* 0x00000024ecb0723c */ /* 0x040ff600000810b0 */
[----:B------:R-:W-:Y:S04]  /*3a4f0*/  STL.64 [R1+0x46c8], R170 ;  /* 0x0046c8aa01007387 */ /* 0x000fe80000100a00 */
[----:B------:R-:W-:Y:S04]  /*3a500*/  STL.64 [R1+0x46c0], R168 ;  /* 0x0046c0a801007387 */ /* 0x000fe80000100a00 */
[----:B------:R-:W4:Y:S04]  /*3a510*/  LDL.LU.64 R152, [R1+0x15b0] ;  /* 0x0015b00001987983 */ /* 0x000f280000300a00 */
[----:B------:R-:W4:Y:S04]  /*3a520*/  LDL.LU.64 R154, [R1+0x15b8] ;  /* 0x0015b800019a7983 */ /* 0x000f280000300a00 */
[----:B------:R-:W4:Y:S04]  /*3a530*/  LDL.LU.64 R148, [R1+0x15a0] ;  /* 0x0015a00001947983 */ /* 0x000f280000300a00 */
[----:B------:R-:W4:Y:S04]  /*3a540*/  LDL.LU.64 R150, [R1+0x15a8] ;  /* 0x0015a80001967983 */ /* 0x000f280000300a00 */
[----:B------:R-:W-:Y:S04]  /*3a550*/  STL.64 [R1+0x4758], R174 ;  /* 0x004758ae01007387 */ /* 0x000fe80000100a00 */
[----:B------:R-:W-:Y:S04]  /*3a560*/  STL.64 [R1+0x4750], R172 ;  /* 0x004750ac01007387 */ /* 0x000fe80000100a00 */
[----:B------:R-:W-:Y:S04]  /*3a570*/  STL.64 [R1+0x4768], R178 ;  /* 0x004768b201007387 */ /* 0x000fe80000100a00 */
[----:B------:R-:W-:Y:S01]  /*3a580*/  STL.64 [R1+0x4760], R176 ;  /* 0x004760b001007387 */ /* 0x000fe20000100a00 */
[----:B--2---:R-:W-:Y:S03]  /*3a590*/  HMMA.1688.F32.TF32 R180, R236, R32, R144 ;  /* 0x00000020ecb4723c */ /* 0x004fe60000081090 */
[----:B------:R-:W2:Y:S04]  /*3a5a0*/  LDL.LU.64 R144, [R1+0x1590] ;  /* 0x0015900001907983 */ /* 0x000ea80000300a00 */
[----:B------:R-:W2:-:S15]  /*3a5b0*/  LDL.LU.64 R146, [R1+0x1598] ;  /* 0x0015980001927983 */ /* 0x000e9e0000300a00 */
[----:B------:R-:W-:-:S01]  /*3a5c0*/  NOP ;  /* 0x0000000000007918 */ /* 0x000fc20000000000 */
[----:B------:R-:W-:Y:S04]  /*3a5d0*/  STL.64 [R1+0x4778], R182 ;  /* 0x004778b601007387 */ /* 0x000fe80000100a00 */
[----:B------:R-:W-:Y:S01]  /*3a5e0*/  STL.64 [R1+0x4770], R180 ;  /* 0x004770b401007387 */ /* 0x000fe20000100a00 */
[----:B---3--:R-:W-:Y:S03]  /*3a5f0*/  HMMA.1688.F32.TF32 R184, R236, R4, R140 ;  /* 0x00000004ecb8723c */ /* 0x008fe6000008108c */
[----:B------:R-:W3:Y:S04]  /*3a600*/  LDL.LU.64 R140, [R1+0x1580] ;  /* 0x00158000018c7983 */ /* 0x000ee80000300a00 */
[----:B------:R-:W3:-:S15]  /*3a610*/  LDL.LU.64 R142, [R1+0x1588] ;  /* 0x00158800018e7983 */ /* 0x000ede0000300a00 */
[----:B------:R-:W-:-:S01]  /*3a620*/  NOP ;  /* 0x0000000000007918 */ /* 0x000fc20000000000 */
[----:B------:R-:W-:Y:S04]  /*3a630*/  STL.64 [R1+0x4788], R186 ;  /* 0x004788ba01007387 */ /* 0x000fe80000100a00 */
[----:B------:R-:W-:Y:S01]  /*3a640*/  STL.64 [R1+0x4780], R184 ;  /* 0x004780b801007387 */ /* 0x000fe20000100a00 */
[C---:B----4-:R-:W-:Y:S06]  /*3a650*/  HMMA.1688.F32.TF32 R188, R236.reuse, R20, R156 ;  /* 0x00000014ecbc723c */ /* 0x050fec000008109c */
[----:B------:R-:W-:-:S15]  /*3a660*/  HMMA.1688.F32.TF32 R192, R236, R24, R136 ;  /* 0x00000018ecc0723c */ /* 0x000fde0000081088 */
[----:B------:R-:W-:-:S02]  /*3a670*/  NOP ;  /* 0x0000000000007918 */ /* 0x000fc40000000000 */
[----:B------:R-:W-:Y:S04]  /*3a680*/  STL.64 [R1+0x4798], R190 ;  /* 0x004798be01007387 */ /* 0x000fe80000100a00 */
[----:B------:R-:W-:Y:S04]  /*3a690*/  STL.64 [R1+0x4790], R188 ;  /* 0x004790bc01007387 */ /* 0x000fe80000100a00 */
        /* <DEDUP_REMOVED lines=8> */
[----:B------:R-:W-:Y:S04]  /*3a720*/  STL.64 [R1+0x47b8], R198 ;  /* 0x0047b8c601007387 */ /* 0x000fe80000100a00 */
[----:B------:R-:W-:Y:S01]  /*3a730*/  STL.64 [R1+0x47b0], R196 ;  /* 0x0047b0c401007387 */ /* 0x000fe20000100a00 */
[C---:B------:R-:W-:Y:S06]  /*3a740*/  HMMA.1688.F32.TF32 R200, R236.reuse, R12, R152 ;  /* 0x0000000cecc8723c */ /* 0x040fec0000081098 */
[----:B------:R-:W-:-:S15]  /*3a750*/  HMMA.1688.F32.TF32 R204, R236, R76, R148 ;  /* 0x0000004ceccc723c */ /* 0x000fde0000081094 */
[----:B------:R-:W-:-:S02]  /*3a760*/  NOP ;  /* 0x0000000000007918 */ /* 0x000fc40000000000 */
[----:B------:R-:W-:Y:S04]  /*3a770*/  STL.64 [R1+0x47c8], R202 ;  /* 0x0047c8ca01007387 */ /* 0x000fe80000100a00 */
[----:B------:R-:W-:Y:S04]  /*3a780*/  STL.64 [R1+0x47c0], R200 ;  /* 0x0047c0c801007387 */ /* 0x000fe80000100a00 */
[----:B-1----:R-:W4:Y:S04]  /*3a790*/  LDL.LU.64 R164, [R1+0x1550] ;  /* 0x0015500001a47983 */ /* 0x002f280000300a00 */
[----:B------:R-:W4:Y:S04]  /*3a7a0*/  LDL.LU.64 R166, [R1+0x1558] ;  /* 0x0015580001a67983 */ /* 0x000f280000300a00 */
[----:B------:R-:W4:Y:S04]  /*3a7b0*/  LDL.LU.64 R160, [R1+0x1540] ;  /* 0x0015400001a07983 */ /* 0x000f280000300a00 */
[----:B------:R-:W4:Y:S04]  /*3a7c0*/  LDL.LU.64 R162, [R1+0x1548] ;  /* 0x0015480001a27983 */ /* 0x000f280000300a00 */
[----:B------:R-:W4:Y:S04]  /*3a7d0*/  LDL.LU.64 R148, [R1+0x1530] ;  /* 0x0015300001947983 */ /* 0x000f280000300a00 */
[----:B------:R-:W4:Y:S04]  /*3a7e0*/  LDL.LU.64 R150, [R1+0x1538] ;  /* 0x0015380001967983 */ /* 0x000f280000300a00 */
[----:B------:R-:W-:Y:S04]  /*3a7f0*/  STL.64 [R1+0x47d8], R206 ;  /* 0x0047d8ce01007387 */ /* 0x000fe80000100a00 */
[----:B------:R-:W-:Y:S01]  /*3a800*/  STL.64 [R1+0x47d0], R204 ;  /* 0x0047d0cc01007387 */ /* 0x000fe20000100a00 */
[----:B--2---:R-:W-:Y:S03]  /*3a810*/  HMMA.1688.F32.TF32 R208, R236, R72, R144 ;  /* 0x00000048ecd0723c */ /* 0x004fe60000081090 */
[----:B------:R-:W2:Y:S04]  /*3a820*/  LDL.LU.64 R144, [R1+0x1520] ;  /* 0x0015200001907983 */ /* 0x000ea80000300a00 */
[----:B------:R-:W2:-:S15]  /*3a830*/  LDL.LU.64 R146, [R1+0x1528] ;  /* 0x0015280001927983 */ /* 0x000e9e0000300a00 */
[----:B------:R-:W-:-:S01]  /*3a840*/  NOP ;  /* 0x0000000000007918 */ /* 0x000fc20000000000 */
[----:B------:R-:W-:Y:S04]  /*3a850*/  STL.64 [R1+0x47e8], R210 ;  /* 0x0047e8d201007387 */ /* 0x000fe80000100a00 */
[----:B------:R-:W-:Y:S04]  /*3a860*/  STL.64 [R1+0x47e0], R208 ;  /* 0x0047e0d001007387 */ /* 0x000fe80000100a00 */
[----:B------:R-:W2:Y:S04]  /*3a870*/  LDL.LU.64 R156, [R1+0x1410] ;  /* 0x00141000019c7983 */ /* 0x000ea80000300a00 */
[----:B------:R-:W2:Y:S04]  /*3a880*/  LDL.LU.64 R158, [R1+0x1418] ;  /* 0x00141800019e7983 */ /* 0x000ea80000300a00 */
[----:B------:R-:W2:Y:S04]  /*3a890*/  LDL.LU.64 R152, [R1+0x13c0] ;  /* 0x0013c00001987983 */ /* 0x000ea80000300a00 */
[----:B------:R-:W2:Y:S01]  /*3a8a0*/  LDL.LU.64 R154, [R1+0x13c8] ;  /* 0x0013c800019a7983 */ /* 0x000ea20000300a00 */
[----:B---3--:R-:W-:Y:S03]  /*3a8b0*/  HMMA.1688.F32.TF32 R212, R236, R68, R140 ;  /* 0x00000044ecd4723c */ /* 0x008fe6000008108c */
[----:B------:R-:W3:Y:S04]  /*3a8c0*/  LDL.LU.64 R140, [R1+0x13b0] ;  /* 0x0013b000018c7983 */ /* 0x000ee80000300a00 */
[----:B------:R-:W3:-:S15]  /*3a8d0*/  LDL.LU.64 R142, [R1+0x13b8] ;  /* 0x0013b800018e7983 */ /* 0x000ede0000300a00 */
[----:B------:R-:W-:-:S01]  /*3a8e0*/  NOP ;  /* 0x0000000000007918 */ /* 0x000fc20000000000 */
[----:B------:R-:W-:Y:S04]  /*3a8f0*/  STL.64 [R1+0x47f8], R214 ;  /* 0x0047f8d601007387 */ /* 0x000fe80000100a00 */
[----:B------:R-:W-:Y:S01]  /*3a900*/  STL.64 [R1+0x47f0], R212 ;  /* 0x0047f0d401007387 */ /* 0x000fe20000100a00 */
[----:B----4-:R-:W-:-:S15]  /*3a910*/  HMMA.1688.F32.TF32 R216, R236, R64, R136 ;  /* 0x00000040ecd8723c */ /* 0x010fde0000081088 */
[----:B------:R-:W-:-:S08]  /*3a920*/  NOP ;  /* 0x0000000000007918 */ /* 0x000fd00000000000 */
        /* <DEDUP_REMOVED lines=11> */
[C---:B------:R-:W-:Y:S06]  /*3a9e0*/  HMMA.1688.F32.TF32 R228, R236.reuse, R52, R160 ;  /* 0x00000034ece4723c */ /* 0x040fec00000810a0 */
[C---:B------:R-:W-:Y:S11]  /*3a9f0*/  HMMA.1688.F32.TF32 R232, R236.reuse, R48, R148 ;  /* 0x00000030ece8723c */ /* 0x040ff60000081094 */
[----:B------:R-:W-:Y:S04]  /*3aa00*/  STL.64 [R1+0x4828], R226 ;  /* 0x004828e201007387 */ /* 0x000fe80000100a00 */
[----:B------:R-:W-:Y:S04]  /*3aa10*/  STL.64 [R1+0x4820], R224 ;  /* 0x004820e001007387 */ /* 0x000fe80000100a00 */
[----:B------:R-:W-:Y:S04]  /*3aa20*/  STL.64 [R1+0x4838], R230 ;  /* 0x004838e601007387 */ /* 0x000fe80000100a00 */
[----:B------:R-:W-:Y:S04]  /*3aa30*/  STL.64 [R1+0x4830], R228 ;  /* 0x004830e401007387 */ /* 0x000fe80000100a00 */
[----:B------:R-:W-:Y:S01]  /*3aa40*/  STL.64 [R1+0x4848], R234 ;  /* 0x004848ea01007387 */ /* 0x000fe20000100a00 */
[----:B--2---:R-:W-:Y:S03]  /*3aa50*/  HMMA.1688.F32.TF32 R236, R236, R44, R144 ;  /* 0x0000002cecec723c */ /* 0x004fe60000081090 */
[----:B------:R-:W-:Y:S04]  /*3aa60*/  STL.64 [R1+0x4840], R232 ;  /* 0x004840e801007387 */ /* 0x000fe80000100a00 */
[----:B------:R-:W2:Y:S04]  /*3aa70*/  LDL.LU.64 R148, [R1+0x1300] ;  /* 0x0013000001947983 */ /* 0x000ea80000300a00 */
[----:B------:R-:W2:Y:S04]  /*3aa80*/  LDL.LU.64 R150, [R1+0x1308] ;  /* 0x0013080001967983 */ /* 0x000ea80000300a00 */
[----:B------:R-:W2:Y:S04]  /*3aa90*/  LDL.LU.64 R144, [R1+0x12e0] ;  /* 0x0012e00001907983 */ /* 0x000ea80000300a00 */
[----:B------:R-:W2:Y:S01]  /*3aaa0*/  LDL.LU.64 R146, [R1+0x12e8] ;  /* 0x0012e80001927983 */ /* 0x000ea20000300a00 */
[C---:B------:R-:W-:Y:S06]  /*3aab0*/  HMMA.1688.F32.TF32 R156, R240.reuse, R80, R156 ;  /* 0x00000050f09c723c */ /* 0x040fec000008109c */
[----:B------:R-:W-:Y:S01]  /*3aac0*/  HMMA.1688.F32.TF32 R152, R240, R16, R152 ;  /* 0x00000010f098723c */ /* 0x000fe20000081098 */
[----:B------:R-:W-:Y:S04]  /*3aad0*/  STL.64 [R1+0x4888], R238 ;  /* 0x004888ee01007387 */ /* 0x000fe80000100a00 */
[----:B------:R-:W-:-:S15]  /*3aae0*/  STL.64 [R1+0x4880], R236 ;  /* 0x004880ec01007387 */ /* 0x000fde0000100a00 */
[----:B------:R-:W-:-:S03]  /*3aaf0*/  NOP ;  /* 0x0000000000007918 */ /* 0x000fc60000000000 */
[----:B------:R-:W-:Y:S01]  /*3ab00*/  STL.64 [R1+0x1b00], R152 ;  /* 0x001b009801007387 */ /* 0x000fe20000100a00 */
[----:B------:R-:W-:-:S03]  /*3ab10*/  IMAD.MOV.U32 R252, RZ, RZ, R155 ;  /* 0x000000fffffc7224 */ /* 0x000fc600078e009b */
[----:B------:R-:W-:Y:S04]  /*3ab20*/  STL.64 [R1+0x1a80], R156 ;  /* 0x001a809c01007387 */ /* 0x000fe80000100a00 */
[----:B------:R-:W-:Y:S04]  /*3ab30*/  STL.64 [R1+0x1a88], R158 ;  /* 0x001a889e01007387 */ /* 0x000fe80000100a00 */
[----:B------:R3:W-:Y:S02]  /*3ab40*/  STL [R1+0x1b08], R154 ;  /* 0x001b089a01007387 */ /* 0x0007e40000100800 */
[----:B---3--:R-:W-:Y:S02]  /*3ab50*/  HMMA.1688.F32.TF32 R152, R240, R40, R140 ;  /* 0x00000028f098723c */ /* 0x008fe4000008108c */
[----:B------:R1:W-:Y:S04]  /*3ab60*/  STL [R1+0x4658], R252 ;  /* 0x004658fc01007387 */ /* 0x0003e80000100800 */
[----:B------:R-:W3:-:S15]  /*3ab70*/  LDL.LU.64 R140, [R1+0x12d0] ;  /* 0x0012d000018c7983 */ /* 0x000ede0000300a00 */
[----:B------:R-:W-:-:S02]  /*3ab80*/  NOP ;  /* 0x0000000000007918 */ /* 0x000fc40000000000 */
[----:B------:R-:W-:Y:S04]  /*3ab90*/  STL.64 [R1+0x1ae0], R152 ;  /* 0x001ae09801007387 */ /* 0x000fe80000100a00 */
[----:B------:R-:W-:Y:S04]  /*3aba0*/  STL.64 [R1+0x1ae8], R154 ;  /* 0x001ae89a01007387 */ /* 0x000fe80000100a00 */
[----:B------:R-:W3:Y:S01]  /*3abb0*/  LDL.LU.64 R142, [R1+0x12d8] ;  /* 0x0012d800018e7983 */ /* 0x000ee20000300a00 */
[----:B----4-:R-:W-:-:S15]  /*3abc0*/  HMMA.1688.F32.TF32 R136, R240, R28, R136 ;  /* 0x0000001cf088723c */ /* 0x010fde0000081088 */
[----:B------:R-:W-:-:S09]  /*3abd0*/  NOP ;  /* 0x0000000000007918 */ /* 0x000fd20000000000 */
[----:B-1----:R-:W-:Y:S01]  /*3abe0*/  IMAD.MOV.U32 R252, RZ, RZ, R139 ;  /* 0x000000fffffc7224 */ /* 0x002fe200078e008b */
[----:B------:R1:W-:Y:S04]  /*3abf0*/  STL.64 [R1+0x1ac0], R136 ;  /* 0x001ac08801007387 */ /* 0x0003e80000100a00 */
[----:B------:R4:W-:Y:S04]  /*3ac00*/  STL [R1+0x1ac8], R138 ;  /* 0x001ac88a01007387 */ /* 0x0009e80000100800 */
[----:B------:R2:W-:Y:S04]  /*3ac10*/  STL [R1+0x465c], R252 ;  /* 0x00465cfc01007387 */ /* 0x0005e80000100800 */
[----:B-1----:R-:W3:Y:S04]  /*3ac20*/  LDL.LU.64 R136, [R1+0x12b0] ;  /* 0x0012b00001887983 */ /* 0x002ee80000300a00 */
[----:B----4-:R-:W4:Y:S01]  /*3ac30*/  LDL.LU.64 R138, [R1+0x12b8] ;  /* 0x0012b800018a7983 */ /* 0x010f220000300a00 */
[----:B------:R-:W-:-:S15]  /*3ac40*/  HMMA.1688.F32.TF32 R132, R240, R36, R132 ;  /* 0x00000024f084723c */ /* 0x000fde0000081084 */
[----:B------:R-:W-:-:S09]  /*3ac50*/  NOP ;  /* 0x0000000000007918 */ /* 0x000fd20000000000 */
[----:B------:R-:W-:Y:S02]  /*3ac60*/  IMAD.MOV.U32 R109, RZ, RZ, R132 ;  /* 0x000000ffff6d7224 */ /* 0x000fe400078e0084 */
[----:B------:R-:W-:Y:S02]  /*3ac70*/  IMAD.MOV.U32 R108, RZ, RZ, R133 ;  /* 0x000000ffff6c7224 */ /* 0x000fe400078e0085 */
[----:B------:R-:W-:Y:S01]  /*3ac80*/  IMAD.MOV.U32 R105, RZ, RZ, R134 ;  /* 0x000000ffff697224 */ /* 0x000fe200078e0086 */
[----:B------:R-:W4:Y:S01]  /*3ac90*/  LDL.LU.64 R132, [R1+0x1260] ;  /* 0x0012600001847983 */ /* 0x000f220000300a00 */
[----:B------:R-:W-:-:S03]  /*3aca0*/  IMAD.MOV.U32 R104, RZ, RZ, R135 ;  /* 0x000000ffff687224 */ /* 0x000fc600078e0087 */
[----:B------:R-:W4:Y:S04]  /*3acb0*/  LDL.LU.64 R134, [R1+0x1268] ;  /* 0x0012680001867983 */ /* 0x000f280000300a00 */
[----:B------:R-:W-:Y:S04]  /*3acc0*/  STL [R1+0x466c], R104 ;  /* 0x00466c6801007387 */ /* 0x000fe80000100800 */
[----:B------:R-:W-:Y:S04]  /*3acd0*/  STL [R1+0x4668], R105 ;  /* 0x0046686901007387 */ /* 0x000fe80000100800 */
[----:B------:R1:W-:Y:S04]  /*3ace0*/  STL [R1+0x4664], R108 ;  /* 0x0046646c01007387 */ /* 0x0003e80000100800 */
[----:B------:R1:W-:Y:S01]  /*3acf0*/  STL [R1+0x4660], R109 ;  /* 0x0046606d01007387 */ /* 0x0003e20000100800 */
[C---:B--2---:R-:W-:Y:S06]  /*3ad00*/  HMMA.1688.F32.TF32 R148, R240.reuse, R32, R148 ;  /* 0x00000020f094723c */ /* 0x044fec0000081094 */
[----:B------:R-:W-:-:S15]  /*3ad10*/  HMMA.1688.F32.TF32 R144, R240, R4, R144 ;  /* 0x00000004f090723c */ /* 0x000fde0000081090 */
[----:B------:R-:W-:-:S03]  /*3ad20*/  NOP ;  /* 0x0000000000007918 */ /* 0x000fc60000000000 */
[----:B------:R-:W-:Y:S01]  /*3ad30*/  IMAD.MOV.U32 R252, RZ, RZ, R149 ;  /* 0x000000fffffc7224 */ /* 0x000fe200078e0095 */
[----:B------:R2:W-:Y:S04]  /*3ad40*/  STL [R1+0x1a70], R148 ;  /* 0x001a709401007387 */ /* 0x0005e80000100800 */
[----:B------:R2:W-:Y:S01]  /*3ad50*/  STL.64 [R1+0x1a78], R150 ;  /* 0x001a789601007387 */ /* 0x0005e20000100a00 */
[----:B------:R-:W-:Y:S02]  /*3ad60*/  IMAD.MOV.U32 R84, RZ, RZ, R147 ;  /* 0x000000ffff547224 */ /* 0x000fe400078e0093 */
[----:B------:R-:W-:Y:S02]  /*3ad70*/  IMAD.MOV.U32 R85, RZ, RZ, R146 ;  /* 0x000000ffff557224 */ /* 0x000fe400078e0092 */
[----:B------:R-:W-:Y:S01]  /*3ad80*/  IMAD.MOV.U32 R88, RZ, RZ, R145 ;  /* 0x000000ffff587224 */ /* 0x000fe200078e0091 */
[----:B------:R-:W-:Y:S01]  /*3ad90*/  STL [R1+0x4670], R252 ;  /* 0x004670fc01007387 */ /* 0x000fe20000100800 */
[----:B------:R-:W-:-:S03]  /*3ada0*/  IMAD.MOV.U32 R89, RZ, RZ, R144 ;  /* 0x000000ffff597224 */ /* 0x000fc600078e0090 */
[----:B------:R-:W-:Y:S04]  /*3adb0*/  STL [R1+0x4680], R84 ;  /* 0x0046805401007387 */ /* 0x000fe80000100800 */
[----:B------:R2:W-:Y:S04]  /*3adc0*/  STL [R1+0x467c], R85 ;  /* 0x00467c5501007387 */ /* 0x0005e80000100800 */
[----:B------:R2:W-:Y:S04]  /*3add0*/  STL [R1+0x4678], R88 ;  /* 0x0046785801007387 */ /* 0x0005e80000100800 */
[----:B------:R-:W-:Y:S01]  /*3ade0*/  STL [R1+0x4674], R89 ;  /* 0x0046745901007387 */ /* 0x000fe20000100800 */
[----:B---3--:R-:W-:-:S15]  /*3adf0*/  HMMA.1688.F32.TF32 R140, R240, R20, R140 ;  /* 0x00000014f08c723c */ /* 0x008fde000008108c */
[----:B------:R-:W-:-:S09]  /*3ae00*/  NOP ;  /* 0x0000000000007918 */ /* 0x000fd20000000000 */
[----:B-1----:R-:W-:Y:S02]  /*3ae10*/  IMAD.MOV.U32 R108, RZ, RZ, R142 ;  /* 0x000000ffff6c7224 */ /* 0x002fe400078e008e */
[----:B------:R-:W-:Y:S02]  /*3ae20*/  IMAD.MOV.U32 R105, RZ, RZ, R141 ;  /* 0x000000ffff697224 */ /* 0x000fe400078e008d */
[----:B------:R-:W-:Y:S01]  /*3ae30*/  IMAD.MOV.U32 R104, RZ, RZ, R140 ;  /* 0x000000ffff687224 */ /* 0x000fe200078e008c */
[----:B------:R1:W-:Y:S01]  /*3ae40*/  STL [R1+0x468c], R108 ;  /* 0x00468c6c01007387 */ /* 0x0003e20000100800 */
[----:B------:R-:W-:-:S03]  /*3ae50*/  IMAD.MOV.U32 R109, RZ, RZ, R143 ;  /* 0x000000ffff6d7224 */ /* 0x000fc600078e008f */
[----:B------:R3:W-:Y:S01]  /*3ae60*/  STL [R1+0x4688], R105 ;  /* 0x0046886901007387 */ /* 0x0007e20000100800 */
[----:B------:R-:W-:-:S03]  /*3ae70*/  IMAD.MOV.U32 R142, RZ, RZ, R126 ;  /* 0x000000ffff8e7224 */ /* 0x000fc600078e007e */
[----:B------:R3:W-:Y:S01]  /*3ae80*/  STL [R1+0x4684], R104 ;  /* 0x0046846801007387 */ /* 0x0007e20000100800 */
[----:B------:R-:W-:-:S03]  /*3ae90*/  IMAD.MOV.U32 R143, RZ, RZ, R127 ;  /* 0x000000ffff8f7224 */ /* 0x000fc600078e007f */
[----:B------:R-:W3:Y:S04]  /*3aea0*/  LDL.LU R140, [R1+0x1030] ;  /* 0x00103000018c7983 */ /* 0x000ee80000300800 */
[----:B------:R-:W3:Y:S04]  /*3aeb0*/  LDL.LU R141, [R1+0x1034] ;  /* 0x00103400018d7983 */ /* 0x000ee80000300800 */
[----:B------:R-:W3:Y:S04]  /*3aec0*/  LDL.LU R126, [R1+0x4a18] ;  /* 0x004a1800017e7983 */ /* 0x000ee80000300800 */
[----:B------:R-:W3:Y:S04]  /*3aed0*/  LDL.LU R127, [R1+0x4a14] ;  /* 0x004a1400017f7983 */ /* 0x000ee80000300800 */
        /* <DEDUP_REMOVED lines=13> */
[----:B----4-:R-:W-:Y:S03]  /*3afb0*/  HMMA.1688.F32.TF32 R136, R240, R24, R136 ;  /* 0x00000018f088723c */ /* 0x010fe60000081088 */
[----:B------:R-:W4:Y:S04]  /*3afc0*/  LDL.LU.64 R162, [R1+0x1138] ;  /* 0x0011380001a27983 */ /* 0x000f280000300a00 */
[----:B------:R-:W4:Y:S04]  /*3afd0*/  LDL.LU.64 R156, [R1+0x1100] ;  /* 0x00110000019c7983 */ /* 0x000f280000300a00 */
[----:B------:R-:W4:Y:S04]  /*3afe0*/  LDL.LU.64 R158, [R1+0x1108] ;  /* 0x00110800019e7983 */ /* 0x000f280000300a00 */
[----:B------:R-:W4:Y:S04]  /*3aff0*/  LDL.LU.64 R152, [R1+0x10e0] ;  /* 0x0010e00001987983 */ /* 0x000f280000300a00 */
[----:B------:R-:W4:Y:S04]  /*3b000*/  LDL.LU.64 R154, [R1+0x10e8] ;  /* 0x0010e800019a7983 */ /* 0x000f280000300a00 */
[----:B--2---:R-:W2:Y:S04]  /*3b010*/  LDL.LU.64 R148, [R1+0x10a0] ;  /* 0x0010a00001947983 */ /* 0x004ea80000300a00 */
[----:B------:R-:W2:Y:S01]  /*3b020*/  LDL.LU.64 R150, [R1+0x10a8] ;  /* 0x0010a80001967983 */ /* 0x000ea20000300a00 */
[----:B------:R-:W-:-:S03]  /*3b030*/  IMAD.MOV.U32 R85, RZ, RZ, R136 ;  /* 0x000000ffff557224 */ /* 0x000fc600078e0088 */
[----:B------:R-:W2:Y:S01]  /*3b040*/  LDL.LU R144, [R1+0x1120] ;  /* 0x0011200001907983 */ /* 0x000ea20000300800 */
[----:B------:R-:W-:-:S03]  /*3b050*/  IMAD.MOV.U32 R88, RZ, RZ, R137 ;  /* 0x000000ffff587224 */ /* 0x000fc600078e0089 */
[----:B------:R-:W2:Y:S01]  /*3b060*/  LDL.LU R145, [R1+0x1124] ;  /* 0x0011240001917983 */ /* 0x000ea20000300800 */
[----:B------:R-:W-:-:S03]  /*3b070*/  IMAD.MOV.U32 R136, RZ, RZ, R130 ;  /* 0x000000ffff887224 */ /* 0x000fc600078e0082 */
[----:B------:R-:W2:Y:S01]  /*3b080*/  LDL.LU R146, [R1+0x1128] ;  /* 0x0011280001927983 */ /* 0x000ea20000300800 */
[----:B------:R-:W-:-:S03]  /*3b090*/  IMAD.MOV.U32 R137, RZ, RZ, R131 ;  /* 0x000000ffff897224 */ /* 0x000fc600078e0083 */
[----:B------:R-:W2:Y:S04]  /*3b0a0*/  LDL.LU R147, [R1+0x112c] ;  /* 0x00112c0001937983 */ /* 0x000ea80000300800 */
[----:B------:R-:W2:Y:S04]  /*3b0b0*/  LDL.LU R130, [R1+0x4a10] ;  /* 0x004a100001827983 */ /* 0x000ea80000300800 */
[----:B------:R-:W2:Y:S01]  /*3b0c0*/  LDL.LU R131, [R1+0x4a0c] ;  /* 0x004a0c0001837983 */ /* 0x000ea20000300800 */
[----:B------:R-:W-:-:S05]  /*3b0d0*/  LOP3.LUT R247, R0, 0x20, RZ, 0x3c, !PT ;  /* 0x0000002000f77812 */ /* 0x000fca00078e3cff */
[----:B------:R-:W-:Y:S04]  /*3b0e0*/  LDS R245, [R247+UR13+0x22000] ;  /* 0x0220000df7f57984 */ /* 0x000fe80008000800 */
[----:B------:R-:W3:Y:S01]  /*3b0f0*/  LDS R247, [R247+UR13+0x23000] ;  /* 0x0230000df7f77984 */ /* 0x000ee20008000800 */
[----:B------:R-:W-:-:S15]  /*3b100*/  HMMA.1688.F32.TF32 R132, R240, R8, R132 ;  /* 0x00000008f084723c */ /* 0x000fde0000081084 */
[----:B------:R-:W-:-:S09]  /*3b110*/  NOP ;  /* 0x0000000000007918 */ /* 0x000fd20000000000 */
[----:B-1----:R-:W-:Y:S02]  /*3b120*/  IMAD.MOV.U32 R108, RZ, RZ, R132 ;  /* 0x000000ffff6c7224 */ /* 0x002fe400078e0084 */
[----:B---3--:R-:W-:Y:S02]  /*3b130*/  IMAD.MOV.U32 R105, RZ, RZ, R133 ;  /* 0x000000ffff697224 */ /* 0x008fe400078e0085 */
[----:B------:R-:W-:Y:S02]  /*3b140*/  IMAD.MOV.U32 R104, RZ, RZ, R134 ;  /* 0x000000ffff687224 */ /* 0x000fe400078e0086 */
[----:B------:R-:W-:Y:S02]  /*3b150*/  IMAD.MOV.U32 R84, RZ, RZ, R135 ;  /* 0x000000ffff547224 */ /* 0x000fe400078e0087 */
[----:B------:R-:W-:Y:S02]  /*3b160*/  IMAD.MOV.U32 R132, RZ, RZ, R125 ;  /* 0x000000ffff847224 */ /* 0x000fe400078e007d */
[----:B------:R-:W-:-:S02]  /*3b170*/  IMAD.MOV.U32 R133, RZ, RZ, R124 ;  /* 0x000000ffff857224 */ /* 0x000fc400078e007c */
[----:B------:R-:W-:Y:S02]  /*3b180*/  IMAD.MOV.U32 R134, RZ, RZ, R3 ;  /* 0x000000ffff867224 */ /* 0x000fe400078e0003 */
[----:B------:R-:W-:-:S07]  /*3b190*/  IMAD.MOV.U32 R135, RZ, RZ, R2 ;  /* 0x000000ffff877224 */ /* 0x000fce00078e0002 */
[----:B------:R-:W-:Y:S01]  /*3b1a0*/  HMMA.1688.F32.TF32 R132, R244, R118, R132 ;  /* 0x00000076f484723c */ /* 0x000fe20000081084 */
[----:B------:R-:W-:Y:S02]  /*3b1b0*/  IMAD.MOV.U32 R248, RZ, RZ, R121 ;  /* 0x000000fffff87224 */ /* 0x000fe400078e0079 */
[----:B------:R-:W-:Y:S02]  /*3b1c0*/  IMAD.MOV.U32 R249, RZ, RZ, R120 ;  /* 0x000000fffff97224 */ /* 0x000fe400078e0078 */
[----:B------:R-:W-:Y:S02]  /*3b1d0*/  IMAD.MOV.U32 R250, RZ, RZ, R117 ;  /* 0x000000fffffa7224 */ /* 0x000fe400078e0075 */
[----:B------:R-:W-:Y:S02]  /*3b1e0*/  IMAD.MOV.U32 R251, RZ, RZ, R116 ;  /* 0x000000fffffb7224 */ /* 0x000fe400078e0074 */
[----:B------:R-:W-:Y:S02]  /*3b1f0*/  IMAD.MOV.U32 R89, RZ, RZ, R138 ;  /* 0x000000ffff597224 */ /* 0x000fe400078e008a */
[----:B------:R-:W-:-:S02]  /*3b200*/  IMAD.MOV.U32 R252, RZ, RZ, R139 ;  /* 0x000000fffffc7224 */ /* 0x000fc400078e008b */
[----:B------:R-:W-:Y:S02]  /*3b210*/  IMAD.MOV.U32 R138, RZ, RZ, R129 ;  /* 0x000000ffff8a7224 */ /* 0x000fe400078e0081 */
[----:B------:R-:W-:-:S09]  /*3b220*/  IMAD.MOV.U32 R139, RZ, RZ, R128 ;  /* 0x000000ffff8b7224 */ /* 0x000fd200078e0080 */
        /* <DEDUP_REMOVED lines=12> */
[----:B------:R-:W-:Y:S02]  /*3b2f0*/  IMAD.MOV.U32 R132, RZ, RZ, R43 ;  /* 0x000000ffff847224 */ /* 0x000fe400078e002b */
[----:B------:R-:W-:Y:S02]  /*3b300*/  IMAD.MOV.U32 R5, RZ, RZ, R134 ;  /* 0x000000ffff057224 */ /* 0x000fe400078e0086 */
[----:B------:R-:W-:Y:S02]  /*3b310*/  IMAD.MOV.U32 R133, RZ, RZ, R42 ;  /* 0x000000ffff857224 */ /* 0x000fe400078e002a */
[----:B------:R-:W-:-:S02]  /*3b320*/  IMAD.MOV.U32 R4, RZ, RZ, R135 ;  /* 0x000000ffff047224 */ /* 0x000fc400078e0087 */
        /* <DEDUP_REMOVED lines=9> */
[----:B------:R-:W-:Y:S01]  /*3b3c0*/  IMAD.MOV.U32 R139, RZ, RZ, R18 ;  /* 0x000000ffff8b7224 */ /* 0x000fe200078e0012 */
[C---:B------:R-:W-:Y:S06]  /*3b3d0*/  HMMA.1688.F32.TF32 R180, R240.reuse, R76, R180 ;  /* 0x0000004cf0b4723c */ /* 0x040fec00000810b4 */
[C---:B------:R-:W-:Y:S06]  /*3b3e0*/  HMMA.1688.F32.TF32 R176, R240.reuse, R72, R176 ;  /* 0x00000048f0b0723c */ /* 0x040fec00000810b0 */
[C---:B------:R-:W-:Y:S06]  /*3b3f0*/  HMMA.1688.F32.TF32 R172, R240.reuse, R68, R172 ;  /* 0x00000044f0ac723c */ /* 0x040fec00000810ac */
[C---:B------:R-:W-:Y:S06]  /*3b400*/  HMMA.1688.F32.TF32 R168, R240.reuse, R64, R168 ;  /* 0x00000040f0a8723c */ /* 0x040fec00000810a8 */
[C---:B------:R-:W-:Y:S06]  /*3b410*/  HMMA.1688.F32.TF32 R164, R240.reuse, R60, R164 ;  /* 0x0000003cf0a4723c */ /* 0x040fec00000810a4 */
[C---:B----4-:R-:W-:Y:S06]  /*3b420*/  HMMA.1688.F32.TF32 R160, R240.reuse, R56, R160 ;  /* 0x00000038f0a0723c */ /* 0x050fec00000810a0 */
[C---:B------:R-:W-:Y:S06]  /*3b430*/  HMMA.1688.F32.TF32 R156, R240.reuse, R52, R156 ;  /* 0x00000034f09c723c */ /* 0x040fec000008109c */
[C---:B------:R-:W-:Y:S01]  /*3b440*/  HMMA.1688.F32.TF32 R152, R240.reuse, R48, R152 ;  /* 0x00000030f098723c */ /* 0x040fe20000081098 */
[----:B------:R-:W-:Y:S05]  /*3b450*/  STL.64 [R1+0x19b0], R180 ;  /* 0x0019b0b401007387 */ /* 0x000fea0000100a00 */
[----:B--2---:R-:W-:Y:S01]  /*3b460*/  HMMA.1688.F32.TF32 R148, R240, R44, R148 ;  /* 0x0000002cf094723c */ /* 0x004fe20000081094 */
[----:B------:R-:W-:Y:S04]  /*3b470*/  STL.64 [R1+0x19b8], R182 ;  /* 0x0019b8b601007387 */ /* 0x000fe80000100a00 */
[----:B------:R-:W-:Y:S04]  /*3b480*/  STL.64 [R1+0x1990], R176 ;  /* 0x001990b001007387 */ /* 0x000fe80000100a00 */
[----:B------:R-:W-:Y:S04]  /*3b490*/  STL.64 [R1+0x1998], R178 ;  /* 0x001998b201007387 */ /* 0x000fe80000100a00 */
[----:B------:R-:W-:Y:S01]  /*3b4a0*/  STL.64 [R1+0x1970], R172 ;  /* 0x001970ac01007387 */ /* 0x000fe20000100a00 */
[----:B------:R-:W-:Y:S03]  /*3b4b0*/  HMMA.1688.F32.TF32 R144, R244, R130, R144 ;  /* 0x00000082f490723c */ /* 0x000fe60000081090 */
        /* <DEDUP_REMOVED lines=13> */
[----:B------:R1:W-:Y:S04]  /*3b590*/  STL.64 [R1+0x1880], R144 ;  /* 0x0018809001007387 */ /* 0x0003e80000100a00 */
[----:B------:R2:W-:Y:S04]  /*3b5a0*/  STL.64 [R1+0x1888], R146 ;  /* 0x0018889201007387 */ /* 0x0005e80000100a00 */
[----:B------:R-:W3:Y:S04]  /*3b5b0*/  LDL.LU R95, [R1+0x4a08] ;  /* 0x004a0800015f7983 */ /* 0x000ee80000300800 */
[----:B------:R-:W4:Y:S04]  /*3b5c0*/  LDL.LU R94, [R1+0x4a04] ;  /* 0x004a0400015e7983 */ /* 0x000f280000300800 */
[----:B------:R-:W3:Y:S04]  /*3b5d0*/  LDL.LU R91, [R1+0x4a00] ;  /* 0x004a0000015b7983 */ /* 0x000ee80000300800 */
[----:B------:R-:W4:Y:S04]  /*3b5e0*/  LDL.LU R90, [R1+0x49fc] ;  /* 0x0049fc00015a7983 */ /* 0x000f280000300800 */
[----:B------:R-:W3:Y:S04]  /*3b5f0*/  LDL.LU R43, [R1+0x49f8] ;  /* 0x0049f800012b7983 */ /* 0x000ee80000300800 */
[----:B------:R-:W4:Y:S04]  /*3b600*/  LDL.LU R42, [R1+0x49f4] ;  /* 0x0049f400012a7983 */ /* 0x000f280000300800 */
[----:B------:R-:W4:Y:S04]  /*3b610*/  LDL.LU R31, [R1+0x49f0] ;  /* 0x0049f000011f7983 */ /* 0x000f280000300800 */
[----:B------:R-:W4:Y:S04]  /*3b620*/  LDL.LU R30, [R1+0x49ec] ;  /* 0x0049ec00011e7983 */ /* 0x000f280000300800 */
[----:B------:R-:W4:Y:S04]  /*3b630*/  LDL.LU R83, [R1+0x49e8] ;  /* 0x0049e80001537983 */ /* 0x000f280000300800 */
[----:B------:R-:W4:Y:S04]  /*3b640*/  LDL.LU R82, [R1+0x49e4] ;  /* 0x0049e40001527983 */ /* 0x000f280000300800 */
[----:B------:R-:W4:Y:S04]  /*3b650*/  LDL.LU R19, [R1+0x49e0] ;  /* 0x0049e00001137983 */ /* 0x000f280000300800 */
[----:B------:R-:W4:Y:S01]  /*3b660*/  LDL.LU R18, [R1+0x49dc] ;  /* 0x0049dc0001127983 */ /* 0x000f220000300800 */
[----:B-1----:R-:W-:-:S02]  /*3b670*/  IMAD.MOV.U32 R144, RZ, RZ, R86 ;  /* 0x000000ffff907224 */ /* 0x002fc400078e0056 */
[----:B------:R-:W-:Y:S01]  /*3b680*/  IMAD.MOV.U32 R145, RZ, RZ, R87 ;  /* 0x000000ffff917224 */ /* 0x000fe200078e0057 */
[----:B------:R-:W4:Y:S04]  /*3b690*/  LDL.LU R86, [R1+0x49d8] ;  /* 0x0049d80001567983 */ /* 0x000f280000300800 */
[----:B------:R-:W4:Y:S01]  /*3b6a0*/  LDL.LU R87, [R1+0x49d4] ;  /* 0x0049d40001577983 */ /* 0x000f220000300800 */
[----:B--2---:R-:W-:Y:S02]  /*3b6b0*/  IMAD.MOV.U32 R146, RZ, RZ, R66 ;  /* 0x000000ffff927224 */ /* 0x004fe400078e0042 */
[----:B------:R-:W-:Y:S01]  /*3b6c0*/  IMAD.MOV.U32 R147, RZ, RZ, R67 ;  /* 0x000000ffff937224 */ /* 0x000fe200078e0043 */
[----:B------:R-:W2:Y:S01]  /*3b6d0*/  LDL.LU R66, [R1+0x49d0] ;  /* 0x0049d00001427983 */ /* 0x000ea20000300800 */
[----:B------:R-:W-:-:S02]  /*3b6e0*/  IMAD.MOV.U32 R148, RZ, RZ, R70 ;  /* 0x000000ffff947224 */ /* 0x000fc400078e0046 */
[----:B------:R-:W-:Y:S01]  /*3b6f0*/  IMAD.MOV.U32 R149, RZ, RZ, R71 ;  /* 0x000000ffff957224 */ /* 0x000fe200078e0047 */
[----:B------:R-:W2:Y:S01]  /*3b700*/  LDL.LU R67, [R1+0x49cc] ;  /* 0x0049cc0001437983 */ /* 0x000ea20000300800 */
[----:B------:R-:W-:-:S03]  /*3b710*/  IMAD.MOV.U32 R150, RZ, RZ, R74 ;  /* 0x000000ffff967224 */ /* 0x000fc600078e004a */
[----:B------:R-:W2:Y:S01]  /*3b720*/  LDL.LU R70, [R1+0x49c8] ;  /* 0x0049c80001467983 */ /* 0x000ea20000300800 */
[----:B------:R-:W-:Y:S01]  /*3b730*/  IMAD.MOV.U32 R151, RZ, RZ, R75 ;  /* 0x000000ffff977224 */ /* 0x000fe200078e004b */
[----:B------:R-:W-:Y:S02]  /*3b740*/  HMMA.1688.F32.TF32 R184, R240, R12, R184 ;  /* 0x0000000cf0b8723c */ /* 0x000fe400000810b8 */
[----:B------:R-:W2:Y:S01]  /*3b750*/  LDL.LU R71, [R1+0x49c4] ;  /* 0x0049c40001477983 */ /* 0x000ea20000300800 */
[----:B------:R-:W-:-:S03]  /*3b760*/  IMAD.MOV.U32 R152, RZ, RZ, R78 ;  /* 0x000000ffff987224 */ /* 0x000fc600078e004e */
        /* <DEDUP_REMOVED lines=33> */
[----:B------:R-:W-:Y:S02]  /*3b980*/  IMAD.MOV.U32 R81, RZ, RZ, R184 ;  /* 0x000000ffff517224 */ /* 0x000fe400078e00b8 */
[----:B------:R-:W-:Y:S01]  /*3b990*/  IMAD.MOV.U32 R80, RZ, RZ, R185 ;  /* 0x000000ffff507224 */ /* 0x000fe200078e00b9 */
[----:B------:R-:W-:Y:S01]  /*3b9a0*/  HMMA.1688.F32.TF32 R140, R244, R126, R140 ;  /* 0x0000007ef48c723c */ /* 0x000fe2000008108c */
[----:B------:R-:W-:Y:S01]  /*3b9b0*/  IMAD.MOV.U32 R3, RZ, RZ, R186 ;  /* 0x000000ffff037224 */ /* 0x000fe200078e00ba */
[----:B------:R-:W-:Y:S01]  /*3b9c0*/  LOP3.LUT R37, R0, 0x20, RZ, 0x3c, !PT ;  /* 0x0000002000257812 */ /* 0x000fe200078e3cff */
[----:B------:R-:W-:Y:S01]  /*3b9d0*/  IMAD.MOV.U32 R2, RZ, RZ, R187 ;  /* 0x000000ffff027224 */ /* 0x000fe200078e00bb */
[----:B------:R-:W-:Y:S01]  /*3b9e0*/  LDS R240, [R0+UR13+0x22080] ;  /* 0x0220800d00f07984 */ /* 0x000fe20008000800 */
[----:B------:R-:W-:-:S02]  /*3b9f0*/  IMAD.MOV.U32 R156, RZ, RZ, R98 ;  /* 0x000000ffff9c7224 */ /* 0x000fc400078e0062 */
[----:B------:R-:W-:Y:S01]  /*3ba00*/  IMAD.MOV.U32 R157, RZ, RZ, R110 ;  /* 0x000000ffff9d7224 */ /* 0x000fe200078e006e */
[----:B------:R-:W-:Y:S01]  /*3ba10*/  LDS R242, [R0+UR13+0x23080] ;  /* 0x0230800d00f27984 */ /* 0x000fe20008000800 */
[----:B------:R-:W-:Y:S02]  /*3ba20*/  IMAD.MOV.U32 R158, RZ, RZ, R111 ;  /* 0x000000ffff9e7224 */ /* 0x000fe400078e006f */
[----:B------:R-:W-:Y:S01]  /*3ba30*/  IMAD.MOV.U32 R159, RZ, RZ, R106 ;  /* 0x000000ffff9f7224 */ /* 0x000fe200078e006a */
[----:B------:R-:W-:Y:S04]  /*3ba40*/  LDS R241, [R37+UR13+0x22080] ;  /* 0x0220800d25f17984 */ /* 0x000fe80008000800 */
[----:B------:R-:W1:Y:S01]  /*3ba50*/  LDS R243, [R37+UR13+0x23080] ;  /* 0x0230800d25f37984 */ /* 0x000e620008000800 */
[----:B---3--:R-:W-:-:S02]  /*3ba60*/  IMAD.MOV.U32 R179, RZ, RZ, R43 ;  /* 0x000000ffffb37224 */ /* 0x008fc400078e002b */
[----:B----4-:R-:W-:Y:S02]  /*3ba70*/  IMAD.MOV.U32 R178, RZ, RZ, R42 ;  /* 0x000000ffffb27224 */ /* 0x010fe400078e002a */
[----:B------:R-:W-:Y:S02]  /*3ba80*/  IMAD.MOV.U32 R177, RZ, RZ, R31 ;  /* 0x000000ffffb17224 */ /* 0x000fe400078e001f */
[----:B------:R-:W-:Y:S02]  /*3ba90*/  IMAD.MOV.U32 R176, RZ, RZ, R30 ;  /* 0x000000ffffb07224 */ /* 0x000fe400078e001e */
[----:B------:R-:W3:Y:S04]  /*3baa0*/  LDL.LU R30, [R1+0x4978] ;  /* 0x00497800011e7983 */ /* 0x000ee80000300800 */
[----:B------:R-:W3:Y:S04]  /*3bab0*/  LDL.LU R31, [R1+0x4974] ;  /* 0x00497400011f7983 */ /* 0x000ee80000300800 */
[----:B------:R-:W4:Y:S01]  /*3bac0*/  LDL.LU R42, [R1+0x4970] ;  /* 0x00497000012a7983 */ /* 0x000f220000300800 */
[----:B------:R-:W-:-:S02]  /*3bad0*/  IMAD.MOV.U32 R182, RZ, RZ, R82 ;  /* 0x000000ffffb67224 */ /* 0x000fc400078e0052 */
[----:B------:R-:W-:Y:S01]  /*3bae0*/  IMAD.MOV.U32 R181, RZ, RZ, R19 ;  /* 0x000000ffffb57224 */ /* 0x000fe200078e0013 */
[----:B------:R-:W4:Y:S01]  /*3baf0*/  LDL.LU R43, [R1+0x496c] ;  /* 0x00496c00012b7983 */ /* 0x000f220000300800 */
[----:B------:R-:W-:-:S03]  /*3bb00*/  IMAD.MOV.U32 R180, RZ, RZ, R18 ;  /* 0x000000ffffb47224 */ /* 0x000fc600078e0012 */
[----:B------:R-:W2:Y:S01]  /*3bb10*/  LDL.LU R18, [R1+0x4968] ;  /* 0x0049680001127983 */ /* 0x000ea20000300800 */
[----:B------:R-:W-:-:S03]  /*3bb20*/  IMAD.MOV.U32 R183, RZ, RZ, R83 ;  /* 0x000000ffffb77224 */ /* 0x000fc600078e0053 */
[----:B------:R-:W2:Y:S04]  /*3bb30*/  LDL.LU R19, [R1+0x4964] ;  /* 0x0049640001137983 */ /* 0x000ea80000300800 */
[----:B------:R-:W3:Y:S01]  /*3bb40*/  LDL.LU R82, [R1+0x4960] ;  /* 0x0049600001527983 */ /* 0x000ee20000300800 */
[----:B------:R-:W-:-:S03]  /*3bb50*/  IMAD.MOV.U32 R186, RZ, RZ, R87 ;  /* 0x000000ffffba7224 */ /* 0x000fc600078e0057 */
[----:B------:R-:W3:Y:S01]  /*3bb60*/  LDL.LU R83, [R1+0x495c] ;  /* 0x00495c0001537983 */ /* 0x000ee20000300800 */
[----:B------:R-:W-:-:S03]  /*3bb70*/  IMAD.MOV.U32 R187, RZ, RZ, R86 ;  /* 0x000000ffffbb7224 */ /* 0x000fc600078e0056 */
[----:B------:R-:W3:Y:S04]  /*3bb80*/  LDL.LU R184, [R1+0x830] ;  /* 0x0008300001b87983 */ /* 0x000ee80000300800 */
[----:B------:R-:W3:Y:S04]  /*3bb90*/  LDL.LU R185, [R1+0x834] ;  /* 0x0008340001b97983 */ /* 0x000ee80000300800 */
[----:B------:R-:W4:Y:S04]  /*3bba0*/  LDL.LU R87, [R1+0x4958] ;  /* 0x0049580001577983 */ /* 0x000f280000300800 */
[----:B------:R-:W2:Y:S04]  /*3bbb0*/  LDL.LU R86, [R1+0x4954] ;  /* 0x0049540001567983 */ /* 0x000ea80000300800 */
[----:B------:R-:W3:Y:S04]  /*3bbc0*/  LDL.LU R192, [R1+0x8c0] ;  /* 0x0008c00001c07983 */ /* 0x000ee80000300800 */
        /* <DEDUP_REMOVED lines=22> */
[----:B------:R-:W3:Y:S01]  /*3bd30*/  LDL.LU R203, [R1+0xa0c] ;  /* 0x000a0c0001cb7983 */ /* 0x000ee20000300800 */
[----:B------:R-:W-:-:S03]  /*3bd40*/  IMAD.MOV.U32 R172, RZ, RZ, R90 ;  /* 0x000000ffffac7224 */ /* 0x000fc600078e005a */
[----:B------:R-:W3:Y:S01]  /*3bd50*/  LDL.LU R188, [R1+0x840] ;  /* 0x0008400001bc7983 */ /* 0x000ee20000300800 */
[----:B------:R-:W-:-:S03]  /*3bd60*/  IMAD.MOV.U32 R173, RZ, RZ, R91 ;  /* 0x000000ffffad7224 */ /* 0x000fc600078e005b */
[----:B------:R-:W3:Y:S01]  /*3bd70*/  LDL.LU R189, [R1+0x844] ;  /* 0x0008440001bd7983 */ /* 0x000ee20000300800 */
        /* <DEDUP_REMOVED lines=10> */
[----:B----4-:R-:W-:Y:S02]  /*3be20*/  IMAD.MOV.U32 R191, RZ, RZ, R87 ;  /* 0x000000ffffbf7224 */ /* 0x010fe400078e0057 */
[----:B--2---:R-:W-:-:S02]  /*3be30*/  IMAD.MOV.U32 R190, RZ, RZ, R86 ;  /* 0x000000ffffbe7224 */ /* 0x004fc400078e0056 */
[----:B------:R-:W2:Y:S04]  /*3be40*/  LDL.LU R86, [R1+0x4950] ;  /* 0x0049500001567983 */ /* 0x000ea80000300800 */
[----:B------:R-:W2:Y:S04]  /*3be50*/  LDL.LU R87, [R1+0x494c] ;  /* 0x00494c0001577983 */ /* 0x000ea80000300800 */
[----:B------:R-:W4:Y:S04]  /*3be60*/  LDL.LU R90, [R1+0x4948] ;  /* 0x00494800015a7983 */ /* 0x000f280000300800 */
[----:B------:R-:W4:Y:S04]  /*3be70*/  LDL.LU R91, [R1+0x4944] ;  /* 0x00494400015b7983 */ /* 0x000f280000300800 */
[----:B------:R-:W2:Y:S04]  /*3be80*/  LDL.LU R94, [R1+0x4940] ;  /* 0x00494000015e7983 */ /* 0x000ea80000300800 */
[----:B------:R-:W2:Y:S04]  /*3be90*/  LDL.LU R95, [R1+0x493c] ;  /* 0x00493c00015f7983 */ /* 0x000ea80000300800 */
[----:B------:R-:W4:Y:S04]  /*3bea0*/  LDL.LU R98, [R1+0x4938] ;  /* 0x0049380001627983 */ /* 0x000f280000300800 */
[----:B------:R-:W2:Y:S04]  /*3beb0*/  LDL.LU R110, [R1+0x4934] ;  /* 0x00493400016e7983 */ /* 0x000ea80000300800 */
[----:B------:R-:W2:Y:S04]  /*3bec0*/  LDL.LU R111, [R1+0x4930] ;  /* 0x00493000016f7983 */ /* 0x000ea80000300800 */
[----:B------:R-:W3:Y:S04]  /*3bed0*/  LDL.LU R106, [R1+0x492c] ;  /* 0x00492c00016a7983 */ /* 0x000ee80000300800 */
[----:B------:R-:W3:Y:S04]  /*3bee0*/  LDL.LU R107, [R1+0x4928] ;  /* 0x00492800016b7983 */ /* 0x000ee80000300800 */
[----:B------:R-:W4:Y:S04]  /*3bef0*/  LDL.LU R99, [R1+0x4924] ;  /* 0x0049240001637983 */ /* 0x000f280000300800 */
[----:B------:R-:W2:Y:S04]  /*3bf00*/  LDL.LU R102, [R1+0x4920] ;  /* 0x0049200001667983 */ /* 0x000ea80000300800 */
[----:B------:R-:W2:Y:S01]  /*3bf10*/  LDL.LU R103, [R1+0x491c] ;  /* 0x00491c0001677983 */ /* 0x000ea20000300800 */
[C---:B---3--:R-:W-:Y:S06]  /*3bf20*/  HMMA.1688.F32.TF32 R208, R244.reuse, R106, R208 ;  /* 0x0000006af4d0723c */ /* 0x048fec00000810d0 */
[----:B--2---:R-:W-:-:S15]  /*3bf30*/  HMMA.1688.F32.TF32 R204, R244, R102, R204 ;  /* 0x00000066f4cc723c */ /* 0x004fde00000810cc */
[----:B------:R-:W-:-:S03]  /*3bf40*/  NOP ;  /* 0x0000000000007918 */ /* 0x000fc60000000000 */
[----:B------:R-:W-:Y:S02]  /*3bf50*/  IMAD.MOV.U32 R25, RZ, RZ, R208 ;  /* 0x000000ffff197224 */ /* 0x000fe400078e00d0 */
[----:B------:R-:W-:Y:S02]  /*3bf60*/  IMAD.MOV.U32 R24, RZ, RZ, R209 ;  /* 0x000000ffff187224 */ /* 0x000fe400078e00d1 */
[----:B------:R-:W-:Y:S02]  /*3bf70*/  IMAD.MOV.U32 R21, RZ, RZ, R210 ;  /* 0x000000ffff157224 */ /* 0x000fe400078e00d2 */
[----:B------:R-:W-:Y:S02]  /*3bf80*/  IMAD.MOV.U32 R20, RZ, RZ, R211 ;  /* 0x000000ffff147224 */ /* 0x000fe400078e00d3 */
[----:B----4-:R-:W-:Y:S01]  /*3bf90*/  HMMA.1688.F32.TF32 R208, R244, R98, R200 ;  /* 0x00000062f4d0723c */ /* 0x010fe200000810c8 */
[----:B------:R-:W-:Y:S02]  /*3bfa0*/  IMAD.MOV.U32 R33, RZ, RZ, R204 ;  /* 0x000000ffff217224 */ /* 0x000fe400078e00cc */
[----:B------:R-:W-:-:S02]  /*3bfb0*/  IMAD.MOV.U32 R32, RZ, RZ, R205 ;  /* 0x000000ffff207224 */ /* 0x000fc400078e00cd */
[----:B------:R-:W-:Y:S02]  /*3bfc0*/  IMAD.MOV.U32 R29, RZ, RZ, R206 ;  /* 0x000000ffff1d7224 */ /* 0x000fe400078e00ce */
[----:B------:R-:W-:Y:S02]  /*3bfd0*/  IMAD.MOV.U32 R28, RZ, RZ, R207 ;  /* 0x000000ffff1c7224 */ /* 0x000fe400078e00cf */
        /* <DEDUP_REMOVED lines=18> */
[----:B------:R-:W-:Y:S04]  /*3c100*/  STL.64 [R1+0x1ad8], R202 ;  /* 0x001ad8ca01007387 */ /* 0x000fe80000100a00 */
[----:B------:R-:W-:Y:S01]  /*3c110*/  STL.64 [R1+0x1ab0], R196 ;  /* 0x001ab0c401007387 */ /* 0x000fe20000100a00 */
[C---:B------:R-:W-:Y:S03]  /*3c120*/  HMMA.1688.F32.TF32 R152, R244.reuse, R14, R144 ;  /* 0x0000000ef498723c */ /* 0x040fe60000081090 */
[----:B------:R-:W-:Y:S03]  /*3c130*/  STL.64 [R1+0x1ab8], R198 ;  /* 0x001ab8c601007387 */ /* 0x000fe60000100a00 */
        /* <DEDUP_REMOVED lines=30> */
[----:B------:R-:W2:Y:S01]  /*3c320*/  LDL.LU R132, [R1+0x670] ;  /* 0x0006700001847983 */ /* 0x000ea20000300800 */
[----:B------:R-:W-:-:S03]  /*3c330*/  IMAD.MOV.U32 R133, RZ, RZ, R58 ;  /* 0x000000ffff857224 */ /* 0x000fc600078e003a */
[----:B------:R-:W-:Y:S01]  /*3c340*/  STL.64 [R1+0x18e0], R140 ;  /* 0x0018e08c01007387 */ /* 0x000fe20000100a00 */
[----:B------:R-:W-:-:S03]  /*3c350*/  IMAD.MOV.U32 R134, RZ, RZ, R54 ;  /* 0x000000ffff867224 */ /* 0x000fc600078e0036 */
[----:B------:R-:W-:Y:S01]  /*3c360*/  STL.64 [R1+0x18e8], R142 ;  /* 0x0018e88e01007387 */ /* 0x000fe20000100a00 */
[----:B------:R-:W-:-:S03]  /*3c370*/  IMAD.MOV.U32 R135, RZ, RZ, R50 ;  /* 0x000000ffff877224 */ /* 0x000fc600078e0032 */
[----:B------:R3:W-:Y:S04]  /*3c380*/  STL.64 [R1+0x18c0], R136 ;  /* 0x0018c08801007387 */ /* 0x0007e80000100a00 */
[----:B------:R4:W-:Y:S04]  /*3c390*/  STL.64 [R1+0x18c8], R138 ;  /* 0x0018c88a01007387 */ /* 0x0009e80000100a00 */
[----:B------:R-:W2:Y:S04]  /*3c3a0*/  LDL.LU R58, [R1+0x4918] ;  /* 0x00491800013a7983 */ /* 0x000ea80000300800 */
[----:B------:R-:W2:Y:S04]  /*3c3b0*/  LDL.LU R54, [R1+0x4914] ;  /* 0x0049140001367983 */ /* 0x000ea80000300800 */
[----:B------:R-:W2:Y:S01]  /*3c3c0*/  LDL.LU R50, [R1+0x4910] ;  /* 0x0049100001327983 */ /* 0x000ea20000300800 */
[----:B---3--:R-:W-:-:S02]  /*3c3d0*/  IMAD.MOV.U32 R136, RZ, RZ, R55 ;  /* 0x000000ffff887224 */ /* 0x008fc400078e0037 */
[----:B------:R-:W-:Y:S01]  /*3c3e0*/  IMAD.MOV.U32 R137, RZ, RZ, R63 ;  /* 0x000000ffff897224 */ /* 0x000fe200078e003f */
[----:B------:R-:W3:Y:S01]  /*3c3f0*/  LDL.LU R55, [R1+0x490c] ;  /* 0x00490c0001377983 */ /* 0x000ee20000300800 */
[----:B----4-:R-:W-:Y:S02]  /*3c400*/  IMAD.MOV.U32 R138, RZ, RZ, R62 ;  /* 0x000000ffff8a7224 */ /* 0x010fe400078e003e */
[----:B------:R-:W-:Y:S01]  /*3c410*/  IMAD.MOV.U32 R139, RZ, RZ, R59 ;  /* 0x000000ffff8b7224 */ /* 0x000fe200078e003b */
[----:B------:R-:W4:Y:S04]  /*3c420*/  LDL.LU R63, [R1+0x4908] ;  /* 0x00490800013f7983 */ /* 0x000f280000300800 */
[----:B------:R-:W3:Y:S04]  /*3c430*/  LDL.LU R62, [R1+0x4904] ;  /* 0x00490400013e7983 */ /* 0x000ee80000300800 */
[----:B------:R-:W4:Y:S04]  /*3c440*/  LDL.LU R59, [R1+0x4900] ;  /* 0x00490000013b7983 */ /* 0x000f280000300800 */
[----:B------:R-:W3:Y:S01]  /*3c450*/  LDL.LU R140, [R1+0x690] ;  /* 0x00069000018c7983 */ /* 0x000ee20000300800 */
[----:B--2---:R-:W-:-:S02]  /*3c460*/  IMAD.MOV.U32 R143, RZ, RZ, R58 ;  /* 0x000000ffff8f7224 */ /* 0x004fc400078e003a */
[----:B------:R-:W-:Y:S02]  /*3c470*/  IMAD.MOV.U32 R142, RZ, RZ, R54 ;  /* 0x000000ffff8e7224 */ /* 0x000fe400078e0036 */
[----:B------:R-:W-:Y:S02]  /*3c480*/  IMAD.MOV.U32 R141, RZ, RZ, R50 ;  /* 0x000000ffff8d7224 */ /* 0x000fe400078e0032 */
[----:B------:R-:W2:Y:S04]  /*3c490*/  LDL.LU R50, [R1+0x48fc] ;  /* 0x0048fc0001327983 */ /* 0x000ea80000300800 */
[----:B------:R-:W4:Y:S04]  /*3c4a0*/  LDL.LU R54, [R1+0x48f8] ;  /* 0x0048f80001367983 */ /* 0x000f280000300800 */
[----:B------:R-:W3:Y:S04]  /*3c4b0*/  LDL.LU R58, [R1+0x48f4] ;  /* 0x0048f400013a7983 */ /* 0x000ee80000300800 */
[----:B------:R-:W3:Y:S04]  /*3c4c0*/  LDL.LU R148, [R1+0x6b0] ;  /* 0x0006b00001947983 */ /* 0x000ee80000300800 */
[----:B------:R-:W3:Y:S04]  /*3c4d0*/  LDL.LU R149, [R1+0x6b4] ;  /* 0x0006b40001957983 */ /* 0x000ee80000300800 */
[----:B------:R-:W3:Y:S04]  /*3c4e0*/  LDL.LU R150, [R1+0x6b8] ;  /* 0x0006b80001967983 */ /* 0x000ee80000300800 */
[----:B------:R-:W3:Y:S04]  /*3c4f0*/  LDL.LU R151, [R1+0x6bc] ;  /* 0x0006bc0001977983 */ /* 0x000ee80000300800 */
[----:B------:R-:W3:Y:S01]  /*3c500*/  LDL.LU R152, [R1+0x6c0] ;  /* 0x0006c00001987983 */ /* 0x000ee20000300800 */
[----:B------:R-:W-:Y:S01]  /*3c510*/  HMMA.1688.F32.TF32 R212, R244, R110, R212 ;  /* 0x0000006ef4d4723c */ /* 0x000fe200000810d4 */
[----:B--2---:R-:W-:-:S02]  /*3c520*/  IMAD.MOV.U32 R155, RZ, RZ, R50 ;  /* 0x000000ffff9b7224 */ /* 0x004fc400078e0032 */
[----:B----4-:R-:W-:Y:S02]  /*3c530*/  IMAD.MOV.U32 R154, RZ, RZ, R54 ;  /* 0x000000ffff9a7224 */ /* 0x010fe400078e0036 */
[----:B---3--:R-:W-:Y:S02]  /*3c540*/  IMAD.MOV.U32 R153, RZ, RZ, R58 ;  /* 0x000000ffff997224 */ /* 0x008fe400078e003a */
[----:B------:R-:W2:Y:S04]  /*3c550*/  LDL.LU R58, [R1+0x48f0] ;  /* 0x0048f000013a7983 */ /* 0x000ea80000300800 */
[----:B------:R-:W3:Y:S04]  /*3c560*/  LDL.LU R54, [R1+0x48ec] ;  /* 0x0048ec0001367983 */ /* 0x000ee80000300800 */
[----:B------:R-:W4:Y:S04]  /*3c570*/  LDL.LU R50, [R1+0x48e8] ;  /* 0x0048e80001327983 */ /* 0x000f280000300800 */
[----:B------:R-:W2:Y:S04]  /*3c580*/  LDL.LU R156, [R1+0x6d0] ;  /* 0x0006d000019c7983 */ /* 0x000ea80000300800 */
        /* <DEDUP_REMOVED lines=11> */
[----:B------:R-:W1:Y:S04]  /*3c640*/  LDL.LU R180, [R1+0x9e0] ;  /* 0x0009e00001b47983 */ /* 0x000e680000300800 */
[----:B------:R-:W1:Y:S04]  /*3c650*/  LDL.LU R181, [R1+0x9e4] ;  /* 0x0009e40001b57983 */ /* 0x000e680000300800 */
[----:B------:R-:W1:Y:S04]  /*3c660*/  LDL.LU R182, [R1+0x9e8] ;  /* 0x0009e80001b67983 */ /* 0x000e680000300800 */
[----:B------:R-:W1:Y:S04]  /*3c670*/  LDL.LU R183, [R1+0x9ec] ;  /* 0x0009ec0001b77983 */ /* 0x000e680000300800 */
        /* <DEDUP_REMOVED lines=62> */
[----:B---3--:R-:W-:-:S03]  /*3ca60*/  IMAD.MOV.U32 R162, RZ, RZ, R54 ;  /* 0x000000ffffa27224 */ /* 0x008fc600078e0036 */
[----:B------:R-:W3:Y:S01]  /*3ca70*/  LDL.LU R174, [R1+0x8d8] ;  /* 0x0008d80001ae7983 */ /* 0x000ee20000300800 */
[----:B----4-:R-:W-:-:S03]  /*3ca80*/  IMAD.MOV.U32 R161, RZ, RZ, R50 ;  /* 0x000000ffffa17224 */ /* 0x010fc600078e0032 */
[----:B------:R-:W3:Y:S01]  /*3ca90*/  LDL.LU R175, [R1+0x8dc] ;  /* 0x0008dc0001af7983 */ /* 0x000ee20000300800 */
[----:B--2---:R-:W-:-:S03]  /*3caa0*/  IMAD.MOV.U32 R163, RZ, RZ, R58 ;  /* 0x000000ffffa37224 */ /* 0x004fc600078e003a */
[----:B------:R-:W2:Y:S01]  /*3cab0*/  LDL.LU R160, [R1+0x6e0] ;  /* 0x0006e00001a07983 */ /* 0x000ea20000300800 */
[----:B------:R-:W-:-:S03]  /*3cac0*/  IMAD.MOV.U32 R144, RZ, RZ, R59 ;  /* 0x000000ffff907224 */ /* 0x000fc600078e003b */
[----:B------:R-:W4:Y:S01]  /*3cad0*/  LDL.LU R50, [R1+0x48e4] ;  /* 0x0048e40001327983 */ /* 0x000f220000300800 */
[----:B------:R-:W-:-:S03]  /*3cae0*/  IMAD.MOV.U32 R145, RZ, RZ, R62 ;  /* 0x000000ffff917224 */ /* 0x000fc600078e003e */
[----:B------:R-:W3:Y:S01]  /*3caf0*/  LDL.LU R54, [R1+0x48e0] ;  /* 0x0048e00001367983 */ /* 0x000ee20000300800 */
[----:B------:R-:W-:-:S03]  /*3cb00*/  IMAD.MOV.U32 R146, RZ, RZ, R63 ;  /* 0x000000ffff927224 */ /* 0x000fc600078e003f */
[----:B------:R-:W2:Y:S04]  /*3cb10*/  LDL.LU R58, [R1+0x48dc] ;  /* 0x0048dc00013a7983 */ /* 0x000ea80000300800 */
[----:B------:R-:W2:Y:S04]  /*3cb20*/  LDL.LU R59, [R1+0x48d8] ;  /* 0x0048d800013b7983 */ /* 0x000ea80000300800 */
[----:B------:R-:W4:Y:S01]  /*3cb30*/  LDL.LU R62, [R1+0x48d4] ;  /* 0x0048d400013e7983 */ /* 0x000f220000300800 */
[----:B------:R-:W-:-:S03]  /*3cb40*/  IMAD.MOV.U32 R147, RZ, RZ, R55 ;  /* 0x000000ffff937224 */ /* 0x000fc600078e0037 */
[----:B------:R-:W4:Y:S01]  /*3cb50*/  LDL.LU R63, [R1+0x48d0] ;  /* 0x0048d000013f7983 */ /* 0x000f220000300800 */
[----:B------:R-:W-:-:S03]  /*3cb60*/  IMAD.MOV.U32 R248, RZ, RZ, R51 ;  /* 0x000000fffff87224 */ /* 0x000fc600078e0033 */
[----:B------:R-:W3:Y:S01]  /*3cb70*/  LDL.LU R55, [R1+0x48cc] ;  /* 0x0048cc0001377983 */ /* 0x000ee20000300800 */
[----:B------:R-:W-:Y:S02]  /*3cb80*/  IMAD.MOV.U32 R249, RZ, RZ, R46 ;  /* 0x000000fffff97224 */ /* 0x000fe400078e002e */
[----:B------:R-:W-:Y:S01]  /*3cb90*/  IMAD.MOV.U32 R250, RZ, RZ, R47 ;  /* 0x000000fffffa7224 */ /* 0x000fe200078e002f */
[----:B------:R-:W3:Y:S04]  /*3cba0*/  LDL.LU R51, [R1+0x48c8] ;  /* 0x0048c80001337983 */ /* 0x000ee80000300800 */
[----:B------:R-:W3:Y:S04]  /*3cbb0*/  LDL.LU R46, [R1+0x48c4] ;  /* 0x0048c400012e7983 */ /* 0x000ee80000300800 */
[----:B------:R-:W3:Y:S04]  /*3cbc0*/  LDL.LU R47, [R1+0x48c0] ;  /* 0x0048c000012f7983 */ /* 0x000ee80000300800 */
[----:B------:R-:W3:Y:S01]  /*3cbd0*/  LDL.LU R251, [R1+0x66c] ;  /* 0x00066c0001fb7983 */ /* 0x000ee20000300800 */
        /* <DEDUP_REMOVED lines=8> */
[C---:B------:R-:W-:Y:S06]  /*3cc60*/  HMMA.1688.F32.TF32 R192, R240.reuse, R110, R192 ;  /* 0x0000006ef0c0723c */ /* 0x040fec00000810c0 */
[----:B------:R-:W-:Y:S06]  /*3cc70*/  HMMA.1688.F32.TF32 R176, R240, R94, R176 ;  /* 0x0000005ef0b0723c */ /* 0x000fec00000810b0 */
[C---:B--2---:R-:W-:Y:S06]  /*3cc80*/  HMMA.1688.F32.TF32 R228, R244.reuse, R58, R228 ;  /* 0x0000003af4e4723c */ /* 0x044fec00000810e4 */
[C---:B----4-:R-:W-:Y:S06]  /*3cc90*/  HMMA.1688.F32.TF32 R232, R244.reuse, R62, R232 ;  /* 0x0000003ef4e8723c */ /* 0x050fec00000810e8 */
[C---:B---3--:R-:W-:Y:S06]  /*3cca0*/  HMMA.1688.F32.TF32 R224, R244.reuse, R54, R224 ;  /* 0x00000036f4e0723c */ /* 0x048fec00000810e0 */
[C---:B------:R-:W-:Y:S06]  /*3ccb0*/  HMMA.1688.F32.TF32 R220, R244.reuse, R50, R220 ;  /* 0x00000032f4dc723c */ /* 0x040fec00000810dc */
[----:B------:R-:W-:Y:S01]  /*3ccc0*/  HMMA.1688.F32.TF32 R216, R244, R46, R216 ;  /* 0x0000002ef4d8723c */ /* 0x000fe200000810d8 */
[----:B------:R-:W-:Y:S04]  /*3ccd0*/  LDS R244, [R0+UR13+0x22100] ;  /* 0x0221000d00f47984 */ /* 0x000fe80008000800 */
        /* <DEDUP_REMOVED lines=28> */
[----:B------:R-:W-:Y:S04]  /*3cea0*/  STL.64 [R1+0x1780], R176 ;  /* 0x001780b001007387 */ /* 0x000fe80000100a00 */
[----:B------:R2:W-:Y:S01]  /*3ceb0*/  STL.64 [R1+0x1788], R178 ;  /* 0x001788b201007387 */ /* 0x0005e20000100a00 */
[C---:B-1----:R-:W-:Y:S03]  /*3cec0*/  HMMA.1688.F32.TF32 R180, R240.reuse, R90, R172 ;  /* 0x0000005af0b4723c */ /* 0x042fe600000810ac */
[----:B------:R-:W-:Y:S04]  /*3ced0*/  LDS R246, [R0+UR13+0x23100] ;  /* 0x0231000d00f67984 */ /* 0x000fe80008000800 */
[----:B------:R-:W-:Y:S01]  /*3cee0*/  LDS R245, [R37+UR13+0x22100] ;  /* 0x0221000d25f57984 */ /* 0x000fe20008000800 */
[C---:B------:R-:W-:Y:S03]  /*3cef0*/  HMMA.1688.F32.TF32 R172, R240.reuse, R82, R164 ;  /* 0x00000052f0ac723c */ /* 0x040fe600000810a4 */
[----:B------:R-:W1:Y:S03]  /*3cf00*/  LDS R247, [R37+UR13+0x23100] ;  /* 0x0231000d25f77984 */ /* 0x000e660008000800 */
[C---:B--2---:R-:W-:Y:S06]  /*3cf10*/  HMMA.1688.F32.TF32 R176, R240.reuse, R86, R168 ;  /* 0x00000056f0b0723c */ /* 0x044fec00000810a8 */
        /* <DEDUP_REMOVED lines=29> */
[----:B------:R-:W2:Y:S04]  /*3d0f0*/  LDL.LU R132, [R1+0x580] ;  /* 0x0005800001847983 */ /* 0x000ea80000300800 */
[----:B------:R-:W-:Y:S04]  /*3d100*/  STL.64 [R1+0x16d0], R140 ;  /* 0x0016d08c01007387 */ /* 0x000fe80000100a00 */
[----:B------:R-:W-:Y:S04]  /*3d110*/  STL.64 [R1+0x16d8], R142 ;  /* 0x0016d88e01007387 */ /* 0x000fe80000100a00 */
[----:B------:R3:W-:Y:S04]  /*3d120*/  STL.64 [R1+0x16c0], R136 ;  /* 0x0016c08801007387 */ /* 0x0007e80000100a00 */
[----:B------:R4:W-:Y:S04]  /*3d130*/  STL.64 [R1+0x16c8], R138 ;  /* 0x0016c88a01007387 */ /* 0x0009e80000100a00 */
[----:B------:R-:W2:Y:S04]  /*3d140*/  LDL.LU R133, [R1+0x584] ;  /* 0x0005840001857983 */ /* 0x000ea80000300800 */
[----:B------:R-:W2:Y:S04]  /*3d150*/  LDL.LU R134, [R1+0x588] ;  /* 0x0005880001867983 */ /* 0x000ea80000300800 */
[----:B------:R-:W2:Y:S04]  /*3d160*/  LDL.LU R135, [R1+0x58c] ;  /* 0x00058c0001877983 */ /* 0x000ea80000300800 */
[----:B---3--:R-:W3:Y:S04]  /*3d170*/  LDL.LU R136, [R1+0x590] ;  /* 0x0005900001887983 */ /* 0x008ee80000300800 */
[----:B------:R-:W3:Y:S04]  /*3d180*/  LDL.LU R137, [R1+0x594] ;  /* 0x0005940001897983 */ /* 0x000ee80000300800 */
[----:B----4-:R-:W3:Y:S04]  /*3d190*/  LDL.LU R138, [R1+0x598] ;  /* 0x00059800018a7983 */ /* 0x010ee80000300800 */
[----:B------:R-:W3:Y:S04]  /*3d1a0*/  LDL.LU R139, [R1+0x59c] ;  /* 0x00059c00018b7983 */ /* 0x000ee80000300800 */
[----:B------:R-:W4:Y:S04]  /*3d1b0*/  LDL.LU R140, [R1+0x5a0] ;  /* 0x0005a000018c7983 */ /* 0x000f280000300800 */
[----:B------:R-:W4:Y:S04]  /*3d1c0*/  LDL.LU R141, [R1+0x5a4] ;  /* 0x0005a400018d7983 */ /* 0x000f280000300800 */
[----:B------:R-:W4:Y:S04]  /*3d1d0*/  LDL.LU R142, [R1+0x5a8] ;  /* 0x0005a800018e7983 */ /* 0x000f280000300800 */
[----:B------:R-:W4:Y:S04]  /*3d1e0*/  LDL.LU R143, [R1+0x5ac] ;  /* 0x0005ac00018f7983 */ /* 0x000f280000300800 */
[----:B------:R-:W2:Y:S04]  /*3d1f0*/  LDL.LU R148, [R1+0x860] ;  /* 0x0008600001947983 */ /* 0x000ea80000300800 */
[----:B------:R-:W2:Y:S04]  /*3d200*/  LDL.LU R149, [R1+0x864] ;  /* 0x0008640001957983 */ /* 0x000ea80000300800 */
[----:B------:R-:W2:Y:S04]  /*3d210*/  LDL.LU R150, [R1+0x868] ;  /* 0x0008680001967983 */ /* 0x000ea80000300800 */
[----:B------:R-:W2:Y:S04]  /*3d220*/  LDL.LU R151, [R1+0x86c] ;  /* 0x00086c0001977983 */ /* 0x000ea80000300800 */
[----:B------:R-:W3:Y:S04]  /*3d230*/  LDL.LU R152, [R1+0x8e0] ;  /* 0x0008e00001987983 */ /* 0x000ee80000300800 */
[----:B------:R-:W3:Y:S04]  /*3d240*/  LDL.LU R153, [R1+0x8e4] ;  /* 0x0008e40001997983 */ /* 0x000ee80000300800 */
[----:B------:R-:W3:Y:S04]  /*3d250*/  LDL.LU R154, [R1+0x8e8] ;  /* 0x0008e800019a7983 */ /* 0x000ee80000300800 */
        /* <DEDUP_REMOVED lines=69> */
[----:B------:R-:W1:Y:S04]  /*3d6b0*/  LDL.LU R192, [R1+0x10d0] ;  /* 0x0010d00001c07983 */ /* 0x000e680000300800 */
[----:B------:R-:W1:Y:S04]  /*3d6c0*/  LDL.LU R193, [R1+0x10d4] ;  /* 0x0010d40001c17983 */ /* 0x000e680000300800 */
[----:B------:R-:W1:Y:S04]  /*3d6d0*/  LDL.LU R194, [R1+0x10d8] ;  /* 0x0010d80001c27983 */ /* 0x000e680000300800 */
[----:B------:R-:W1:Y:S04]  /*3d6e0*/  LDL.LU R195, [R1+0x10dc] ;  /* 0x0010dc0001c37983 */ /* 0x000e680000300800 */
        /* <DEDUP_REMOVED lines=16> */
[C---:B----4-:R-:W-:Y:S06]  /*3d7f0*/  HMMA.1688.F32.TF32 R196, R240.reuse, R46, R196 ;  /* 0x0000002ef0c4723c */ /* 0x050fec00000810c4 */
[C---:B--2---:R-:W-:Y:S06]  /*3d800*/  HMMA.1688.F32.TF32 R200, R240.reuse, R50, R200 ;  /* 0x00000032f0c8723c */ /* 0x044fec00000810c8 */
[C---:B---3--:R-:W-:Y:S06]  /*3d810*/  HMMA.1688.F32.TF32 R204, R240.reuse, R54, R204 ;  /* 0x00000036f0cc723c */ /* 0x048fec00000810cc */
[C---:B------:R-:W-:Y:S06]  /*3d820*/  HMMA.1688.F32.TF32 R212, R240.reuse, R62, R212 ;  /* 0x0000003ef0d4723c */ /* 0x040fec00000810d4 */
[C---:B------:R-:W-:Y:S06]  /*3d830*/  HMMA.1688.F32.TF32 R216, R240.reuse, R66, R216 ;  /* 0x00000042f0d8723c */ /* 0x040fec00000810d8 */
[C---:B------:R-:W-:Y:S06]  /*3d840*/  HMMA.1688.F32.TF32 R220, R240.reuse, R70, R220 ;  /* 0x00000046f0dc723c */ /* 0x040fec00000810dc */
[C---:B------:R-:W-:Y:S06]  /*3d850*/  HMMA.1688.F32.TF32 R228, R240.reuse, R78, R228 ;  /* 0x0000004ef0e4723c */ /* 0x040fec00000810e4 */
[C---:B------:R-:W-:Y:S06]  /*3d860*/  HMMA.1688.F32.TF32 R232, R240.reuse, R14, R232 ;  /* 0x0000000ef0e8723c */ /* 0x040fec00000810e8 */
[C---:B------:R-:W-:Y:S06]  /*3d870*/  HMMA.1688.F32.TF32 R224, R240.reuse, R74, R224 ;  /* 0x0000004af0e0723c */ /* 0x040fec00000810e0 */
[----:B------:R-:W-:Y:S11]  /*3d880*/  HMMA.1688.F32.TF32 R208, R240, R58, R208 ;  /* 0x0000003af0d0723c */ /* 0x000ff600000810d0 */
        /* <DEDUP_REMOVED lines=24> */
[----:B------:R-:W-:Y:S03]  /*3da10*/  LDS R241, [R37+UR13+0x22180] ;  /* 0x0221800d25f17984 */ /* 0x000fe60008000800 */
[C---:B--2---:R-:W-:Y:S01]  /*3da20*/  HMMA.1688.F32.TF32 R196, R244.reuse, R126, R188 ;  /* 0x0000007ef4c4723c */ /* 0x044fe200000810bc */
[----:B------:R-:W1:Y:S05]  /*3da30*/  LDS R243, [R37+UR13+0x23180] ;  /* 0x0231800d25f37984 */ /* 0x000e6a0008000800 */
        /* <DEDUP_REMOVED lines=44> */
[----:B------:R-:W4:Y:S04]  /*3dd00*/  LDL.LU R132, [R1+0xa30] ;  /* 0x000a300001847983 */ /* 0x000f280000300800 */
[----:B------:R1:W-:Y:S04]  /*3dd10*/  STL.64 [R1+0x1500], R140 ;  /* 0x0015008c01007387 */ /* 0x0003e80000100a00 */
[----:B------:R1:W-:Y:S04]  /*3dd20*/  STL.64 [R1+0x1508], R142 ;  /* 0x0015088e01007387 */ /* 0x0003e80000100a00 */
[----:B------:R1:W-:Y:S04]  /*3dd30*/  STL.64 [R1+0x14f0], R136 ;  /* 0x0014f08801007387 */ /* 0x0003e80000100a00 */
[----:B------:R1:W-:Y:S04]  /*3dd40*/  STL.64 [R1+0x14f8], R138 ;  /* 0x0014f88a01007387 */ /* 0x0003e80000100a00 */
[----:B------:R-:W4:Y:S04]  /*3dd50*/  LDL.LU R133, [R1+0xa34] ;  /* 0x000a340001857983 */ /* 0x000f280000300800 */
[----:B------:R-:W4:Y:S04]  /*3dd60*/  LDL.LU R134, [R1+0xa38] ;  /* 0x000a380001867983 */ /* 0x000f280000300800 */
[----:B------:R-:W4:Y:S04]  /*3dd70*/  LDL.LU R135, [R1+0xa3c] ;  /* 0x000a3c0001877983 */ /* 0x000f280000300800 */
[----:B--2---:R-:W2:Y:S04]  /*3dd80*/  LDL.LU R144, [R1+0xcf0] ;  /* 0x000cf00001907983 */ /* 0x004ea80000300800 */
[----:B------:R-:W2:Y:S04]  /*3dd90*/  LDL.LU R145, [R1+0xcf4] ;  /* 0x000cf40001917983 */ /* 0x000ea80000300800 */
[----:B---3--:R-:W2:Y:S04]  /*3dda0*/  LDL.LU R146, [R1+0xcf8] ;  /* 0x000cf80001927983 */ /* 0x008ea80000300800 */
        /* <DEDUP_REMOVED lines=81> */
[----:B-1----:R-:W2:Y:S04]  /*3e2c0*/  LDL.LU R140, [R1+0xc20] ;  /* 0x000c2000018c7983 */ /* 0x002ea80000300800 */
        /* <DEDUP_REMOVED lines=11> */
[----:B---3--:R-:W-:Y:S06]  /*3e380*/  HMMA.1688.F32.TF32 R164, R240, R130, R164 ;  /* 0x00000082f0a4723c */ /* 0x008fec00000810a4 */
[----:B----4-:R-:W-:Y:S06]  /*3e390*/  HMMA.1688.F32.TF32 R172, R244, R50, R172 ;  /* 0x00000032f4ac723c */ /* 0x010fec00000810ac */
[----:B--2---:R-:W-:Y:S06]  /*3e3a0*/  HMMA.1688.F32.TF32 R160, R240, R126, R160 ;  /* 0x0000007ef0a0723c */ /* 0x004fec00000810a0 */
        /* <DEDUP_REMOVED lines=11> */
[C---:B------:R-:W-:Y:S11]  /*3e460*/  HMMA.1688.F32.TF32 R200, R244.reuse, R78, R200 ;  /* 0x0000004ef4c8723c */ /* 0x040ff600000810c8 */
[----:B------:R-:W-:Y:S04]  /*3e470*/  STL.64 [R1+0x14e0], R224 ;  /* 0x0014e0e001007387 */ /* 0x000fe80000100a00 */
[----:B------:R-:W-:Y:S04]  /*3e480*/  STL.64 [R1+0x14e8], R226 ;  /* 0x0014e8e201007387 */ /* 0x000fe80000100a00 */
[----:B------:R-:W-:Y:S01]  /*3e490*/  STL.64 [R1+0x14d0], R220 ;  /* 0x0014d0dc01007387 */ /* 0x000fe20000100a00 */
[C---:B------:R-:W-:Y:S03]  /*3e4a0*/  HMMA.1688.F32.TF32 R184, R244.reuse, R62, R184 ;  /* 0x0000003ef4b8723c */ /* 0x040fe600000810b8 */
[----:B------:R-:W-:Y:S04]  /*3e4b0*/  STL.64 [R1+0x14d8], R222 ;  /* 0x0014d8de01007387 */ /* 0x000fe80000100a00 */
[----:B------:R-:W-:Y:S04]  /*3e4c0*/  STL.64 [R1+0x14c0], R216 ;  /* 0x0014c0d801007387 */ /* 0x000fe80000100a00 */
[----:B------:R-:W-:Y:S04]  /*3e4d0*/  STL.64 [R1+0x14c8], R218 ;  /* 0x0014c8da01007387 */ /* 0x000fe80000100a00 */
[----:B------:R-:W-:Y:S01]  /*3e4e0*/  STL.64 [R1+0x14b0], R212 ;  /* 0x0014b0d401007387 */ /* 0x000fe20000100a00 */
[----:B------:R-:W-:Y:S03]  /*3e4f0*/  HMMA.1688.F32.TF32 R168, R244, R46, R168 ;  /* 0x0000002ef4a8723c */ /* 0x000fe600000810a8 */
[----:B------:R-:W-:Y:S04]  /*3e500*/  STL.64 [R1+0x14b8], R214 ;  /* 0x0014b8d601007387 */ /* 0x000fe80000100a00 */
[----:B------:R-:W-:Y:S01]  /*3e510*/  STL.64 [R1+0x14a0], R208 ;  /* 0x0014a0d001007387 */ /* 0x000fe20000100a00 */
        /* <DEDUP_REMOVED lines=38> */
[----:B------:R-:W-:Y:S01]  /*3e780*/  STL.64 [R1+0x1368], R146 ;  /* 0x0013689201007387 */ /* 0x000fe20000100a00 */
[C---:B-1----:R-:W-:Y:S06]  /*3e790*/  HMMA.1688.F32.TF32 R108, R240.reuse, R106, R140 ;  /* 0x0000006af06c723c */ /* 0x042fec000008108c */
[----:B------:R-:W-:Y:S04]  /*3e7a0*/  STL.64 [R1+0x48a8], R106 ;  /* 0x0048a86a01007387 */ /* 0x000fe80000100a00 */
[----:B------:R1:W-:Y:S04]  /*3e7b0*/  STL.64 [R1+0x48a0], R104 ;  /* 0x0048a06801007387 */ /* 0x0003e80000100a00 */
[----:B------:R-:W-:Y:S04]  /*3e7c0*/  LDS R244, [R0+UR13+0x22200] ;  /* 0x0222000d00f47984 */ /* 0x000fe80008000800 */
[----:B------:R-:W-:Y:S01]  /*3e7d0*/  LDS R246, [R0+UR13+0x23200] ;  /* 0x0232000d00f67984 */ /* 0x000fe20008000800 */
[C---:B-1----:R-:W-:Y:S03]  /*3e7e0*/  HMMA.1688.F32.TF32 R104, R240.reuse, R102, R136 ;  /* 0x00000066f068723c */ /* 0x042fe60000081088 */
[----:B------:R-:W-:Y:S04]  /*3e7f0*/  LDS R245, [R37+UR13+0x22200] ;  /* 0x0222000d25f57984 */ /* 0x000fe80008000800 */
[----:B------:R-:W1:Y:S04]  /*3e800*/  LDS R247, [R37+UR13+0x23200] ;  /* 0x0232000d25f77984 */ /* 0x000e680008000800 */
[----:B------:R-:W-:Y:S04]  /*3e810*/  STL.64 [R1+0x1350], R108 ;  /* 0x0013506c01007387 */ /* 0x000fe80000100a00 */
[----:B------:R-:W-:Y:S04]  /*3e820*/  STL.64 [R1+0x1358], R110 ;  /* 0x0013586e01007387 */ /* 0x000fe80000100a00 */
[----:B------:R-:W-:Y:S04]  /*3e830*/  STL.64 [R1+0x4898], R102 ;  /* 0x0048986601007387 */ /* 0x000fe80000100a00 */
[----:B------:R2:W-:Y:S04]  /*3e840*/  STL.64 [R1+0x4890], R100 ;  /* 0x0048906401007387 */ /* 0x0005e80000100a00 */
[----:B------:R-:W-:Y:S04]  /*3e850*/  STL.64 [R1+0x1340], R104 ;  /* 0x0013406801007387 */ /* 0x000fe80000100a00 */
[----:B------:R3:W-:Y:S01]  /*3e860*/  STL.64 [R1+0x1348], R106 ;  /* 0x0013486a01007387 */ /* 0x0007e20000100a00 */
[C---:B--2---:R-:W-:Y:S03]  /*3e870*/  HMMA.1688.F32.TF32 R100, R240.reuse, R94, R248 ;  /* 0x0000005ef064723c */ /* 0x044fe600000810f8 */
[----:B------:R-:W2:Y:S03]  /*3e880*/  LDL.LU R248, [R1+0xea0] ;  /* 0x000ea00001f87983 */ /* 0x000ea60000300800 */
[----:B---3--:R-:W-:-:S15]  /*3e890*/  HMMA.1688.F32.TF32 R104, R240, R98, R132 ;  /* 0x00000062f068723c */ /* 0x008fde0000081084 */
[----:B------:R-:W-:-:S08]  /*3e8a0*/  NOP ;  /* 0x0000000000007918 */ /* 0x000fd00000000000 */
[----:B------:R-:W-:Y:S04]  /*3e8b0*/  STL.64 [R1+0x1330], R104 ;  /* 0x0013306801007387 */ /* 0x000fe80000100a00 */
[----:B------:R-:W-:Y:S04]  /*3e8c0*/  STL.64 [R1+0x1338], R106 ;  /* 0x0013386a01007387 */ /* 0x000fe80000100a00 */
[----:B------:R-:W-:Y:S04]  /*3e8d0*/  STL.64 [R1+0x1320], R100 ;  /* 0x0013206401007387 */ /* 0x000fe80000100a00 */
[----:B------:R3:W-:Y:S04]  /*3e8e0*/  STL.64 [R1+0x1328], R102 ;  /* 0x0013286601007387 */ /* 0x0007e80000100a00 */
[----:B------:R-:W2:Y:S04]  /*3e8f0*/  LDL.LU R249, [R1+0xea4] ;  /* 0x000ea40001f97983 */ /* 0x000ea80000300800 */
[----:B------:R-:W2:Y:S04]  /*3e900*/  LDL.LU R250, [R1+0xea8] ;  /* 0x000ea80001fa7983 */ /* 0x000ea80000300800 */
[----:B------:R-:W2:Y:S04]  /*3e910*/  LDL.LU R251, [R1+0xeac] ;  /* 0x000eac0001fb7983 */ /* 0x000ea80000300800 */
        /* <DEDUP_REMOVED lines=68> */
[----:B------:R-:W3:Y:S04]  /*3ed60*/  LDL.LU R228, [R1+0x900] ;  /* 0x0009000001e47983 */ /* 0x000ee80000300800 */
[----:B------:R-:W3:Y:S04]  /*3ed70*/  LDL.LU R229, [R1+0x904] ;  /* 0x0009040001e57983 */ /* 0x000ee80000300800 */
[----:B------:R-:W3:Y:S04]  /*3ed80*/  LDL.LU R230, [R1+0x908] ;  /* 0x0009080001e67983 */ /* 0x000ee80000300800 */
[----:B------:R-:W3:Y:S04]  /*3ed90*/  LDL.LU R231, [R1+0x90c] ;  /* 0x00090c0001e77983 */ /* 0x000ee80000300800 */
        /* <DEDUP_REMOVED lines=27> */
[----:B------:R-:W1:Y:S01]  /*3ef50*/  LDL.LU R143, [R1+0x236c] ;  /* 0x00236c00018f7983 */ /* 0x000e620000300800 */
[C---:B---3--:R-:W-:Y:S06]  /*3ef60*/  HMMA.1688.F32.TF32 R100, R240.reuse, R90, R228 ;  /* 0x0000005af064723c */ /* 0x048fec00000810e4 */
[C---:B----4-:R-:W-:Y:S06]  /*3ef70*/  HMMA.1688.F32.TF32 R108, R240.reuse, R86, R224 ;  /* 0x00000056f06c723c */ /* 0x050fec00000810e0 */
[C---:B--2---:R-:W-:Y:S11]  /*3ef80*/  HMMA.1688.F32.TF32 R104, R240.reuse, R82, R220 ;  /* 0x00000052f068723c */ /* 0x044ff600000810dc */
[----:B------:R-:W-:Y:S04]  /*3ef90*/  STL.64 [R1+0x1310], R100 ;  /* 0x0013106401007387 */ /* 0x000fe80000100a00 */
[----:B------:R2:W-:Y:S02]  /*3efa0*/  STL.64 [R1+0x1318], R102 ;  /* 0x0013186601007387 */ /* 0x0005e40000100a00 */
[C---:B--2---:R-:W-:Y:S02]  /*3efb0*/  HMMA.1688.F32.TF32 R100, R240.reuse, R18, R216 ;  /* 0x00000012f064723c */ /* 0x044fe400000810d8 */
[----:B------:R-:W-:Y:S04]  /*3efc0*/  STL.64 [R1+0x1300], R108 ;  /* 0x0013006c01007387 */ /* 0x000fe80000100a00 */
[----:B------:R2:W-:Y:S04]  /*3efd0*/  STL.64 [R1+0x1308], R110 ;  /* 0x0013086e01007387 */ /* 0x0005e80000100a00 */
[----:B------:R-:W-:Y:S04]  /*3efe0*/  STL.64 [R1+0x12f0], R104 ;  /* 0x0012f06801007387 */ /* 0x000fe80000100a00 */
[----:B------:R3:W-:Y:S01]  /*3eff0*/  STL.64 [R1+0x12f8], R106 ;  /* 0x0012f86a01007387 */ /* 0x0007e20000100a00 */
[C---:B--2---:R-:W-:Y:S08]  /*3f000*/  HMMA.1688.F32.TF32 R108, R240.reuse, R42, R212 ;  /* 0x0000002af06c723c */ /* 0x044ff000000810d4 */
[----:B------:R-:W-:Y:S01]  /*3f010*/  STL.64 [R1+0x12e0], R100 ;  /* 0x0012e06401007387 */ /* 0x000fe20000100a00 */
[C---:B---3--:R-:W-:Y:S03]  /*3f020*/  HMMA.1688.F32.TF32 R104, R240.reuse, R30, R208 ;  /* 0x0000001ef068723c */ /* 0x048fe600000810d0 */
[----:B------:R2:W-:Y:S03]  /*3f030*/  STL.64 [R1+0x12e8], R102 ;  /* 0x0012e86601007387 */ /* 0x0005e60000100a00 */
[C---:B--2---:R-:W-:Y:S08]  /*3f040*/  HMMA.1688.F32.TF32 R100, R240.reuse, R38, R204 ;  /* 0x00000026f064723c */ /* 0x044ff000000810cc */
[----:B------:R-:W-:Y:S04]  /*3f050*/  STL.64 [R1+0x12d0], R108 ;  /* 0x0012d06c01007387 */ /* 0x000fe80000100a00 */
[----:B------:R2:W-:Y:S05]  /*3f060*/  STL.64 [R1+0x12d8], R110 ;  /* 0x0012d86e01007387 */ /* 0x0005ea0000100a00 */
[----:B------:R-:W-:Y:S04]  /*3f070*/  STL.64 [R1+0x12b0], R104 ;  /* 0x0012b06801007387 */ /* 0x000fe80000100a00 */
[----:B------:R3:W-:Y:S01]  /*3f080*/  STL.64 [R1+0x12b8], R106 ;  /* 0x0012b86a01007387 */ /* 0x0007e20000100a00 */
[C---:B--2---:R-:W-:Y:S03]  /*3f090*/  HMMA.1688.F32.TF32 R108, R240.reuse, R34, R200 ;  /* 0x00000022f06c723c */ /* 0x044fe600000810c8 */
[----:B------:R-:W-:Y:S03]  /*3f0a0*/  STL.64 [R1+0x12a0], R100 ;  /* 0x0012a06401007387 */ /* 0x000fe60000100a00 */
[C---:B---3--:R-:W-:Y:S01]  /*3f0b0*/  HMMA.1688.F32.TF32 R104, R240.reuse, R6, R196 ;  /* 0x00000006f068723c */ /* 0x048fe200000810c4 */
[----:B------:R2:W-:Y:S05]  /*3f0c0*/  STL.64 [R1+0x12a8], R102 ;  /* 0x0012a86601007387 */ /* 0x0005ea0000100a00 */
[C---:B--2---:R-:W-:Y:S11]  /*3f0d0*/  HMMA.1688.F32.TF32 R100, R240.reuse, R22, R192 ;  /* 0x00000016f064723c */ /* 0x044ff600000810c0 */
[----:B------:R-:W-:Y:S04]  /*3f0e0*/  STL.64 [R1+0x1260], R108 ;  /* 0x0012606c01007387 */ /* 0x000fe80000100a00 */
[----:B------:R2:W-:Y:S04]  /*3f0f0*/  STL.64 [R1+0x1268], R110 ;  /* 0x0012686e01007387 */ /* 0x0005e80000100a00 */
        /* <DEDUP_REMOVED lines=33> */
[----:B--2---:R-:W-:Y:S11]  /*3f310*/  HMMA.1688.F32.TF32 R100, R240, R46, R144 ;  /* 0x0000002ef064723c */ /* 0x004ff60000081090 */
[----:B------:R-:W-:Y:S04]  /*3f320*/  STL.64 [R1+0x10d0], R108 ;  /* 0x0010d06c01007387 */ /* 0x000fe80000100a00 */
[----:B------:R-:W-:Y:S04]  /*3f330*/  STL.64 [R1+0x10d8], R110 ;  /* 0x0010d86e01007387 */ /* 0x000fe80000100a00 */
[----:B------:R-:W-:Y:S04]  /*3f340*/  STL.64 [R1+0x10b0], R104 ;  /* 0x0010b06801007387 */ /* 0x000fe80000100a00 */
[----:B------:R-:W-:Y:S04]  /*3f350*/  STL.64 [R1+0x10b8], R106 ;  /* 0x0010b86a01007387 */ /* 0x000fe80000100a00 */
[----:B------:R-:W-:Y:S04]  /*3f360*/  LDS R240, [R0+UR13+0x22280] ;  /* 0x0222800d00f07984 */ /* 0x000fe80008000800 */
[----:B------:R-:W-:Y:S04]  /*3f370*/  LDS R242, [R0+UR13+0x23280] ;  /* 0x0232800d00f27984 */ /* 0x000fe80008000800 */
[----:B------:R-:W-:Y:S04]  /*3f380*/  STL.64 [R1+0x10a0], R100 ;  /* 0x0010a06401007387 */ /* 0x000fe80000100a00 */
[----:B------:R1:W-:Y:S04]  /*3f390*/  STL.64 [R1+0x10a8], R102 ;  /* 0x0010a86601007387 */ /* 0x0003e80000100a00 */
[----:B------:R-:W-:Y:S04]  /*3f3a0*/  LDS R241, [R37+UR13+0x22280] ;  /* 0x0222800d25f17984 */ /* 0x000fe80008000800 */
[----:B------:R-:W2:Y:S01]  /*3f3b0*/  LDS R243, [R37+UR13+0x23280] ;  /* 0x0232800d25f37984 */ /* 0x000ea20008000800 */
[C---:B-1----:R-:W-:Y:S06]  /*3f3c0*/  HMMA.1688.F32.TF32 R100, R244.reuse, R130, R140 ;  /* 0x00000082f464723c */ /* 0x042fec000008108c */
[C---:B------:R-:W-:Y:S06]  /*3f3d0*/  HMMA.1688.F32.TF32 R108, R244.reuse, R126, R136 ;  /* 0x0000007ef46c723c */ /* 0x040fec0000081088 */
[C---:B------:R-:W-:Y:S11]  /*3f3e0*/  HMMA.1688.F32.TF32 R104, R244.reuse, R122, R132 ;  /* 0x0000007af468723c */ /* 0x040ff60000081084 */
[----:B------:R-:W-:Y:S04]  /*3f3f0*/  STL.64 [R1+0x1050], R100 ;  /* 0x0010506401007387 */ /* 0x000fe80000100a00 */
[----:B------:R1:W-:Y:S02]  /*3f400*/  STL.64 [R1+0x1058], R102 ;  /* 0x0010586601007387 */ /* 0x0003e40000100a00 */
[C---:B-1----:R-:W-:Y:S02]  /*3f410*/  HMMA.1688.F32.TF32 R100, R244.reuse, R118, R248 ;  /* 0x00000076f464723c */ /* 0x042fe400000810f8 */
[----:B------:R-:W-:Y:S04]  /*3f420*/  STL.64 [R1+0x1040], R108 ;  /* 0x0010406c01007387 */ /* 0x000fe80000100a00 */
[----:B------:R-:W-:Y:S04]  /*3f430*/  STL.64 [R1+0x1048], R110 ;  /* 0x0010486e01007387 */ /* 0x000fe80000100a00 */
[----:B------:R-:W3:Y:S04]  /*3f440*/  LDL.LU R132, [R1+0x2630] ;  /* 0x0026300001847983 */ /* 0x000ee80000300800 */
[----:B------:R1:W-:Y:S04]  /*3f450*/  STL.64 [R1+0x1030], R104 ;  /* 0x0010306801007387 */ /* 0x0003e80000100a00 */
[----:B------:R4:W-:Y:S05]  /*3f460*/  STL.64 [R1+0x1038], R106 ;  /* 0x0010386a01007387 */ /* 0x0009ea0000100a00 */
[----:B------:R2:W-:Y:S04]  /*3f470*/  STL.64 [R1+0x1020], R100 ;  /* 0x0010206401007387 */ /* 0x0005e80000100a00 */
[----:B------:R2:W-:Y:S04]  /*3f480*/  STL.64 [R1+0x1028], R102 ;  /* 0x0010286601007387 */ /* 0x0005e80000100a00 */
        /* <DEDUP_REMOVED lines=83> */
[----:B-1----:R-:W3:Y:S04]  /*3f9c0*/  LDL.LU R104, [R1+0xd40] ;  /* 0x000d400001687983 */ /* 0x002ee80000300800 */
[----:B------:R-:W3:Y:S04]  /*3f9d0*/  LDL.LU R105, [R1+0xd44] ;  /* 0x000d440001697983 */ /* 0x000ee80000300800 */
[----:B----4-:R-:W3:Y:S04]  /*3f9e0*/  LDL.LU R106, [R1+0xd48] ;  /* 0x000d4800016a7983 */ /* 0x010ee80000300800 */
[----:B------:R-:W3:Y:S04]  /*3f9f0*/  LDL.LU R107, [R1+0xd4c] ;  /* 0x000d4c00016b7983 */ /* 0x000ee80000300800 */
[----:B------:R-:W4:Y:S04]  /*3fa00*/  LDL.LU R108, [R1+0xdd0] ;  /* 0x000dd000016c7983 */ /* 0x000f280000300800 */
[----:B------:R-:W4:Y:S04]  /*3fa10*/  LDL.LU R109, [R1+0xdd4] ;  /* 0x000dd400016d7983 */ /* 0x000f280000300800 */
[----:B------:R-:W4:Y:S04]  /*3fa20*/  LDL.LU R110, [R1+0xdd8] ;  /* 0x000dd800016e7983 */ /* 0x000f280000300800 */
[----:B------:R-:W4:Y:S04]  /*3fa30*/  LDL.LU R111, [R1+0xddc] ;  /* 0x000ddc00016f7983 */ /* 0x000f280000300800 */
[----:B--2---:R-:W2:Y:S04]  /*3fa40*/  LDL.LU R100, [R1+0xc80] ;  /* 0x000c800001647983 */ /* 0x004ea80000300800 */
        /* <DEDUP_REMOVED lines=31> */
[----:B----4-:R-:W-:-:S15]  /*3fc40*/  HMMA.1688.F32.TF32 R108, R244, R114, R108 ;  /* 0x00000072f46c723c */ /* 0x010fde000008106c */
[----:B------:R-:W-:-:S08]  /*3fc50*/  NOP ;  /* 0x0000000000007918 */ /* 0x000fd00000000000 */
[----:B------:R-:W-:Y:S04]  /*3fc60*/  STL.64 [R1+0xff0], R108 ;  /* 0x000ff06c01007387 */ /* 0x000fe80000100a00 */
[----:B------:R1:W-:Y:S04]  /*3fc70*/  STL.64 [R1+0xff8], R110 ;  /* 0x000ff86e01007387 */ /* 0x0003e80000100a00 */
[----:B-1----:R-:W3:Y:S04]  /*3fc80*/  LDL.LU.64 R110, [R1+0x48b8] ;  /* 0x0048b800016e7983 */ /* 0x002ee80000300a00 */
[----:B------:R-:W4:Y:S01]  /*3fc90*/  LDL.LU.64 R108, [R1+0x48b0] ;  /* 0x0048b000016c7983 */ /* 0x000f220000300a00 */
[----:B---3--:R-:W-:-:S15]  /*3fca0*/  HMMA.1688.F32.TF32 R104, R244, R110, R104 ;  /* 0x0000006ef468723c */ /* 0x008fde0000081068 */
[----:B------:R-:W-:-:S08]  /*3fcb0*/  NOP ;  /* 0x0000000000007918 */ /* 0x000fd00000000000 */
[----:B------:R-:W-:Y:S04]  /*3fcc0*/  STL.64 [R1+0xfe0], R104 ;  /* 0x000fe06801007387 */ /* 0x000fe80000100a00 */
[----:B------:R1:W-:Y:S04]  /*3fcd0*/  STL.64 [R1+0xfe8], R106 ;  /* 0x000fe86a01007387 */ /* 0x0003e80000100a00 */
[----:B-1----:R-:W2:Y:S04]  /*3fce0*/  LDL.LU.64 R106, [R1+0x48a8] ;  /* 0x0048a800016a7983 */ /* 0x002ea80000300a00 */
[----:B------:R-:W3:Y:S01]  /*3fcf0*/  LDL.LU.64 R104, [R1+0x48a0] ;  /* 0x0048a00001687983 */ /* 0x000ee20000300a00 */
[----:B--2---:R-:W-:-:S15]  /*3fd00*/  HMMA.1688.F32.TF32 R100, R244, R106, R100 ;  /* 0x0000006af464723c */ /* 0x004fde0000081064 */
[----:B------:R-:W-:-:S08]  /*3fd10*/  NOP ;  /* 0x0000000000007918 */ /* 0x000fd00000000000 */
[----:B------:R-:W-:Y:S04]  /*3fd20*/  STL.64 [R1+0xfd0], R100 ;  /* 0x000fd06401007387 */ /* 0x000fe80000100a00 */
[----:B------:R1:W-:Y:S04]  /*3fd30*/  STL.64 [R1+0xfd8], R102 ;  /* 0x000fd86601007387 */ /* 0x0003e80000100a00 */
[----:B-1----:R-:W2:Y:S01]  /*3fd40*/  LDL.LU.64 R102, [R1+0x4898] ;  /* 0x0048980001667983 */ /* 0x002ea20000300a00 */
[C---:B------:R-:W-:Y:S03]  /*3fd50*/  HMMA.1688.F32.TF32 R232, R244.reuse, R98, R232 ;  /* 0x00000062f4e8723c */ /* 0x040fe600000810e8 */
[----:B------:R-:W4:Y:S03]  /*3fd60*/  LDL.LU.64 R100, [R1+0x4890] ;  /* 0x0048900001647983 */ /* 0x000f260000300a00 */
[----:B--2---:R-:W-:-:S15]  /*3fd70*/  HMMA.1688.F32.TF32 R236, R244, R102, R236 ;  /* 0x00000066f4ec723c */ /* 0x004fde00000810ec */
[----:B------:R-:W-:-:S08]  /*3fd80*/  NOP ;  /* 0x0000000000007918 */ /* 0x000fd00000000000 */
[----:B------:R-:W-:Y:S04]  /*3fd90*/  STL.64 [R1+0xfa0], R236 ;  /* 0x000fa0ec01007387 */ /* 0x000fe80000100a00 */
[----:B------:R1:W-:Y:S04]  /*3fda0*/  STL.64 [R1+0xfa8], R238 ;  /* 0x000fa8ee01007387 */ /* 0x0003e80000100a00 */
[----:B-1----:R-:W2:Y:S04]  /*3fdb0*/  LDL.LU.64 R238, [R1+0x4888] ;  /* 0x0048880001ee7983 */ /* 0x002ea80000300a00 */
[----:B------:R-:W2:Y:S04]  /*3fdc0*/  LDL.LU.64 R236, [R1+0x4880] ;  /* 0x0048800001ec7983 */ /* 0x000ea80000300a00 */
        /* <DEDUP_REMOVED lines=44> */
[----:B------:R-:W-:Y:S03]  /*40090*/  HMMA.1688.F32.TF32 R144, R244, R46, R140 ;  /* 0x0000002ef490723c */ /* 0x000fe6000008108c */
        /* <DEDUP_REMOVED lines=27> */
[----:B------:R-:W-:Y:S04]  /*40250*/  STL.64 [R1+0xa40], R144 ;  /* 0x000a409001007387 */ /* 0x000fe80000100a00 */
[----:B------:R-:W-:Y:S04]  /*40260*/  STL.64 [R1+0xa48], R146 ;  /* 0x000a489201007387 */ /* 0x000fe80000100a00 */
[----:B------:R4:W-:Y:S04]  /*40270*/  STL.64 [R1+0x2470], R140 ;  /* 0x0024708c01007387 */ /* 0x0009e80000100a00 */
[----:B------:R4:W-:Y:S04]  /*40280*/  STL.64 [R1+0x2478], R142 ;  /* 0x0024788e01007387 */ /* 0x0009e80000100a00 */
[----:B-1----:R-:W2:Y:S04]  /*40290*/  LDL.LU R148, [R1+0x1f0] ;  /* 0x0001f00001947983 */ /* 0x002ea80000300800 */
[----:B------:R1:W-:Y:S04]  /*402a0*/  STL.64 [R1+0x2460], R136 ;  /* 0x0024608801007387 */ /* 0x0003e80000100a00 */
[----:B------:R1:W-:Y:S04]  /*402b0*/  STL.64 [R1+0x2468], R138 ;  /* 0x0024688a01007387 */ /* 0x0003e80000100a00 */
[----:B------:R1:W-:Y:S04]  /*402c0*/  STL.64 [R1+0x2450], R132 ;  /* 0x0024508401007387 */ /* 0x0003e80000100a00 */
[----:B------:R1:W-:Y:S04]  /*402d0*/  STL.64 [R1+0x2458], R134 ;  /* 0x0024588601007387 */ /* 0x0003e80000100a00 */
[----:B------:R-:W2:Y:S04]  /*402e0*/  LDL.LU R149, [R1+0x1f4] ;  /* 0x0001f40001957983 */ /* 0x000ea80000300800 */
[----:B---3--:R-:W2:Y:S04]  /*402f0*/  LDL.LU R150, [R1+0x1f8] ;  /* 0x0001f80001967983 */ /* 0x008ea80000300800 */
[----:B------:R-:W2:Y:S04]  /*40300*/  LDL.LU R151, [R1+0x1fc] ;  /* 0x0001fc0001977983 */ /* 0x000ea80000300800 */
[----:B------:R-:W3:Y:S04]  /*40310*/  LDL.LU R152, [R1+0x8b0] ;  /* 0x0008b00001987983 */ /* 0x000ee80000300800 */
[----:B------:R-:W3:Y:S04]  /*40320*/  LDL.LU R153, [R1+0x8b4] ;  /* 0x0008b40001997983 */ /* 0x000ee80000300800 */
[----:B------:R-:W3:Y:S04]  /*40330*/  LDL.LU R154, [R1+0x8b8] ;  /* 0x0008b800019a7983 */ /* 0x000ee80000300800 */
[----:B------:R-:W3:Y:S04]  /*40340*/  LDL.LU R155, [R1+0x8bc] ;  /* 0x0008bc00019b7983 */ /* 0x000ee80000300800 */
[----:B----4-:R-:W4:Y:S04]  /*40350*/  LDL.LU R140, [R1+0x2060] ;  /* 0x00206000018c7983 */ /* 0x010f280000300800 */
[----:B------:R-:W4:Y:S04]  /*40360*/  LDL.LU R141, [R1+0x2064] ;  /* 0x00206400018d7983 */ /* 0x000f280000300800 */
[----:B------:R-:W4:Y:S04]  /*40370*/  LDL.LU R142, [R1+0x2068] ;  /* 0x00206800018e7983 */ /* 0x000f280000300800 */
[----:B------:R-:W4:Y:S04]  /*40380*/  LDL.LU R143, [R1+0x206c] ;  /* 0x00206c00018f7983 */ /* 0x000f280000300800 */
[----:B-1----:R-:W2:Y:S04]  /*40390*/  LDL.LU R136, [R1+0xda0] ;  /* 0x000da00001887983 */ /* 0x002ea80000300800 */
        /* <DEDUP_REMOVED lines=31> */
[----:B------:R-:W-:Y:S04]  /*40590*/  LDS R244, [R0+UR13+0x22300] ;  /* 0x0223000d00f47984 */ /* 0x000fe80008000800 */
[----:B------:R-:W-:Y:S04]  /*405a0*/  LDS R246, [R0+UR13+0x23300] ;  /* 0x0233000d00f67984 */ /* 0x000fe80008000800 */
[----:B------:R-:W-:Y:S04]  /*405b0*/  LDS R245, [R37+UR13+0x22300] ;  /* 0x0223000d25f57984 */ /* 0x000fe80008000800 */
[----:B------:R-:W1:Y:S01]  /*405c0*/  LDS R247, [R37+UR13+0x23300] ;  /* 0x0233000d25f77984 */ /* 0x000e620008000800 */
[----:B----4-:R-:W-:Y:S03]  /*405d0*/  HMMA.1688.F32.TF32 R172, R240, R118, R140 ;  /* 0x00000076f0ac723c */ /* 0x010fe6000008108c */
[----:B------:R-:W4:-:S15]  /*405e0*/  LDL.LU R140, [R1+0x1d0] ;  /* 0x0001d000018c7983 */ /* 0x000f1e0000300800 */
[----:B------:R-:W-:-:S05]  /*405f0*/  NOP ;  /* 0x0000000000007918 */ /* 0x000fca0000000000 */
[----:B------:R-:W-:Y:S04]  /*40600*/  STL.64 [R1+0x2440], R172 ;  /* 0x002440ac01007387 */ /* 0x000fe80000100a00 */
[----:B------:R2:W-:Y:S04]  /*40610*/  STL.64 [R1+0x2448], R174 ;  /* 0x002448ae01007387 */ /* 0x0005e80000100a00 */
[----:B------:R-:W4:Y:S04]  /*40620*/  LDL.LU R141, [R1+0x1d4] ;  /* 0x0001d400018d7983 */ /* 0x000f280000300800 */
[----:B------:R-:W4:Y:S01]  /*40630*/  LDL.LU R142, [R1+0x1d8] ;  /* 0x0001d800018e7983 */ /* 0x000f220000300800 */
[----:B--2---:R-:W-:Y:S03]  /*40640*/  HMMA.1688.F32.TF32 R172, R240, R114, R136 ;  /* 0x00000072f0ac723c */ /* 0x004fe60000081088 */
[----:B------:R-:W4:Y:S04]  /*40650*/  LDL.LU R143, [R1+0x1dc] ;  /* 0x0001dc00018f7983 */ /* 0x000f280000300800 */
[----:B------:R-:W2:-:S15]  /*40660*/  LDL.LU R136, [R1+0x1c0] ;  /* 0x0001c00001887983 */ /* 0x000e9e0000300800 */
[----:B------:R-:W-:-:S01]  /*40670*/  NOP ;  /* 0x0000000000007918 */ /* 0x000fc20000000000 */
[----:B------:R-:W-:Y:S04]  /*40680*/  STL.64 [R1+0x2430], R172 ;  /* 0x002430ac01007387 */ /* 0x000fe80000100a00 */
[----:B------:R3:W-:Y:S04]  /*40690*/  STL.64 [R1+0x2438], R174 ;  /* 0x002438ae01007387 */ /* 0x0007e80000100a00 */
[----:B------:R-:W2:Y:S04]  /*406a0*/  LDL.LU R137, [R1+0x1c4] ;  /* 0x0001c40001897983 */ /* 0x000ea80000300800 */
[----:B------:R-:W2:Y:S01]  /*406b0*/  LDL.LU R138, [R1+0x1c8] ;  /* 0x0001c800018a7983 */ /* 0x000ea20000300800 */
[----:B---3--:R-:W-:Y:S03]  /*406c0*/  HMMA.1688.F32.TF32 R172, R240, R110, R132 ;  /* 0x0000006ef0ac723c */ /* 0x008fe60000081084 */
[----:B------:R-:W2:Y:S04]  /*406d0*/  LDL.LU R139, [R1+0x1cc] ;  /* 0x0001cc00018b7983 */ /* 0x000ea80000300800 */
[----:B------:R-:W3:-:S15]  /*406e0*/  LDL.LU R132, [R1+0x1b0] ;  /* 0x0001b00001847983 */ /* 0x000ede0000300800 */
[----:B------:R-:W-:-:S01]  /*406f0*/  NOP ;  /* 0x0000000000007918 */ /* 0x000fc20000000000 */
[----:B------:R-:W-:Y:S04]  /*40700*/  STL.64 [R1+0x2420], R172 ;  /* 0x002420ac01007387 */ /* 0x000fe80000100a00 */
[----:B------:R1:W-:Y:S04]  /*40710*/  STL.64 [R1+0x2428], R174 ;  /* 0x002428ae01007387 */ /* 0x0003e80000100a00 */
[----:B------:R-:W3:Y:S04]  /*40720*/  LDL.LU R133, [R1+0x1b4] ;  /* 0x0001b40001857983 */ /* 0x000ee80000300800 */
[----:B------:R-:W3:Y:S01]  /*40730*/  LDL.LU R134, [R1+0x1b8] ;  /* 0x0001b80001867983 */ /* 0x000ee20000300800 */
[----:B-1----:R-:W-:Y:S03]  /*40740*/  HMMA.1688.F32.TF32 R172, R240, R106, R248 ;  /* 0x0000006af0ac723c */ /* 0x002fe600000810f8 */
[----:B------:R-:W3:Y:S04]  /*40750*/  LDL.LU R135, [R1+0x1bc] ;  /* 0x0001bc0001877983 */ /* 0x000ee80000300800 */
[----:B------:R-:W3:-:S15]  /*40760*/  LDL.LU R248, [R1+0x1a0] ;  /* 0x0001a00001f87983 */ /* 0x000ede0000300800 */
[----:B------:R-:W-:-:S01]  /*40770*/  NOP ;  /* 0x0000000000007918 */ /* 0x000fc20000000000 */
[----:B------:R-:W-:Y:S04]  /*40780*/  STL.64 [R1+0x2410], R172 ;  /* 0x002410ac01007387 */ /* 0x000fe80000100a00 */
[----:B------:R-:W-:Y:S04]  /*40790*/  STL.64 [R1+0x2418], R174 ;  /* 0x002418ae01007387 */ /* 0x000fe80000100a00 */
[----:B------:R-:W3:Y:S04]  /*407a0*/  LDL.LU R249, [R1+0x1a4] ;  /* 0x0001a40001f97983 */ /* 0x000ee80000300800 */
[----:B------:R-:W3:Y:S04]  /*407b0*/  LDL.LU R250, [R1+0x1a8] ;  /* 0x0001a80001fa7983 */ /* 0x000ee80000300800 */
[----:B------:R-:W3:Y:S01]  /*407c0*/  LDL.LU R251, [R1+0x1ac] ;  /* 0x0001ac0001fb7983 */ /* 0x000ee20000300800 */
[C---:B------:R-:W-:Y:S06]  /*407d0*/  HMMA.1688.F32.TF32 R168, R240.reuse, R102, R168 ;  /* 0x00000066f0a8723c */ /* 0x040fec00000810a8 */
[C---:B------:R-:W-:Y:S06]  /*407e0*/  HMMA.1688.F32.TF32 R164, R240.reuse, R98, R164 ;  /* 0x00000062f0a4723c */ /* 0x040fec00000810a4 */
[C---:B------:R-:W-:Y:S06]  /*407f0*/  HMMA.1688.F32.TF32 R160, R240.reuse, R94, R160 ;  /* 0x0000005ef0a0723c */ /* 0x040fec00000810a0 */
[C---:B------:R-:W-:Y:S06]  /*40800*/  HMMA.1688.F32.TF32 R156, R240.reuse, R90, R156 ;  /* 0x0000005af09c723c */ /* 0x040fec000008109c */
[C---:B------:R-:W-:Y:S06]  /*40810*/  HMMA.1688.F32.TF32 R144, R240.reuse, R18, R144 ;  /* 0x00000012f090723c */ /* 0x040fec0000081090 */
[C---:B------:R-:W-:Y:S06]  /*40820*/  HMMA.1688.F32.TF32 R152, R240.reuse, R86, R152 ;  /* 0x00000056f098723c */ /* 0x040fec0000081098 */
[----:B------:R-:W-:Y:S01]  /*40830*/  HMMA.1688.F32.TF32 R148, R240, R82, R148 ;  /* 0x00000052f094723c */ /* 0x000fe20000081094 */
[----:B------:R-:W-:Y:S04]  /*40840*/  STL.64 [R1+0x2400], R168 ;  /* 0x002400a801007387 */ /* 0x000fe80000100a00 */
[----:B------:R-:W-:Y:S04]  /*40850*/  STL.64 [R1+0x2408], R170 ;  /* 0x002408aa01007387 */ /* 0x000fe80000100a00 */
[----:B------:R-:W-:Y:S04]  /*40860*/  STL.64 [R1+0x23f0], R164 ;  /* 0x0023f0a401007387 */ /* 0x000fe80000100a00 */
[----:B------:R-:W-:Y:S04]  /*40870*/  STL.64 [R1+0x23f8], R166 ;  /* 0x0023f8a601007387 */ /* 0x000fe80000100a00 */
[----:B------:R-:W-:Y:S01]  /*40880*/  STL.64 [R1+0x23e0], R160 ;  /* 0x0023e0a001007387 */ /* 0x000fe20000100a00 */
[----:B------:R-:W-:-:S03]  /*40890*/  IMAD.MOV.U32 R65, RZ, RZ, R145 ;  /* 0x000000ffff417224 */ /* 0x000fc600078e0091 */
[----:B------:R-:W-:Y:S01]  /*408a0*/  STL.64 [R1+0x23e8], R162 ;  /* 0x0023e8a201007387 */ /* 0x000fe20000100a00 */
[----:B------:R-:W-:-:S03]  /*408b0*/  IMAD.MOV.U32 R64, RZ, RZ, R144 ;  /* 0x000000ffff407224 */ /* 0x000fc600078e0090 */
[----:B------:R-:W-:Y:S04]  /*408c0*/  STL.64 [R1+0x23d0], R156 ;  /* 0x0023d09c01007387 */ /* 0x000fe80000100a00 */
[----:B------:R-:W-:Y:S04]  /*408d0*/  STL.64 [R1+0x23d8], R158 ;  /* 0x0023d89e01007387 */ /* 0x000fe80000100a00 */
[----:B------:R-:W-:Y:S04]  /*408e0*/  STL.64 [R1+0x23c0], R152 ;  /* 0x0023c09801007387 */ /* 0x000fe80000100a00 */
[----:B------:R-:W-:Y:S04]  /*408f0*/  STL.64 [R1+0x23c8], R154 ;  /* 0x0023c89a01007387 */ /* 0x000fe80000100a00 */
[----:B------:R-:W-:Y:S04]  /*40900*/  STL.64 [R1+0x23b0], R148 ;  /* 0x0023b09401007387 */ /* 0x000fe80000100a00 */
[----:B------:R-:W-:Y:S04]  /*40910*/  STL.64 [R1+0x23b8], R150 ;  /* 0x0023b89601007387 */ /* 0x000fe80000100a00 */
[----:B------:R-:W-:Y:S04]  /*40920*/  STL.64 [R1+0x23a8], R146 ;  /* 0x0023a89201007387 */ /* 0x000fe80000100a00 */
[----:B------:R-:W-:Y:S04]  /*40930*/  STL [R1+0x4250], R65 ;  /* 0x0042504101007387 */ /* 0x000fe80000100800 */
[----:B------:R-:W-:Y:S01]  /*40940*/  STL [R1+0x424c], R64 ;  /* 0x00424c4001007387 */ /* 0x000fe20000100800 */
[C---:B----4-:R-:W-:Y:S06]  /*40950*/  HMMA.1688.F32.TF32 R140, R240.reuse, R42, R140 ;  /* 0x0000002af08c723c */ /* 0x050fec000008108c */
[----:B--2---:R-:W-:-:S15]  /*40960*/  HMMA.1688.F32.TF32 R136, R240, R30, R136 ;  /* 0x0000001ef088723c */ /* 0x004fde0000081088 */
[----:B------:R-:W-:-:S03]  /*40970*/  NOP ;  /* 0x0000000000007918 */ /* 0x000fc60000000000 */
[----:B------:R-:W-:Y:S02]  /*40980*/  IMAD.MOV.U32 R69, RZ, RZ, R141 ;  /* 0x000000ffff457224 */ /* 0x000fe400078e008d */
[----:B------:R-:W-:Y:S01]  /*40990*/  IMAD.MOV.U32 R68, RZ, RZ, R140 ;  /* 0x000000ffff447224 */ /* 0x000fe200078e008c */
[----:B------:R-:W-:Y:S04]  /*409a0*/  STL.64 [R1+0x2368], R142 ;  /* 0x0023688e01007387 */ /* 0x000fe80000100a00 */
[----:B------:R-:W-:Y:S04]  /*409b0*/  STL [R1+0x423c], R69 ;  /* 0x00423c4501007387 */ /* 0x000fe80000100800 */
[----:B------:R-:W-:Y:S01]  /*409c0*/  STL [R1+0x4238], R68 ;  /* 0x0042384401007387 */ /* 0x000fe20000100800 */
[----:B---3--:R-:W-:Y:S01]  /*409d0*/  HMMA.1688.F32.TF32 R132, R240, R38, R132 ;  /* 0x00000026f084723c */ /* 0x008fe20000081084 */
[----:B------:R-:W-:-:S02]  /*409e0*/  IMAD.MOV.U32 R73, RZ, RZ, R137 ;  /* 0x000000ffff497224 */ /* 0x000fc400078e0089 */
[----:B------:R-:W-:Y:S01]  /*409f0*/  IMAD.MOV.U32 R72, RZ, RZ, R136 ;  /* 0x000000ffff487224 */ /* 0x000fe200078e0088 */
[----:B------:R-:W-:Y:S04]  /*40a00*/  STL.64 [R1+0x2338], R138 ;  /* 0x0023388a01007387 */ /* 0x000fe80000100a00 */
[----:B------:R-:W-:Y:S04]  /*40a10*/  STL [R1+0x4244], R73 ;  /* 0x0042444901007387 */ /* 0x000fe80000100800 */
[----:B------:R-:W-:Y:S11]  /*40a20*/  STL [R1+0x4240], R72 ;  /* 0x0042404801007387 */ /* 0x000ff60000100800 */
[----:B------:R1:W-:Y:S01]  /*40a30*/  STL.64 [R1+0x2308], R134 ;  /* 0x0023088601007387 */ /* 0x0003e20000100a00 */
[----:B------:R-:W-:-:S02]  /*40a40*/  IMAD.MOV.U32 R76, RZ, RZ, R132 ;  /* 0x000000ffff4c7224 */ /* 0x000fc400078e0084 */
[----:B------:R-:W-:Y:S02]  /*40a50*/  IMAD.MOV.U32 R77, RZ, RZ, R133 ;  /* 0x000000ffff4d7224 */ /* 0x000fe400078e0085 */
[----:B-1----:R-:W-:Y:S03]  /*40a60*/  HMMA.1688.F32.TF32 R132, R240, R34, R248 ;  /* 0x00000022f084723c */ /* 0x002fe600000810f8 */
[----:B------:R1:W-:Y:S04]  /*40a70*/  STL [R1+0x4254], R77 ;  /* 0x0042544d01007387 */ /* 0x0003e80000100800 */
[----:B------:R2:W-:Y:S01]  /*40a80*/  STL [R1+0x4248], R76 ;  /* 0x0042484c01007387 */ /* 0x0005e20000100800 */
[----:B------:R-:W-:-:S03]  /*40a90*/  IMAD.MOV.U32 R248, RZ, RZ, R97 ;  /* 0x000000fffff87224 */ /* 0x000fc600078e0061 */
[----:B------:R-:W3:Y:S01]  /*40aa0*/  LDL.LU R97, [R1+0x487c] ;  /* 0x00487c0001617983 */ /* 0x000ee20000300800 */
[----:B------:R-:W-:Y:S02]  /*40ab0*/  IMAD.MOV.U32 R249, RZ, RZ, R96 ;  /* 0x000000fffff97224 */ /* 0x000fe400078e0060 */
[----:B------:R-:W-:Y:S01]  /*40ac0*/  IMAD.MOV.U32 R250, RZ, RZ, R92 ;  /* 0x000000fffffa7224 */ /* 0x000fe200078e005c */
[----:B------:R-:W4:Y:S01]  /*40ad0*/  LDL.LU R96, [R1+0x4878] ;  /* 0x0048780001607983 */ /* 0x000f220000300800 */
[----:B------:R-:W-:-:S03]  /*40ae0*/  IMAD.MOV.U32 R251, RZ, RZ, R93 ;  /* 0x000000fffffb7224 */ /* 0x000fc600078e005d */
[----:B------:R-:W2:Y:S04]  /*40af0*/  LDL.LU R92, [R1+0x4874] ;  /* 0x00487400015c7983 */ /* 0x000ea80000300800 */
[----:B------:R-:W2:Y:S01]  /*40b00*/  LDL.LU R93, [R1+0x4870] ;  /* 0x00487000015d7983 */ /* 0x000ea20000300800 */
[----:B------:R-:W-:Y:S02]  /*40b10*/  IMAD.MOV.U32 R73, RZ, RZ, R132 ;  /* 0x000000ffff497224 */ /* 0x000fe400078e0084 */
[----:B------:R-:W-:Y:S01]  /*40b20*/  IMAD.MOV.U32 R72, RZ, RZ, R133 ;  /* 0x000000ffff487224 */ /* 0x000fe200078e0085 */
[----:B------:R-:W2:Y:S01]  /*40b30*/  LDL.LU R132, [R1+0x100] ;  /* 0x0001000001847983 */ /* 0x000ea20000300800 */
[----:B------:R-:W-:Y:S02]  /*40b40*/  IMAD.MOV.U32 R69, RZ, RZ, R134 ;  /* 0x000000ffff457224 */ /* 0x000fe400078e0086 */
[----:B------:R-:W-:Y:S01]  /*40b50*/  IMAD.MOV.U32 R68, RZ, RZ, R135 ;  /* 0x000000ffff447224 */ /* 0x000fe200078e0087 */
[----:B------:R-:W2:Y:S01]  /*40b60*/  LDL.LU R133, [R1+0x104] ;  /* 0x0001040001857983 */ /* 0x000ea20000300800 */
[----:B------:R-:W-:-:S02]  /*40b70*/  IMAD.MOV.U32 R134, RZ, RZ, R101 ;  /* 0x000000ffff867224 */ /* 0x000fc400078e0065 */
[----:B------:R-:W-:Y:S01]  /*40b80*/  IMAD.MOV.U32 R135, RZ, RZ, R100 ;  /* 0x000000ffff877224 */ /* 0x000fe200078e0064 */
[----:B------:R-:W2:Y:S04]  /*40b90*/  LDL.LU R101, [R1+0x486c] ;  /* 0x00486c0001657983 */ /* 0x000ea80000300800 */
[----:B------:R-:W2:Y:S01]  /*40ba0*/  LDL.LU R100, [R1+0x4868] ;  /* 0x0048680001647983 */ /* 0x000ea20000300800 */
[----:B---3--:R-:W-:Y:S02]  /*40bb0*/  IMAD.MOV.U32 R139, RZ, RZ, R97 ;  /* 0x000000ffff8b7224 */ /* 0x008fe400078e0061 */
[----:B----4-:R-:W-:Y:S02]  /*40bc0*/  IMAD.MOV.U32 R138, RZ, RZ, R96 ;  /* 0x000000ffff8a7224 */ /* 0x010fe400078e0060 */
[----:B--2---:R-:W-:-:S02]  /*40bd0*/  IMAD.MOV.U32 R136, RZ, RZ, R92 ;  /* 0x000000ffff887224 */ /* 0x004fc400078e005c */
[----:B------:R-:W2:Y:S01]  /*40be0*/  LDL.LU R92, [R1+0x4864] ;  /* 0x00486400015c7983 */ /* 0x000ea20000300800 */
[----:B------:R-:W-:-:S03]  /*40bf0*/  IMAD.MOV.U32 R137, RZ, RZ, R93 ;  /* 0x000000ffff897224 */ /* 0x000fc600078e005d */
[----:B------:R-:W3:Y:S04]  /*40c00*/  LDL.LU R93, [R1+0x4860] ;  /* 0x00486000015d7983 */ /* 0x000ee80000300800 */
        /* <DEDUP_REMOVED lines=8> */
[----:B------:R-:W-:-:S03]  /*40c90*/  IMAD.MOV.U32 R142, RZ, RZ, R100 ;  /* 0x000000ffff8e7224 */ /* 0x000fc600078e0064 */
[----:B------:R-:W4:Y:S01]  /*40ca0*/  LDL.LU R166, [R1+0x188] ;  /* 0x0001880001a67983 */ /* 0x000f220000300800 */
[----:B------:R-:W-:-:S03]  /*40cb0*/  IMAD.MOV.U32 R143, RZ, RZ, R101 ;  /* 0x000000ffff8f7224 */ /* 0x000fc600078e0065 */
        /* <DEDUP_REMOVED lines=19> */
[----:B------:R-:W-:Y:S04]  /*40df0*/  STL [R1+0x4264], R68 ;  /* 0x0042644401007387 */ /* 0x000fe80000100800 */
[----:B------:R-:W-:Y:S04]  /*40e00*/  STL [R1+0x4260], R69 ;  /* 0x0042604501007387 */ /* 0x000fe80000100800 */
[----:B------:R-:W-:Y:S04]  /*40e10*/  STL [R1+0x425c], R72 ;  /* 0x00425c4801007387 */ /* 0x000fe80000100800 */
[----:B------:R-:W-:Y:S01]  /*40e20*/  STL [R1+0x4258], R73 ;  /* 0x0042584901007387 */ /* 0x000fe20000100800 */
[----:B--2---:R-:W-:-:S02]  /*40e30*/  IMAD.MOV.U32 R147, RZ, RZ, R92 ;  /* 0x000000ffff937224 */ /* 0x004fc400078e005c */
[----:B---3--:R-:W-:Y:S02]  /*40e40*/  IMAD.MOV.U32 R146, RZ, RZ, R93 ;  /* 0x000000ffff927224 */ /* 0x008fe400078e005d */
[----:B----4-:R-:W-:Y:S02]  /*40e50*/  IMAD.MOV.U32 R145, RZ, RZ, R96 ;  /* 0x000000ffff917224 */ /* 0x010fe400078e0060 */
[----:B------:R-:W-:Y:S01]  /*40e60*/  IMAD.MOV.U32 R144, RZ, RZ, R97 ;  /* 0x000000ffff907224 */ /* 0x000fe200078e0061 */
[C---:B------:R-:W-:Y:S06]  /*40e70*/  HMMA.1688.F32.TF32 R168, R240.reuse, R6, R168 ;  /* 0x00000006f0a8723c */ /* 0x040fec00000810a8 */
[----:B------:R-:W-:Y:S01]  /*40e80*/  HMMA.1688.F32.TF32 R164, R240, R22, R164 ;  /* 0x00000016f0a4723c */ /* 0x000fe200000810a4 */
[----:B------:R-:W-:-:S02]  /*40e90*/  IMAD.MOV.U32 R155, RZ, RZ, R100 ;  /* 0x000000ffff9b7224 */ /* 0x000fc400078e0064 */
[----:B------:R-:W-:-:S03]  /*40ea0*/  IMAD.MOV.U32 R154, RZ, RZ, R101 ;  /* 0x000000ffff9a7224 */ /* 0x000fc600078e0065 */
[C---:B------:R-:W-:Y:S06]  /*40eb0*/  HMMA.1688.F32.TF32 R160, R240.reuse, R26, R160 ;  /* 0x0000001af0a0723c */ /* 0x040fec00000810a0 */
[----:B------:R-:W-:Y:S06]  /*40ec0*/  HMMA.1688.F32.TF32 R156, R240, R10, R156 ;  /* 0x0000000af09c723c */ /* 0x000fec000008109c */
[----:B------:R-:W-:-:S02]  /*40ed0*/  IMAD.MOV.U32 R93, RZ, RZ, R169 ;  /* 0x000000ffff5d7224 */ /* 0x000fc400078e00a9 */
[----:B------:R-:W-:Y:S01]  /*40ee0*/  IMAD.MOV.U32 R92, RZ, RZ, R168 ;  /* 0x000000ffff5c7224 */ /* 0x000fe200078e00a8 */
[----:B------:R-:W-:Y:S03]  /*40ef0*/  STL.64 [R1+0x22e8], R170 ;  /* 0x0022e8aa01007387 */ /* 0x000fe60000100a00 */
[----:B------:R-:W-:Y:S02]  /*40f00*/  IMAD.MOV.U32 R97, RZ, RZ, R165 ;  /* 0x000000ffff617224 */ /* 0x000fe400078e00a5 */
[----:B------:R-:W-:Y:S01]  /*40f10*/  IMAD.MOV.U32 R96, RZ, RZ, R164 ;  /* 0x000000ffff607224 */ /* 0x000fe200078e00a4 */
[----:B------:R-:W-:Y:S03]  /*40f20*/  STL [R1+0x426c], R93 ;  /* 0x00426c5d01007387 */ /* 0x000fe60000100800 */
[----:B------:R-:W-:-:S06]  /*40f30*/  IMAD.MOV.U32 R101, RZ, RZ, R161 ;  /* 0x000000ffff657224 */ /* 0x000fcc00078e00a1 */
[----:B-1----:R-:W-:Y:S02]  /*40f40*/  IMAD.MOV.U32 R77, RZ, RZ, R156 ;  /* 0x000000ffff4d7224 */ /* 0x002fe400078e009c */
[----:B------:R-:W-:Y:S02]  /*40f50*/  IMAD.MOV.U32 R65, RZ, RZ, R157 ;  /* 0x000000ffff417224 */ /* 0x000fe400078e009d */
[----:B------:R-:W-:Y:S02]  /*40f60*/  IMAD.MOV.U32 R64, RZ, RZ, R158 ;  /* 0x000000ffff407224 */ /* 0x000fe400078e009e */
[----:B------:R-:W-:Y:S02]  /*40f70*/  IMAD.MOV.U32 R76, RZ, RZ, R159 ;  /* 0x000000ffff4c7224 */ /* 0x000fe400078e009f */
[C---:B------:R-:W-:Y:S06]  /*40f80*/  HMMA.1688.F32.TF32 R156, R240.reuse, R14, R152 ;  /* 0x0000000ef09c723c */ /* 0x040fec0000081098 */
[C---:B------:R-:W-:Y:S06]  /*40f90*/  HMMA.1688.F32.TF32 R152, R240.reuse, R78, R148 ;  /* 0x0000004ef098723c */ /* 0x040fec0000081094 */
[C---:B------:R-:W-:Y:S06]  /*40fa0*/  HMMA.1688.F32.TF32 R148, R240.reuse, R74, R144 ;  /* 0x0000004af094723c */ /* 0x040fec0000081090 */
[C---:B------:R-:W-:Y:S01]  /*40fb0*/  HMMA.1688.F32.TF32 R144, R240.reuse, R70, R140 ;  /* 0x00000046f090723c */ /* 0x040fe2000008108c */
[----:B------:R-:W-:Y:S05]  /*40fc0*/  STL [R1+0x4268], R92 ;  /* 0x0042685c01007387 */ /* 0x000fea0000100800 */
[----:B------:R-:W-:Y:S01]  /*40fd0*/  HMMA.1688.F32.TF32 R140, R240, R66, R136 ;  /* 0x00000042f08c723c */ /* 0x000fe20000081088 */
[----:B------:R1:W-:Y:S01]  /*40fe0*/  STL.64 [R1+0x22d8], R166 ;  /* 0x0022d8a601007387 */ /* 0x0003e20000100a00 */
[----:B------:R-:W-:-:S04]  /*40ff0*/  IMAD.MOV.U32 R100, RZ, RZ, R160 ;  /* 0x000000ffff647224 */ /* 0x000fc800078e00a0 */
[C---:B------:R-:W-:Y:S01]  /*41000*/  HMMA.1688.F32.TF32 R136, R240.reuse, R62, R132 ;  /* 0x0000003ef088723c */ /* 0x040fe20000081084 */
[----:B------:R-:W-:Y:S05]  /*41010*/  STL [R1+0x4274], R97 ;  /* 0x0042746101007387 */ /* 0x000fea0000100800 */
[----:B------:R-:W-:Y:S01]  /*41020*/  HMMA.1688.F32.TF32 R132, R240, R58, R248 ;  /* 0x0000003af084723c */ /* 0x000fe200000810f8 */
[----:B------:R-:W-:Y:S04]  /*41030*/  STL [R1+0x4270], R96 ;  /* 0x0042706001007387 */ /* 0x000fe80000100800 */
[----:B------:R-:W-:Y:S04]  /*41040*/  STL.64 [R1+0x22c8], R162 ;  /* 0x0022c8a201007387 */ /* 0x000fe80000100a00 */
[----:B------:R-:W-:Y:S04]  /*41050*/  STL [R1+0x427c], R101 ;  /* 0x00427c6501007387 */ /* 0x000fe80000100800 */
[----:B------:R-:W-:Y:S04]  /*41060*/  STL [R1+0x4278], R100 ;  /* 0x0042786401007387 */ /* 0x000fe80000100800 */
[----:B------:R-:W-:Y:S04]  /*41070*/  STL [R1+0x428c], R76 ;  /* 0x00428c4c01007387 */ /* 0x000fe80000100800 */
[----:B------:R-:W-:Y:S04]  /*41080*/  STL [R1+0x4288], R64 ;  /* 0x0042884001007387 */ /* 0x000fe80000100800 */
[----:B------:R-:W-:Y:S04]  /*41090*/  STL [R1+0x4284], R65 ;  /* 0x0042844101007387 */ /* 0x000fe80000100800 */
[----:B------:R-:W-:Y:S04]  /*410a0*/  STL [R1+0x4280], R77 ;  /* 0x0042804d01007387 */ /* 0x000fe80000100800 */
        /* <DEDUP_REMOVED lines=11> */
[----:B------:R3:W-:Y:S04]  /*41160*/  STL.64 [R1+0x2250], R136 ;  /* 0x0022508801007387 */ /* 0x0007e80000100a00 */
[----:B------:R4:W-:Y:S04]  /*41170*/  STL.64 [R1+0x2258], R138 ;  /* 0x0022588a01007387 */ /* 0x0009e80000100a00 */
[----:B------:R2:W-:Y:S04]  /*41180*/  STL.64 [R1+0x2240], R132 ;  /* 0x0022408401007387 */ /* 0x0005e80000100a00 */
[----:B------:R2:W-:Y:S04]  /*41190*/  STL.64 [R1+0x2248], R134 ;  /* 0x0022488601007387 */ /* 0x0005e80000100a00 */
        /* <DEDUP_REMOVED lines=103> */
[----:B------:R-:W2:Y:S04]  /*41810*/  LDL.LU R160, [R1] ;  /* 0x0000000001a07983 */ /* 0x000ea80000300800 */
[----:B------:R-:W2:Y:S04]  /*41820*/  LDL.LU R161, [R1+0x4] ;  /* 0x0000040001a17983 */ /* 0x000ea80000300800 */
[----:B------:R-:W2:Y:S04]  /*41830*/  LDL.LU R162, [R1+0x8] ;  /* 0x0000080001a27983 */ /* 0x000ea80000300800 */
[----:B------:R-:W2:Y:S01]  /*41840*/  LDL.LU R163, [R1+0xc] ;  /* 0x00000c0001a37983 */ /* 0x000ea20000300800 */
[C---:B---3--:R-:W-:Y:S06]  /*41850*/  HMMA.1688.F32.TF32 R156, R244.reuse, R18, R156 ;  /* 0x00000012f49c723c */ /* 0x048fec000008109c */
[C---:B----4-:R-:W-:Y:S06]  /*41860*/  HMMA.1688.F32.TF32 R172, R244.reuse, R82, R172 ;  /* 0x00000052f4ac723c */ /* 0x050fec00000810ac */
        /* <DEDUP_REMOVED lines=8> */
[C---:B------:R-:W-:Y:S06]  /*418f0*/  HMMA.1688.F32.TF32 R228, R240.reuse, R50, R228 ;  /* 0x00000032f0e4723c */ /* 0x040fec00000810e4 */
[C---:B------:R-:W-:Y:S06]  /*41900*/  HMMA.1688.F32.TF32 R232, R240.reuse, R54, R232 ;  /* 0x00000036f0e8723c */ /* 0x040fec00000810e8 */
[----:B------:R-:W-:Y:S06]  /*41910*/  HMMA.1688.F32.TF32 R240, R240, R46, R224 ;  /* 0x0000002ef0f0723c */ /* 0x000fec00000810e0 */
[C---:B------:R-:W-:Y:S11]  /*41920*/  HMMA.1688.F32.TF32 R220, R244.reuse, R130, R220 ;  /* 0x00000082f4dc723c */ /* 0x040ff600000810dc */
[----:B------:R-:W-:Y:S04]  /*41930*/  STL.64 [R1+0x2230], R232 ;  /* 0x002230e801007387 */ /* 0x000fe80000100a00 */
[----:B------:R1:W-:Y:S01]  /*41940*/  STL.64 [R1+0x2238], R234 ;  /* 0x002238ea01007387 */ /* 0x0003e20000100a00 */
[C---:B------:R-:W-:Y:S03]  /*41950*/  HMMA.1688.F32.TF32 R208, R244.reuse, R118, R208 ;  /* 0x00000076f4d0723c */ /* 0x040fe600000810d0 */
[----:B-1----:R-:W3:Y:S04]  /*41960*/  LDL.LU.64 R234, [R1+0x4848] ;  /* 0x0048480001ea7983 */ /* 0x002ee80000300a00 */
[----:B------:R-:W3:Y:S04]  /*41970*/  LDL.LU.64 R232, [R1+0x4840] ;  /* 0x0048400001e87983 */ /* 0x000ee80000300a00 */
[----:B------:R-:W-:Y:S04]  /*41980*/  STL.64 [R1+0x2220], R228 ;  /* 0x002220e401007387 */ /* 0x000fe80000100a00 */
[----:B------:R1:W-:Y:S04]  /*41990*/  STL.64 [R1+0x2228], R230 ;  /* 0x002228e601007387 */ /* 0x0003e80000100a00 */
[----:B-1----:R-:W4:Y:S04]  /*419a0*/  LDL.LU.64 R230, [R1+0x4838] ;  /* 0x0048380001e67983 */ /* 0x002f280000300a00 */
[----:B------:R-:W4:Y:S04]  /*419b0*/  LDL.LU.64 R228, [R1+0x4830] ;  /* 0x0048300001e47983 */ /* 0x000f280000300a00 */
[----:B------:R-:W3:Y:S04]  /*419c0*/  LDL.LU.64 R226, [R1+0x4828] ;  /* 0x0048280001e27983 */ /* 0x000ee80000300a00 */
[----:B------:R-:W3:Y:S04]  /*419d0*/  LDL.LU.64 R224, [R1+0x4820] ;  /* 0x0048200001e07983 */ /* 0x000ee80000300a00 */
[----:B------:R-:W-:Y:S04]  /*419e0*/  STL.64 [R1+0x2210], R240 ;  /* 0x002210f001007387 */ /* 0x000fe80000100a00 */
[----:B------:R-:W-:Y:S04]  /*419f0*/  STL.64 [R1+0x2218], R242 ;  /* 0x002218f201007387 */ /* 0x000fe80000100a00 */
[----:B------:R-:W-:Y:S04]  /*41a00*/  STL.64 [R1+0x2660], R220 ;  /* 0x002660dc01007387 */ /* 0x000fe80000100a00 */
[----:B------:R1:W-:Y:S01]  /*41a10*/  STL.64 [R1+0x2668], R222 ;  /* 0x002668de01007387 */ /* 0x0003e20000100a00 */
[C---:B------:R-:W-:Y:S03]  /*41a20*/  HMMA.1688.F32.TF32 R192, R244.reuse, R102, R192 ;  /* 0x00000066f4c0723c */ /* 0x040fe600000810c0 */
[----:B------:R-:W-:Y:S03]  /*41a30*/  LDS R240, [R0+UR13+0x22380] ;  /* 0x0223800d00f07984 */ /* 0x000fe60008000800 */
[C---:B------:R-:W-:Y:S01]  /*41a40*/  HMMA.1688.F32.TF32 R176, R244.reuse, R86, R176 ;  /* 0x00000056f4b0723c */ /* 0x040fe200000810b0 */
[----:B------:R-:W-:Y:S04]  /*41a50*/  LDS R242, [R0+UR13+0x23380] ;  /* 0x0233800d00f27984 */ /* 0x000fe80008000800 */
[----:B-1----:R-:W4:Y:S04]  /*41a60*/  LDL.LU.64 R222, [R1+0x4818] ;  /* 0x0048180001de7983 */ /* 0x002f280000300a00 */
[----:B------:R-:W4:Y:S04]  /*41a70*/  LDL.LU.64 R220, [R1+0x4810] ;  /* 0x0048100001dc7983 */ /* 0x000f280000300a00 */
[----:B------:R-:W-:Y:S04]  /*41a80*/  STL.64 [R1+0x2650], R216 ;  /* 0x002650d801007387 */ /* 0x000fe80000100a00 */
[----:B------:R1:W-:Y:S01]  /*41a90*/  STL.64 [R1+0x2658], R218 ;  /* 0x002658da01007387 */ /* 0x0003e20000100a00 */
[C---:B------:R-:W-:Y:S03]  /*41aa0*/  HMMA.1688.F32.TF32 R152, R244.reuse, R42, R152 ;  /* 0x0000002af498723c */ /* 0x040fe60000081098 */
[----:B------:R-:W-:Y:S03]  /*41ab0*/  LDS R241, [R37+UR13+0x22380] ;  /* 0x0223800d25f17984 */ /* 0x000fe60008000800 */
[C---:B------:R-:W-:Y:S01]  /*41ac0*/  HMMA.1688.F32.TF32 R148, R244.reuse, R30, R148 ;  /* 0x0000001ef494723c */ /* 0x040fe20000081094 */
[----:B------:R-:W3:Y:S04]  /*41ad0*/  LDS R243, [R37+UR13+0x23380] ;  /* 0x0233800d25f37984 */ /* 0x000ee80008000800 */
[----:B-1----:R-:W4:Y:S04]  /*41ae0*/  LDL.LU.64 R218, [R1+0x4808] ;  /* 0x0048080001da7983 */ /* 0x002f280000300a00 */
[----:B------:R-:W4:Y:S04]  /*41af0*/  LDL.LU.64 R216, [R1+0x4800] ;  /* 0x0048000001d87983 */ /* 0x000f280000300a00 */
[----:B------:R-:W-:Y:S04]  /*41b00*/  STL.64 [R1+0x2640], R212 ;  /* 0x002640d401007387 */ /* 0x000fe80000100a00 */
[----:B------:R1:W-:Y:S04]  /*41b10*/  STL.64 [R1+0x2648], R214 ;  /* 0x002648d601007387 */ /* 0x0003e80000100a00 */
        /* <DEDUP_REMOVED lines=19> */
[----:B------:R1:W-:Y:S01]  /*41c50*/  STL.64 [R1+0x25f8], R194 ;  /* 0x0025f8c201007387 */ /* 0x0003e20000100a00 */
[C---:B------:R-:W-:Y:S03]  /*41c60*/  HMMA.1688.F32.TF32 R144, R244.reuse, R38, R144 ;  /* 0x00000026f490723c */ /* 0x040fe60000081090 */
        /* <DEDUP_REMOVED lines=14> */
[C---:B--2---:R-:W-:Y:S03]  /*41d50*/  HMMA.1688.F32.TF32 R132, R244.reuse, R22, R132 ;  /* 0x00000016f484723c */ /* 0x044fe60000081084 */
[----:B-1----:R-:W2:Y:S04]  /*41d60*/  LDL.LU.64 R182, [R1+0x4778] ;  /* 0x0047780001b67983 */ /* 0x002ea80000300a00 */
[----:B------:R-:W2:Y:S04]  /*41d70*/  LDL.LU.64 R180, [R1+0x4770] ;  /* 0x0047700001b47983 */ /* 0x000ea80000300a00 */
[----:B------:R-:W-:Y:S04]  /*41d80*/  STL.64 [R1+0x25b0], R176 ;  /* 0x0025b0b001007387 */ /* 0x000fe80000100a00 */
[----:B------:R1:W-:Y:S01]  /*41d90*/  STL.64 [R1+0x25b8], R178 ;  /* 0x0025b8b201007387 */ /* 0x0003e20000100a00 */
[C---:B------:R-:W-:Y:S03]  /*41da0*/  HMMA.1688.F32.TF32 R248, R244.reuse, R26, R248 ;  /* 0x0000001af4f8723c */ /* 0x040fe600000810f8 */
[----:B-1----:R-:W4:Y:S04]  /*41db0*/  LDL.LU.64 R178, [R1+0x4768] ;  /* 0x0047680001b27983 */ /* 0x002f280000300a00 */
[----:B------:R-:W4:Y:S04]  /*41dc0*/  LDL.LU.64 R176, [R1+0x4760] ;  /* 0x0047600001b07983 */ /* 0x000f280000300a00 */
[----:B------:R-:W-:Y:S04]  /*41dd0*/  STL.64 [R1+0x25a0], R172 ;  /* 0x0025a0ac01007387 */ /* 0x000fe80000100a00 */
[----:B------:R1:W-:Y:S04]  /*41de0*/  STL.64 [R1+0x25a8], R174 ;  /* 0x0025a8ae01007387 */ /* 0x0003e80000100a00 */
[----:B-1----:R-:W2:Y:S04]  /*41df0*/  LDL.LU.64 R174, [R1+0x4758] ;  /* 0x0047580001ae7983 */ /* 0x002ea80000300a00 */
[----:B------:R-:W2:Y:S04]  /*41e00*/  LDL.LU.64 R172, [R1+0x4750] ;  /* 0x0047500001ac7983 */ /* 0x000ea80000300a00 */
[----:B------:R-:W-:Y:S04]  /*41e10*/  STL.64 [R1+0x2590], R156 ;  /* 0x0025909c01007387 */ /* 0x000fe80000100a00 */
[----:B------:R1:W-:Y:S04]  /*41e20*/  STL.64 [R1+0x2598], R158 ;  /* 0x0025989e01007387 */ /* 0x0003e80000100a00 */
[----:B-1----:R-:W3:Y:S04]  /*41e30*/  LDL.LU.64 R158, [R1+0x4748] ;  /* 0x00474800019e7983 */ /* 0x002ee80000300a00 */
[----:B------:R-:W3:Y:S04]  /*41e40*/  LDL.LU.64 R156, [R1+0x4740] ;  /* 0x00474000019c7983 */ /* 0x000ee80000300a00 */
[----:B------:R-:W-:Y:S04]  /*41e50*/  STL.64 [R1+0x2580], R152 ;  /* 0x0025809801007387 */ /* 0x000fe80000100a00 */
[----:B------:R1:W-:Y:S04]  /*41e60*/  STL.64 [R1+0x2588], R154 ;  /* 0x0025889a01007387 */ /* 0x0003e80000100a00 */
        /* <DEDUP_REMOVED lines=24> */
[----:B-1----:R-:W2:Y:S04]  /*41ff0*/  LDL.LU.64 R250, [R1+0x46d8] ;  /* 0x0046d80001fa7983 */ /* 0x002ea80000300a00 */
[----:B------:R-:W2:Y:S01]  /*42000*/  LDL.LU.64 R248, [R1+0x46d0] ;  /* 0x0046d00001f87983 */ /* 0x000ea20000300a00 */
[----:B------:R-:W-:-:S15]  /*42010*/  HMMA.1688.F32.TF32 R168, R244, R10, R168 ;  /* 0x0000000af4a8723c */ /* 0x000fde00000810a8 */
[----:B------:R-:W-:-:S08]  /*42020*/  NOP ;  /* 0x0000000000007918 */ /* 0x000fd00000000000 */
[----:B------:R-:W-:Y:S04]  /*42030*/  STL.64 [R1+0x2510], R168 ;  /* 0x002510a801007387 */ /* 0x000fe80000100a00 */
[----:B------:R1:W-:Y:S02]  /*42040*/  STL.64 [R1+0x2518], R170 ;  /* 0x002518aa01007387 */ /* 0x0003e40000100a00 */
[C---:B-1----:R-:W-:Y:S06]  /*42050*/  HMMA.1688.F32.TF32 R168, R244.reuse, R14, R164 ;  /* 0x0000000ef4a8723c */ /* 0x042fec00000810a4 */
[----:B------:R-:W-:-:S15]  /*42060*/  HMMA.1688.F32.TF32 R164, R244, R78, R160 ;  /* 0x0000004ef4a4723c */ /* 0x000fde00000810a0 */
[----:B------:R-:W-:-:S02]  /*42070*/  NOP ;  /* 0x0000000000007918 */ /* 0x000fc40000000000 */
[----:B------:R-:W-:Y:S04]  /*42080*/  STL.64 [R1+0x2500], R168 ;  /* 0x002500a801007387 */ /* 0x000fe80000100a00 */
[----:B------:R-:W-:Y:S01]  /*42090*/  STL.64 [R1+0x2508], R170 ;  /* 0x002508aa01007387 */ /* 0x000fe20000100a00 */
[C---:B----4-:R-:W-:Y:S06]  /*420a0*/  HMMA.1688.F32.TF32 R140, R244.reuse, R62, R140 ;  /* 0x0000003ef48c723c */ /* 0x050fec000008108c */
[----:B--2---:R-:W-:Y:S01]  /*420b0*/  HMMA.1688.F32.TF32 R160, R244, R74, R248 ;  /* 0x0000004af4a0723c */ /* 0x004fe200000810f8 */
[----:B------:R-:W2:Y:S04]  /*420c0*/  LDL.LU R248, [R1+0x960] ;  /* 0x0009600001f87983 */ /* 0x000ea80000300800 */
[----:B------:R-:W-:Y:S04]  /*420d0*/  STL.64 [R1+0x24f0], R164 ;  /* 0x0024f0a401007387 */ /* 0x000fe80000100a00 */
[----:B------:R-:W-:-:S14]  /*420e0*/  STL.64 [R1+0x24f8], R166 ;  /* 0x0024f8a601007387 */ /* 0x000fdc0000100a00 */
        /* <DEDUP_REMOVED lines=14> */
[----:B------:R-:W4:-:S15]  /*421d0*/  LDL.LU R136, [R1+0x870] ;  /* 0x0008700001887983 */ /* 0x000f1e0000300800 */
[----:B------:R-:W-:-:S01]  /*421e0*/  NOP ;  /* 0x0000000000007918 */ /* 0x000fc20000000000 */
[----:B------:R1:W-:Y:S04]  /*421f0*/  STL.64 [R1+0x24c0], R160 ;  /* 0x0024c0a001007387 */ /* 0x0003e80000100a00 */
[----:B------:R1:W-:Y:S04]  /*42200*/  STL.64 [R1+0x24c8], R162 ;  /* 0x0024c8a201007387 */ /* 0x0003e80000100a00 */
[----:B------:R-:W4:Y:S04]  /*42210*/  LDL.LU R137, [R1+0x874] ;  /* 0x0008740001897983 */ /* 0x000f280000300800 */
[----:B------:R-:W4:Y:S04]  /*42220*/  LDL.LU R138, [R1+0x878] ;  /* 0x00087800018a7983 */ /* 0x000f280000300800 */
[----:B------:R-:W4:Y:S04]  /*42230*/  LDL.LU R139, [R1+0x87c] ;  /* 0x00087c00018b7983 */ /* 0x000f280000300800 */
[----:B------:R-:W2:Y:S04]  /*42240*/  LDL.LU R164, [R1+0x2ad0] ;  /* 0x002ad00001a47983 */ /* 0x000ea80000300800 */
[----:B------:R1:W-:Y:S04]  /*42250*/  STL.64 [R1+0x24b0], R140 ;  /* 0x0024b08c01007387 */ /* 0x0003e80000100a00 */
[----:B------:R1:W-:Y:S04]  /*42260*/  STL.64 [R1+0x24b8], R142 ;  /* 0x0024b88e01007387 */ /* 0x0003e80000100a00 */
[----:B------:R-:W2:Y:S04]  /*42270*/  LDL.LU R165, [R1+0x2ad4] ;  /* 0x002ad40001a57983 */ /* 0x000ea80000300800 */
[----:B------:R-:W2:Y:S04]  /*42280*/  LDL.LU R166, [R1+0x2ad8] ;  /* 0x002ad80001a67983 */ /* 0x000ea80000300800 */
[----:B------:R-:W2:Y:S04]  /*42290*/  LDL.LU R167, [R1+0x2adc] ;  /* 0x002adc0001a77983 */ /* 0x000ea80000300800 */
[----:B------:R-:W3:Y:S04]  /*422a0*/  LDL.LU R168, [R1+0x2b30] ;  /* 0x002b300001a87983 */ /* 0x000ee80000300800 */
[----:B------:R-:W3:Y:S04]  /*422b0*/  LDL.LU R169, [R1+0x2b34] ;  /* 0x002b340001a97983 */ /* 0x000ee80000300800 */
[----:B------:R-:W3:Y:S04]  /*422c0*/  LDL.LU R170, [R1+0x2b38] ;  /* 0x002b380001aa7983 */ /* 0x000ee80000300800 */
[----:B------:R-:W3:Y:S04]  /*422d0*/  LDL.LU R171, [R1+0x2b3c] ;  /* 0x002b3c0001ab7983 */ /* 0x000ee80000300800 */
[----:B-1----:R-:W4:Y:S04]  /*422e0*/  LDL.LU R160, [R1+0x2310] ;  /* 0x0023100001a07983 */ /* 0x002f280000300800 */
[----:B------:R-:W4:Y:S04]  /*422f0*/  LDL.LU R161, [R1+0x2314] ;  /* 0x0023140001a17983 */ /* 0x000f280000300800 */
[----:B------:R-:W4:Y:S04]  /*42300*/  LDL.LU R162, [R1+0x2318] ;  /* 0x0023180001a27983 */ /* 0x000f280000300800 */
[----:B------:R-:W4:Y:S01]  /*42310*/  LDL.LU R163, [R1+0x231c] ;  /* 0x00231c0001a37983 */ /* 0x000f220000300800 */
[C---:B------:R-:W-:Y:S03]  /*42320*/  HMMA.1688.F32.TF32 R144, R244.reuse, R58, R144 ;  /* 0x0000003af490723c */ /* 0x040fe60000081090 */
[----:B------:R-:W4:Y:S03]  /*42330*/  LDL.LU R140, [R1+0xb00] ;  /* 0x000b0000018c7983 */ /* 0x000f260000300800 */
[C---:B------:R-:W-:Y:S01]  /*42340*/  HMMA.1688.F32.TF32 R148, R244.reuse, R54, R148 ;  /* 0x00000036f494723c */ /* 0x040fe20000081094 */
[----:B------:R-:W4:Y:S04]  /*42350*/  LDL.LU R141, [R1+0xb04] ;  /* 0x000b0400018d7983 */ /* 0x000f280000300800 */
[----:B------:R-:W4:Y:S01]  /*42360*/  LDL.LU R142, [R1+0xb08] ;  /* 0x000b0800018e7983 */ /* 0x000f220000300800 */
[C---:B------:R-:W-:Y:S03]  /*42370*/  HMMA.1688.F32.TF32 R152, R244.reuse, R50, R152 ;  /* 0x00000032f498723c */ /* 0x040fe60000081098 */
[----:B------:R-:W4:Y:S03]  /*42380*/  LDL.LU R143, [R1+0xb0c] ;  /* 0x000b0c00018f7983 */ /* 0x000f260000300800 */
[----:B------:R-:W-:Y:S05]  /*42390*/  HMMA.1688.F32.TF32 R156, R244, R46, R156 ;  /* 0x0000002ef49c723c */ /* 0x000fea000008109c */
[----:B------:R1:W-:Y:S04]  /*423a0*/  STL.64 [R1+0x24a0], R144 ;  /* 0x0024a09001007387 */ /* 0x0003e80000100a00 */
[----:B------:R1:W-:Y:S04]  /*423b0*/  STL.64 [R1+0x24a8], R146 ;  /* 0x0024a89201007387 */ /* 0x0003e80000100a00 */
[----:B-1----:R-:W4:Y:S04]  /*423c0*/  LDL.LU R144, [R1+0x8f0] ;  /* 0x0008f00001907983 */ /* 0x002f280000300800 */
[----:B------:R-:W4:Y:S04]  /*423d0*/  LDL.LU R145, [R1+0x8f4] ;  /* 0x0008f40001917983 */ /* 0x000f280000300800 */
[----:B------:R-:W4:Y:S04]  /*423e0*/  LDL.LU R146, [R1+0x8f8] ;  /* 0x0008f80001927983 */ /* 0x000f280000300800 */
[----:B------:R-:W4:Y:S04]  /*423f0*/  LDL.LU R147, [R1+0x8fc] ;  /* 0x0008fc0001937983 */ /* 0x000f280000300800 */
        /* <DEDUP_REMOVED lines=12> */
[----:B------:R-:W4:Y:S04]  /*424c0*/  LDL.LU R244, [R1+0x2040] ;  /* 0x0020400001f47983 */ /* 0x000f280000300800 */
[----:B------:R1:W-:Y:S04]  /*424d0*/  STL.64 [R1+0x2320], R156 ;  /* 0x0023209c01007387 */ /* 0x0003e80000100a00 */
[----:B------:R1:W-:Y:S04]  /*424e0*/  STL.64 [R1+0x2328], R158 ;  /* 0x0023289e01007387 */ /* 0x0003e80000100a00 */
[----:B------:R-:W4:Y:S04]  /*424f0*/  LDL.LU R245, [R1+0x2044] ;  /* 0x0020440001f57983 */ /* 0x000f280000300800 */
[----:B------:R-:W4:Y:S04]  /*42500*/  LDL.LU R246, [R1+0x2048] ;  /* 0x0020480001f67983 */ /* 0x000f280000300800 */
[----:B------:R-:W4:Y:S04]  /*42510*/  LDL.LU R247, [R1+0x204c] ;  /* 0x00204c0001f77983 */ /* 0x000f280000300800 */
[----:B-1----:R-:W4:Y:S04]  /*42520*/  LDL.LU R156, [R1+0xd50] ;  /* 0x000d5000019c7983 */ /* 0x002f280000300800 */
[----:B------:R-:W4:Y:S04]  /*42530*/  LDL.LU R157, [R1+0xd54] ;  /* 0x000d5400019d7983 */ /* 0x000f280000300800 */
[----:B------:R-:W4:Y:S04]  /*42540*/  LDL.LU R158, [R1+0xd58] ;  /* 0x000d5800019e7983 */ /* 0x000f280000300800 */
[----:B------:R-:W4:Y:S01]  /*42550*/  LDL.LU R159, [R1+0xd5c] ;  /* 0x000d5c00019f7983 */ /* 0x000f220000300800 */
[C---:B--2---:R-:W-:Y:S06]  /*42560*/  HMMA.1688.F32.TF32 R164, R240.reuse, R126, R164 ;  /* 0x0000007ef0a4723c */ /* 0x044fec00000810a4 */
[C---:B---3--:R-:W-:Y:S06]  /*42570*/  HMMA.1688.F32.TF32 R168, R240.reuse, R130, R168 ;  /* 0x00000082f0a8723c */ /* 0x048fec00000810a8 */
[----:B----4-:R-:W-:-:S15]  /*42580*/  HMMA.1688.F32.TF32 R160, R240, R122, R160 ;  /* 0x0000007af0a0723c */ /* 0x010fde00000810a0 */
[----:B------:R-:W-:-:S02]  /*42590*/  NOP ;  /* 0x0000000000007918 */ /* 0x000fc40000000000 */
        /* <DEDUP_REMOVED lines=11> */
[----:B------:R-:W4:Y:S01]  /*42650*/  LDL.LU.64 R160, [R1+0x46a0] ;  /* 0x0046a00001a07983 */ /* 0x000f220000300a00 */
[----:B------:R-:W-:-:S15]  /*42660*/  HMMA.1688.F32.TF32 R244, R240, R118, R244 ;  /* 0x00000076f0f4723c */ /* 0x000fde00000810f4 */
[----:B------:R-:W-:-:S08]  /*42670*/  NOP ;  /* 0x0000000000007918 */ /* 0x000fd00000000000 */
[----:B------:R-:W-:Y:S04]  /*42680*/  STL.64 [R1+0x2820], R244 ;  /* 0x002820f401007387 */ /* 0x000fe80000100a00 */
[----:B------:R1:W-:Y:S02]  /*42690*/  STL.64 [R1+0x2828], R246 ;  /* 0x002828f601007387 */ /* 0x0003e40000100a00 */
[C---:B-1----:R-:W-:Y:S06]  /*426a0*/  HMMA.1688.F32.TF32 R244, R240.reuse, R114, R156 ;  /* 0x00000072f0f4723c */ /* 0x042fec000008109c */
[C---:B------:R-:W-:Y:S06]  /*426b0*/  HMMA.1688.F32.TF32 R156, R240.reuse, R110, R152 ;  /* 0x0000006ef09c723c */ /* 0x040fec0000081098 */
        /* <DEDUP_REMOVED lines=15> */
[----:B------:R-:W-:Y:S04]  /*427b0*/  STL.64 [R1+0x27c0], R132 ;  /* 0x0027c08401007387 */ /* 0x000fe80000100a00 */
[----:B------:R-:W-:Y:S04]  /*427c0*/  STL.64 [R1+0x27c8], R134 ;  /* 0x0027c88601007387 */ /* 0x000fe80000100a00 */
[----:B------:R-:W4:Y:S04]  /*427d0*/  LDL.LU R249, [R1+0x2b54] ;  /* 0x002b540001f97983 */ /* 0x000f280000300800 */
[----:B------:R-:W4:Y:S04]  /*427e0*/  LDL.LU R250, [R1+0x2b58] ;  /* 0x002b580001fa7983 */ /* 0x000f280000300800 */
[----:B------:R-:W4:Y:S04]  /*427f0*/  LDL.LU R251, [R1+0x2b5c] ;  /* 0x002b5c0001fb7983 */ /* 0x000f280000300800 */
[----:B-1----:R-:W4:Y:S04]  /*42800*/  LDL.LU R140, [R1+0x2bb0] ;  /* 0x002bb000018c7983 */ /* 0x002f280000300800 */
[----:B------:R-:W4:Y:S04]  /*42810*/  LDL.LU R141, [R1+0x2bb4] ;  /* 0x002bb400018d7983 */ /* 0x000f280000300800 */
[----:B------:R-:W4:Y:S04]  /*42820*/  LDL.LU R142, [R1+0x2bb8] ;  /* 0x002bb800018e7983 */ /* 0x000f280000300800 */
[----:B------:R-:W4:Y:S01]  /*42830*/  LDL.LU R143, [R1+0x2bbc] ;  /* 0x002bbc00018f7983 */ /* 0x000f220000300800 */
[C---:B------:R-:W-:Y:S06]  /*42840*/  HMMA.1688.F32.TF32 R144, R240.reuse, R90, R144 ;  /* 0x0000005af090723c */ /* 0x040fec0000081090 */
[----:B------:R-:W-:-:S15]  /*42850*/  HMMA.1688.F32.TF32 R136, R240, R86, R136 ;  /* 0x00000056f088723c */ /* 0x000fde0000081088 */
[----:B------:R-:W-:-:S02]  /*42860*/  NOP ;  /* 0x0000000000007918 */ /* 0x000fc40000000000 */
[----:B------:R-:W-:Y:S04]  /*42870*/  STL.64 [R1+0x27b0], R144 ;  /* 0x0027b09001007387 */ /* 0x000fe80000100a00 */
[----:B------:R-:W-:Y:S04]  /*42880*/  STL.64 [R1+0x27b8], R146 ;  /* 0x0027b89201007387 */ /* 0x000fe80000100a00 */
[----:B------:R-:W-:Y:S04]  /*42890*/  STL.64 [R1+0x27a0], R136 ;  /* 0x0027a08801007387 */ /* 0x000fe80000100a00 */
[----:B------:R2:W-:Y:S02]  /*428a0*/  STL.64 [R1+0x27a8], R138 ;  /* 0x0027a88a01007387 */ /* 0x0005e40000100a00 */
[C---:B--2---:R-:W-:Y:S06]  /*428b0*/  HMMA.1688.F32.TF32 R136, R240.reuse, R42, R168 ;  /* 0x0000002af088723c */ /* 0x044fec00000810a8 */
[C---:B---3--:R-:W-:Y:S06]  /*428c0*/  HMMA.1688.F32.TF32 R144, R240.reuse, R18, R164 ;  /* 0x00000012f090723c */ /* 0x048fec00000810a4 */
[----:B----4-:R-:W-:-:S15]  /*428d0*/  HMMA.1688.F32.TF32 R148, R240, R82, R160 ;  /* 0x00000052f094723c */ /* 0x010fde00000810a0 */
[----:B------:R-:W-:-:S08]  /*428e0*/  NOP ;  /* 0x0000000000007918 */ /* 0x000fd00000000000 */
[----:B------:R-:W-:Y:S04]  /*428f0*/  STL.64 [R1+0x2790], R148 ;  /* 0x0027909401007387 */ /* 0x000fe80000100a00 */
[----:B------:R1:W-:Y:S04]  /*42900*/  STL.64 [R1+0x2798], R150 ;  /* 0x0027989601007387 */ /* 0x0003e80000100a00 */
[----:B------:R-:W-:Y:S04]  /*42910*/  STL.64 [R1+0x2780], R144 ;  /* 0x0027809001007387 */ /* 0x000fe80000100a00 */
[----:B------:R2:W-:Y:S01]  /*42920*/  STL.64 [R1+0x2788], R146 ;  /* 0x0027889201007387 */ /* 0x0005e20000100a00 */
[C---:B-1----:R-:W-:Y:S06]  /*42930*/  HMMA.1688.F32.TF32 R148, R240.reuse, R30, R172 ;  /* 0x0000001ef094723c */ /* 0x042fec00000810ac */
[----:B--2---:R-:W-:Y:S01]  /*42940*/  HMMA.1688.F32.TF32 R144, R240, R38, R176 ;  /* 0x00000026f090723c */ /* 0x004fe200000810b0 */
[----:B------:R-:W-:Y:S04]  /*42950*/  STL.64 [R1+0x2770], R136 ;  /* 0x0027708801007387 */ /* 0x000fe80000100a00 */
[----:B------:R1:W-:-:S12]  /*42960*/  STL.64 [R1+0x2778], R138 ;  /* 0x0027788a01007387 */ /* 0x0003d80000100a00 */
[----:B------:R-:W-:Y:S01]  /*42970*/  STL.64 [R1+0x2760], R148 ;  /* 0x0027609401007387 */ /* 0x000fe20000100a00 */
[C---:B-1----:R-:W-:Y:S03]  /*42980*/  HMMA.1688.F32.TF32 R136, R240.reuse, R34, R180 ;  /* 0x00000022f088723c */ /* 0x042fe600000810b4 */
[----:B------:R1:W-:Y:S04]  /*42990*/  STL.64 [R1+0x2768], R150 ;  /* 0x0027689601007387 */ /* 0x0003e80000100a00 */
[----:B------:R-:W-:Y:S04]  /*429a0*/  STL.64 [R1+0x2750], R144 ;  /* 0x0027509001007387 */ /* 0x000fe80000100a00 */
[----:B------:R2:W-:Y:S01]  /*429b0*/  STL.64 [R1+0x2758], R146 ;  /* 0x0027589201007387 */ /* 0x0005e20000100a00 */
[C---:B-1----:R-:W-:Y:S06]  /*429c0*/  HMMA.1688.F32.TF32 R148, R240.reuse, R6, R184 ;  /* 0x00000006f094723c */ /* 0x042fec00000810b8 */
[C---:B--2---:R-:W-:Y:S05]  /*429d0*/  HMMA.1688.F32.TF32 R144, R240.reuse, R22, R188 ;  /* 0x00000016f090723c */ /* 0x044fea00000810bc */
[----:B------:R-:W-:Y:S04]  /*429e0*/  STL.64 [R1+0x2740], R136 ;  /* 0x0027408801007387 */ /* 0x000fe80000100a00 */
[----:B------:R1:W-:Y:S08]  /*429f0*/  STL.64 [R1+0x2748], R138 ;  /* 0x0027488a01007387 */ /* 0x0003f00000100a00 */
        /* <DEDUP_REMOVED lines=15> */
[----:B--2---:R-:W-:Y:S05]  /*42af0*/  HMMA.1688.F32.TF32 R144, R240, R70, R212 ;  /* 0x00000046f090723c */ /* 0x004fea00000810d4 */
[----:B------:R-:W-:Y:S04]  /*42b00*/  STL.64 [R1+0x26e0], R136 ;  /* 0x0026e08801007387 */ /* 0x000fe80000100a00 */
[----:B------:R1:W-:Y:S01]  /*42b10*/  STL.64 [R1+0x26e8], R138 ;  /* 0x0026e88a01007387 */ /* 0x0003e20000100a00 */
[----:B------:R-:W-:-:S02]  /*42b20*/  LOP3.LUT R60, R0, 0x40, RZ, 0x3c, !PT ;  /* 0x00000040003c7812 */ /* 0x000fc400078e3cff */
[----:B------:R-:W-:-:S03]  /*42b30*/  LOP3.LUT R61, R0, 0x60, RZ, 0x3c, !PT ;  /* 0x00000060003d7812 */ /* 0x000fc600078e3cff */
[----:B------:R-:W-:Y:S04]  /*42b40*/  LDS R132, [R60+UR13+0x22000] ;  /* 0x0220000d3c847984 */ /* 0x000fe80008000800 */
[----:B------:R-:W-:Y:S01]  /*42b50*/  STL.64 [R1+0x26d0], R148 ;  /* 0x0026d09401007387 */ /* 0x000fe20000100a00 */
[C---:B-1----:R-:W-:Y:S03]  /*42b60*/  HMMA.1688.F32.TF32 R136, R240.reuse, R66, R216 ;  /* 0x00000042f088723c */ /* 0x042fe600000810d8 */
[----:B------:R1:W-:Y:S04]  /*42b70*/  STL.64 [R1+0x26d8], R150 ;  /* 0x0026d89601007387 */ /* 0x0003e80000100a00 */
[----:B------:R-:W-:Y:S04]  /*42b80*/  STL.64 [R1+0x26c0], R144 ;  /* 0x0026c09001007387 */ /* 0x000fe80000100a00 */
[----:B------:R2:W-:Y:S01]  /*42b90*/  STL.64 [R1+0x26c8], R146 ;  /* 0x0026c89201007387 */ /* 0x0005e20000100a00 */
[C---:B-1----:R-:W-:Y:S03]  /*42ba0*/  HMMA.1688.F32.TF32 R148, R240.reuse, R62, R220 ;  /* 0x0000003ef094723c */ /* 0x042fe600000810dc */
[----:B------:R-:W-:Y:S04]  /*42bb0*/  LDS R134, [R60+UR13+0x23000] ;  /* 0x0230000d3c867984 */ /* 0x000fe80008000800 */
[----:B------:R-:W-:Y:S01]  /*42bc0*/  LDS R133, [R61+UR13+0x22000] ;  /* 0x0220000d3d857984 */ /* 0x000fe20008000800 */
[C---:B--2---:R-:W-:Y:S03]  /*42bd0*/  HMMA.1688.F32.TF32 R144, R240.reuse, R58, R224 ;  /* 0x0000003af090723c */ /* 0x044fe600000810e0 */
[----:B------:R-:W1:Y:S04]  /*42be0*/  LDS R135, [R61+UR13+0x23000] ;  /* 0x0230000d3d877984 */ /* 0x000e680008000800 */
[----:B------:R-:W-:Y:S04]  /*42bf0*/  STL.64 [R1+0x26b0], R136 ;  /* 0x0026b08801007387 */ /* 0x000fe80000100a00 */
[----:B------:R2:W-:Y:S04]  /*42c00*/  STL.64 [R1+0x26b8], R138 ;  /* 0x0026b88a01007387 */ /* 0x0005e80000100a00 */
[----:B------:R-:W-:Y:S04]  /*42c10*/  STL.64 [R1+0x26a0], R148 ;  /* 0x0026a09401007387 */ /* 0x000fe80000100a00 */
[----:B------:R3:W-:Y:S01]  /*42c20*/  STL.64 [R1+0x26a8], R150 ;  /* 0x0026a89601007387 */ /* 0x0007e20000100a00 */
[C---:B--2---:R-:W-:Y:S03]  /*42c30*/  HMMA.1688.F32.TF32 R136, R240.reuse, R54, R228 ;  /* 0x00000036f088723c */ /* 0x044fe600000810e4 */
[----:B------:R-:W-:Y:S04]  /*42c40*/  STL.64 [R1+0x2690], R144 ;  /* 0x0026909001007387 */ /* 0x000fe80000100a00 */
[----:B------:R2:W-:Y:S01]  /*42c50*/  STL.64 [R1+0x2698], R146 ;  /* 0x0026989201007387 */ /* 0x0005e20000100a00 */
[C---:B---3--:R-:W-:Y:S06]  /*42c60*/  HMMA.1688.F32.TF32 R148, R240.reuse, R50, R232 ;  /* 0x00000032f094723c */ /* 0x048fec00000810e8 */
[----:B--2---:R-:W-:Y:S09]  /*42c70*/  HMMA.1688.F32.TF32 R144, R240, R46, R236 ;  /* 0x0000002ef090723c */ /* 0x004ff200000810ec */
[----:B------:R-:W-:Y:S04]  /*42c80*/  STL.64 [R1+0x2680], R136 ;  /* 0x0026808801007387 */ /* 0x000fe80000100a00 */
[----:B------:R-:W-:Y:S04]  /*42c90*/  STL.64 [R1+0x2688], R138 ;  /* 0x0026888a01007387 */ /* 0x000fe80000100a00 */
[----:B------:R-:W-:Y:S04]  /*42ca0*/  LDS R136, [R60+UR13+0x22080] ;  /* 0x0220800d3c887984 */ /* 0x000fe80008000800 */
[----:B------:R2:W-:Y:S04]  /*42cb0*/  STL.64 [R1+0x2670], R148 ;  /* 0x0026709401007387 */ /* 0x0005e80000100a00 */
[----:B------:R-:W-:Y:S04]  /*42cc0*/  STL.64 [R1+0x2678], R150 ;  /* 0x0026789601007387 */ /* 0x000fe80000100a00 */
[----:B------:R-:W-:Y:S04]  /*42cd0*/  STL.64 [R1+0x2310], R144 ;  /* 0x0023109001007387 */ /* 0x000fe80000100a00 */
[----:B------:R1:W-:Y:S04]  /*42ce0*/  STL.64 [R1+0x2318], R146 ;  /* 0x0023189201007387 */ /* 0x0003e80000100a00 */
[----:B--2---:R-:W2:Y:S04]  /*42cf0*/  LDL.LU R148, [R1+0x9f0] ;  /* 0x0009f00001947983 */ /* 0x004ea80000300800 */
[----:B------:R-:W-:Y:S01]  /*42d00*/  LDS R138, [R60+UR13+0x23080] ;  /* 0x0230800d3c8a7984 */ /* 0x000fe20008000800 */
[C---:B-1----:R-:W-:Y:S03]  /*42d10*/  HMMA.1688.F32.TF32 R144, R132.reuse, R130, R140 ;  /* 0x000000828490723c */ /* 0x042fe6000008108c */
[----:B------:R-:W-:Y:S04]  /*42d20*/  LDS R137, [R61+UR13+0x22080] ;  /* 0x0220800d3d897984 */ /* 0x000fe80008000800 */
[----:B------:R-:W1:Y:S01]  /*42d30*/  LDS R139, [R61+UR13+0x23080] ;  /* 0x0230800d3d8b7984 */ /* 0x000e620008000800 */
[----:B------:R-:W-:-:S15]  /*42d40*/  HMMA.1688.F32.TF32 R140, R132, R126, R248 ;  /* 0x0000007e848c723c */ /* 0x000fde00000810f8 */
[----:B------:R3:W-:Y:S04]  /*42d50*/  STL.64 [R1+0x100], R144 ;  /* 0x0001009001007387 */ /* 0x0007e80000100a00 */
[----:B------:R4:W-:Y:S04]  /*42d60*/  STL.64 [R1+0x108], R146 ;  /* 0x0001089201007387 */ /* 0x0009e80000100a00 */
[----:B------:R1:W-:Y:S04]  /*42d70*/  STL.64 [R1+0xf0], R140 ;  /* 0x0000f08c01007387 */ /* 0x0003e80000100a00 */
[----:B------:R1:W-:Y:S04]  /*42d80*/  STL.64 [R1+0xf8], R142 ;  /* 0x0000f88e01007387 */ /* 0x0003e80000100a00 */
        /* <DEDUP_REMOVED lines=55> */
[----:B-1----:R-:W4:Y:S04]  /*43100*/  LDL.LU R140, [R1+0xa50] ;  /* 0x000a5000018c7983 */ /* 0x002f280000300800 */
[----:B------:R-:W4:Y:S04]  /*43110*/  LDL.LU R141, [R1+0xa54] ;  /* 0x000a5400018d7983 */ /* 0x000f280000300800 */
[----:B------:R-:W4:Y:S04]  /*43120*/  LDL.LU R142, [R1+0xa58] ;  /* 0x000a5800018e7983 */ /* 0x000f280000300800 */
[----:B------:R-:W4:Y:S01]  /*43130*/  LDL.LU R143, [R1+0xa5c] ;  /* 0x000a5c00018f7983 */ /* 0x000f220000300800 */
[----:B--2---:R-:W-:Y:S03]  /*43140*/  HMMA.1688.F32.TF32 R192, R132, R122, R248 ;  /* 0x0000007a84c0723c */ /* 0x004fe600000810f8 */
[----:B------:R-:W2:-:S15]  /*43150*/  LDL.LU R248, [R1+0xa80] ;  /* 0x000a800001f87983 */ /* 0x000e9e0000300800 */
[----:B------:R-:W-:-:S05]  /*43160*/  NOP ;  /* 0x0000000000007918 */ /* 0x000fca0000000000 */
[----:B------:R-:W-:Y:S04]  /*43170*/  STL.64 [R1+0xe0], R192 ;  /* 0x0000e0c001007387 */ /* 0x000fe80000100a00 */
[----:B------:R-:W-:Y:S04]  /*43180*/  STL.64 [R1+0xe8], R194 ;  /* 0x0000e8c201007387 */ /* 0x000fe80000100a00 */
[----:B------:R-:W2:Y:S04]  /*43190*/  LDL.LU R249, [R1+0xa84] ;  /* 0x000a840001f97983 */ /* 0x000ea80000300800 */
[----:B------:R-:W2:Y:S04]  /*431a0*/  LDL.LU R250, [R1+0xa88] ;  /* 0x000a880001fa7983 */ /* 0x000ea80000300800 */
[----:B------:R-:W2:Y:S01]  /*431b0*/  LDL.LU R251, [R1+0xa8c] ;  /* 0x000a8c0001fb7983 */ /* 0x000ea20000300800 */
        /* <DEDUP_REMOVED lines=21> */
[----:B------:R1:W-:Y:S01]  /*43310*/  STL.64 [R1+0x78], R166 ;  /* 0x000078a601007387 */ /* 0x0003e20000100a00 */
[C---:B------:R-:W-:Y:S06]  /*43320*/  HMMA.1688.F32.TF32 R148, R132.reuse, R42, R148 ;  /* 0x0000002a8494723c */ /* 0x040fec0000081094 */
[C---:B-1----:R-:W-:Y:S06]  /*43330*/  HMMA.1688.F32.TF32 R164, R132.reuse, R90, R160 ;  /* 0x0000005a84a4723c */ /* 0x042fec00000810a0 */
[C---:B------:R-:W-:Y:S06]  /*43340*/  HMMA.1688.F32.TF32 R160, R132.reuse, R86, R244 ;  /* 0x0000005684a0723c */ /* 0x040fec00000810f4 */
[C---:B------:R-:W-:Y:S06]  /*43350*/  HMMA.1688.F32.TF32 R156, R132.reuse, R82, R156 ;  /* 0x00000052849c723c */ /* 0x040fec000008109c */
[C---:B------:R-:W-:Y:S06]  /*43360*/  HMMA.1688.F32.TF32 R152, R132.reuse, R18, R152 ;  /* 0x000000128498723c */ /* 0x040fec0000081098 */
[C---:B---3--:R-:W-:Y:S06]  /*43370*/  HMMA.1688.F32.TF32 R144, R132.reuse, R30, R144 ;  /* 0x0000001e8490723c */ /* 0x048fec0000081090 */
[----:B----4-:R-:W-:Y:S01]  /*43380*/  HMMA.1688.F32.TF32 R140, R132, R38, R140 ;  /* 0x00000026848c723c */ /* 0x010fe2000008108c */
[----:B------:R1:W-:Y:S04]  /*43390*/  STL [R1+0x460c], R37 ;  /* 0x00460c2501007387 */ /* 0x0003e80000100800 */
[----:B------:R3:W-:Y:S04]  /*433a0*/  STL [R1+0x4608], R36 ;  /* 0x0046082401007387 */ /* 0x0007e80000100800 */
[----:B------:R-:W-:Y:S01]  /*433b0*/  STL.64 [R1+0x2a0], R164 ;  /* 0x0002a0a401007387 */ /* 0x000fe20000100a00 */
[----:B-1----:R-:W-:-:S02]  /*433c0*/  IMAD.MOV.U32 R37, RZ, RZ, R162 ;  /* 0x000000ffff257224 */ /* 0x002fc400078e00a2 */
[----:B---3--:R-:W-:Y:S01]  /*433d0*/  IMAD.MOV.U32 R36, RZ, RZ, R163 ;  /* 0x000000ffff247224 */ /* 0x008fe200078e00a3 */
[----:B------:R-:W-:Y:S04]  /*433e0*/  STL.64 [R1+0x2a8], R166 ;  /* 0x0002a8a601007387 */ /* 0x000fe80000100a00 */
[----:B------:R-:W-:Y:S04]  /*433f0*/  STL.64 [R1+0x290], R160 ;  /* 0x000290a001007387 */ /* 0x000fe80000100a00 */
[----:B------:R1:W-:Y:S04]  /*43400*/  STL [R1+0x4614], R36 ;  /* 0x0046142401007387 */ /* 0x0003e80000100800 */
[----:B------:R3:W-:Y:S04]  /*43410*/  STL [R1+0x4610], R37 ;  /* 0x0046102501007387 */ /* 0x0007e80000100800 */
[----:B------:R-:W-:Y:S01]  /*43420*/  STL.64 [R1+0x280], R156 ;  /* 0x0002809c01007387 */ /* 0x000fe20000100a00 */
[----:B-1----:R-:W-:-:S03]  /*43430*/  IMAD.MOV.U32 R36, RZ, RZ, R150 ;  /* 0x000000ffff247224 */ /* 0x002fc600078e0096 */
[----:B------:R-:W-:Y:S01]  /*43440*/  STL.64 [R1+0x288], R158 ;  /* 0x0002889e01007387 */ /* 0x000fe20000100a00 */
[----:B---3--:R-:W-:-:S03]  /*43450*/  IMAD.MOV.U32 R37, RZ, RZ, R151 ;  /* 0x000000ffff257224 */ /* 0x008fc600078e0097 */
[----:B------:R-:W-:Y:S04]  /*43460*/  STL.64 [R1+0x270], R152 ;  /* 0x0002709801007387 */ /* 0x000fe80000100a00 */
[----:B------:R-:W-:Y:S04]  /*43470*/  STL.64 [R1+0x278], R154 ;  /* 0x0002789a01007387 */ /* 0x000fe80000100a00 */
[----:B------:R-:W-:Y:S04]  /*43480*/  STL.64 [R1+0x260], R148 ;  /* 0x0002609401007387 */ /* 0x000fe80000100a00 */
[----:B------:R1:W-:Y:S04]  /*43490*/  STL [R1+0x461c], R37 ;  /* 0x00461c2501007387 */ /* 0x0003e80000100800 */
[----:B------:R3:W-:Y:S04]  /*434a0*/  STL [R1+0x4618], R36 ;  /* 0x0046182401007387 */ /* 0x0007e80000100800 */
[----:B------:R4:W-:Y:S01]  /*434b0*/  STL.64 [R1+0x250], R144 ;  /* 0x0002509001007387 */ /* 0x0009e20000100a00 */
[----:B-1----:R-:W-:-:S03]  /*434c0*/  IMAD.MOV.U32 R37, RZ, RZ, R142 ;  /* 0x000000ffff257224 */ /* 0x002fc600078e008e */
[----:B------:R-:W-:Y:S01]  /*434d0*/  STL.64 [R1+0x258], R146 ;  /* 0x0002589201007387 */ /* 0x000fe20000100a00 */
[----:B---3--:R-:W-:-:S03]  /*434e0*/  IMAD.MOV.U32 R36, RZ, RZ, R143 ;  /* 0x000000ffff247224 */ /* 0x008fc600078e008f */
[----:B------:R2:W-:Y:S04]  /*434f0*/  STL.64 [R1+0x240], R140 ;  /* 0x0002408c01007387 */ /* 0x0005e80000100a00 */
[----:B------:R-:W-:Y:S04]  /*43500*/  STL [R1+0x4624], R37 ;  /* 0x0046242501007387 */ /* 0x000fe80000100800 */
[----:B------:R-:W-:Y:S04]  /*43510*/  STL [R1+0x4620], R36 ;  /* 0x0046202401007387 */ /* 0x000fe80000100800 */
[----:B----4-:R-:W3:Y:S01]  /*43520*/  LDL.LU R144, [R1+0xbe0] ;  /* 0x000be00001907983 */ /* 0x010ee20000300800 */
[----:B--2---:R-:W-:-:S15]  /*43530*/  HMMA.1688.F32.TF32 R140, R132, R34, R248 ;  /* 0x00000022848c723c */ /* 0x004fde00000810f8 */
[----:B------:R-:W-:-:S08]  /*43540*/  NOP ;  /* 0x0000000000007918 */ /* 0x000fd00000000000 */
[----:B------:R1:W-:Y:S04]  /*43550*/  STL.64 [R1+0x230], R140 ;  /* 0x0002308c01007387 */ /* 0x0003e80000100a00 */
[----:B------:R2:W-:Y:S04]  /*43560*/  STL.64 [R1+0x238], R142 ;  /* 0x0002388e01007387 */ /* 0x0005e80000100a00 */
        /* <DEDUP_REMOVED lines=35> */
[----:B-1----:R-:W4:Y:S04]  /*437a0*/  LDL.LU R140, [R1+0xc10] ;  /* 0x000c1000018c7983 */ /* 0x002f280000300800 */
[----:B------:R-:W4:Y:S04]  /*437b0*/  LDL.LU R141, [R1+0xc14] ;  /* 0x000c1400018d7983 */ /* 0x000f280000300800 */
[----:B--2---:R-:W2:Y:S04]  /*437c0*/  LDL.LU R142, [R1+0xc18] ;  /* 0x000c1800018e7983 */ /* 0x004ea80000300800 */
[----:B------:R-:W2:Y:S04]  /*437d0*/  LDL.LU R143, [R1+0xc1c] ;  /* 0x000c1c00018f7983 */ /* 0x000ea80000300800 */
[----:B------:R-:W2:Y:S04]  /*437e0*/  LDL.LU R248, [R1+0xc40] ;  /* 0x000c400001f87983 */ /* 0x000ea80000300800 */
[----:B------:R-:W2:Y:S04]  /*437f0*/  LDL.LU R249, [R1+0xc44] ;  /* 0x000c440001f97983 */ /* 0x000ea80000300800 */
[----:B------:R-:W2:Y:S04]  /*43800*/  LDL.LU R250, [R1+0xc48] ;  /* 0x000c480001fa7983 */ /* 0x000ea80000300800 */
[----:B------:R-:W2:Y:S01]  /*43810*/  LDL.LU R251, [R1+0xc4c] ;  /* 0x000c4c0001fb7983 */ /* 0x000ea20000300800 */
[C---:B---3--:R-:W-:Y:S06]  /*43820*/  HMMA.1688.F32.TF32 R172, R132.reuse, R6, R172 ;  /* 0x0000000684ac723c */ /* 0x048fec00000810ac */
[C---:B----4-:R-:W-:Y:S06]  /*43830*/  HMMA.1688.F32.TF32 R168, R132.reuse, R22, R168 ;  /* 0x0000001684a8723c */ /* 0x050fec00000810a8 */
[----:B------:R-:W-:-:S12]  /*43840*/  HMMA.1688.F32.TF32 R164, R132, R26, R164 ;  /* 0x0000001a84a4723c */ /* 0x000fd800000810a4 */
[----:B------:R-:W-:Y:S02]  /*43850*/  IMAD.MOV.U32 R37, RZ, RZ, R172 ;  /* 0x000000ffff257224 */ /* 0x000fe400078e00ac */
[----:B------:R-:W-:Y:S01]  /*43860*/  IMAD.MOV.U32 R36, RZ, RZ, R173 ;  /* 0x000000ffff247224 */ /* 0x000fe200078e00ad */
[----:B------:R-:W-:Y:S04]  /*43870*/  STL.64 [R1+0x228], R174 ;  /* 0x000228ae01007387 */ /* 0x000fe80000100a00 */
[----:B------:R1:W-:Y:S04]  /*43880*/  STL [R1+0x462c], R37 ;  /* 0x00462c2501007387 */ /* 0x0003e80000100800 */
[----:B------:R3:W-:Y:S04]  /*43890*/  STL [R1+0x4628], R36 ;  /* 0x0046282401007387 */ /* 0x0007e80000100800 */
[----:B------:R-:W-:Y:S04]  /*438a0*/  STL.64 [R1+0x210], R168 ;  /* 0x000210a801007387 */ /* 0x000fe80000100a00 */
[----:B------:R-:W-:Y:S01]  /*438b0*/  STL.64 [R1+0x218], R170 ;  /* 0x000218aa01007387 */ /* 0x000fe20000100a00 */
[----:B-1----:R-:W-:-:S03]  /*438c0*/  IMAD.MOV.U32 R37, RZ, RZ, R166 ;  /* 0x000000ffff257224 */ /* 0x002fc600078e00a6 */
[----:B------:R1:W-:Y:S01]  /*438d0*/  STL.64 [R1+0x200], R164 ;  /* 0x000200a401007387 */ /* 0x0003e20000100a00 */
[----:B---3--:R-:W-:Y:S02]  /*438e0*/  IMAD.MOV.U32 R36, RZ, RZ, R167 ;  /* 0x000000ffff247224 */ /* 0x008fe400078e00a7 */
[C---:B-1----:R-:W-:Y:S06]  /*438f0*/  HMMA.1688.F32.TF32 R164, R132.reuse, R10, R160 ;  /* 0x0000000a84a4723c */ /* 0x042fec00000810a0 */
[C---:B------:R-:W-:Y:S06]  /*43900*/  HMMA.1688.F32.TF32 R160, R132.reuse, R14, R244 ;  /* 0x0000000e84a0723c */ /* 0x040fec00000810f4 */
[C---:B------:R-:W-:Y:S06]  /*43910*/  HMMA.1688.F32.TF32 R152, R132.reuse, R74, R152 ;  /* 0x0000004a8498723c */ /* 0x040fec0000081098 */
[C---:B------:R-:W-:Y:S06]  /*43920*/  HMMA.1688.F32.TF32 R156, R132.reuse, R78, R156 ;  /* 0x0000004e849c723c */ /* 0x040fec000008109c */
[C---:B------:R-:W-:Y:S06]  /*43930*/  HMMA.1688.F32.TF32 R144, R132.reuse, R66, R144 ;  /* 0x000000428490723c */ /* 0x040fec0000081090 */
[----:B------:R-:W-:Y:S01]  /*43940*/  HMMA.1688.F32.TF32 R148, R132, R70, R148 ;  /* 0x000000468494723c */ /* 0x000fe20000081094 */
[----:B------:R1:W-:Y:S04]  /*43950*/  STL [R1+0x4634], R37 ;  /* 0x0046342501007387 */ /* 0x0003e80000100800 */
[----:B------:R3:W-:Y:S04]  /*43960*/  STL [R1+0x4630], R36 ;  /* 0x0046302401007387 */ /* 0x0007e80000100800 */
[----:B------:R-:W-:Y:S01]  /*43970*/  STL.64 [R1+0x1f0], R164 ;  /* 0x0001f0a401007387 */ /* 0x000fe20000100a00 */
[----:B-1----:R-:W-:-:S03]  /*43980*/  IMAD.MOV.U32 R37, RZ, RZ, R160 ;  /* 0x000000ffff257224 */ /* 0x002fc600078e00a0 */
[----:B------:R-:W-:Y:S01]  /*43990*/  STL.64 [R1+0x1f8], R166 ;  /* 0x0001f8a601007387 */ /* 0x000fe20000100a00 */
[----:B---3--:R-:W-:-:S03]  /*439a0*/  IMAD.MOV.U32 R36, RZ, RZ, R161 ;  /* 0x000000ffff247224 */ /* 0x008fc600078e00a1 */
        /* <DEDUP_REMOVED lines=14> */
[----:B------:R2:W-:Y:S02]  /*43a90*/  STL.64 [R1+0x1a8], R146 ;  /* 0x0001a89201007387 */ /* 0x0005e40000100a00 */
[C---:B--2---:R-:W-:Y:S06]  /*43aa0*/  HMMA.1688.F32.TF32 R144, R132.reuse, R62, R140 ;  /* 0x0000003e8490723c */ /* 0x044fec000008108c */
[----:B------:R-:W-:Y:S01]  /*43ab0*/  HMMA.1688.F32.TF32 R140, R132, R58, R248 ;  /* 0x0000003a848c723c */ /* 0x000fe200000810f8 */
[----:B------:R1:W-:Y:S04]  /*43ac0*/  STL [R1+0x464c], R37 ;  /* 0x00464c2501007387 */ /* 0x0003e80000100800 */
[----:B------:R2:W-:-:S12]  /*43ad0*/  STL [R1+0x4648], R36 ;  /* 0x0046482401007387 */ /* 0x0005d80000100800 */
[----:B------:R-:W-:Y:S04]  /*43ae0*/  STL.64 [R1+0x190], R144 ;  /* 0x0001909001007387 */ /* 0x000fe80000100a00 */
[----:B------:R-:W-:Y:S04]  /*43af0*/  STL.64 [R1+0x198], R146 ;  /* 0x0001989201007387 */ /* 0x000fe80000100a00 */
[----:B------:R3:W-:Y:S01]  /*43b00*/  STL.64 [R1+0x60], R140 ;  /* 0x0000608c01007387 */ /* 0x0007e20000100a00 */
[----:B-1----:R-:W-:Y:S02]  /*43b10*/  IMAD.MOV.U32 R37, RZ, RZ, R142 ;  /* 0x000000ffff257224 */ /* 0x002fe400078e008e */
[----:B--2---:R-:W-:Y:S01]  /*43b20*/  IMAD.MOV.U32 R36, RZ, RZ, R143 ;  /* 0x000000ffff247224 */ /* 0x004fe200078e008f */
[----:B---3--:R-:W2:Y:S04]  /*43b30*/  LDL.LU R140, [R1+0xe90] ;  /* 0x000e9000018c7983 */ /* 0x008ea80000300800 */
        /* <DEDUP_REMOVED lines=91> */
[----:B------:R-:W-:Y:S04]  /*440f0*/  STL [R1+0x4654], R37 ;  /* 0x0046542501007387 */ /* 0x000fe80000100800 */
[----:B------:R-:W-:Y:S01]  /*44100*/  STL [R1+0x4650], R36 ;  /* 0x0046502401007387 */ /* 0x000fe20000100800 */
[C---:B----4-:R-:W-:Y:S06]  /*44110*/  HMMA.1688.F32.TF32 R176, R136.reuse, R98, R176 ;  /* 0x0000006288b0723c */ /* 0x050fec00000810b0 */
[C---:B--2---:R-:W-:Y:S06]  /*44120*/  HMMA.1688.F32.TF32 R188, R136.reuse, R110, R188 ;  /* 0x0000006e88bc723c */ /* 0x044fec00000810bc */
[C---:B---3--:R-:W-:Y:S06]  /*44130*/  HMMA.1688.F32.TF32 R200, R136.reuse, R122, R200 ;  /* 0x0000007a88c8723c */ /* 0x048fec00000810c8 */
[----:B------:R-:W-:Y:S06]  /*44140*/  HMMA.1688.F32.TF32 R204, R136, R126, R204 ;  /* 0x0000007e88cc723c */ /* 0x000fec00000810cc */
[C---:B------:R-:W-:Y:S06]  /*44150*/  HMMA.1688.F32.TF32 R216, R132.reuse, R50, R216 ;  /* 0x0000003284d8723c */ /* 0x040fec00000810d8 */
[C---:B------:R-:W-:Y:S06]  /*44160*/  HMMA.1688.F32.TF32 R220, R132.reuse, R54, R220 ;  /* 0x0000003684dc723c */ /* 0x040fec00000810dc */
[----:B------:R-:W-:Y:S06]  /*44170*/  HMMA.1688.F32.TF32 R212, R132, R46, R212 ;  /* 0x0000002e84d4723c */ /* 0x000fec00000810d4 */
[C---:B------:R-:W-:Y:S11]  /*44180*/  HMMA.1688.F32.TF32 R132, R136.reuse, R130, R208 ;  /* 0x000000828884723c */ /* 0x040ff600000810d0 */
[----:B------:R-:W-:Y:S04]  /*44190*/  STL.64 [R1+0x50], R220 ;  /* 0x000050dc01007387 */ /* 0x000fe80000100a00 */
[----:B------:R-:W-:Y:S04]  /*441a0*/  STL.64 [R1+0x58], R222 ;  /* 0x000058de01007387 */ /* 0x000fe80000100a00 */
        /* <DEDUP_REMOVED lines=23> */
[----:B------:R-:W-:Y:S04]  /*44320*/  STL.64 [R1+0x558], R182 ;  /* 0x000558b601007387 */ /* 0x000fe80000100a00 */
[----:B------:R-:W-:Y:S04]  /*44330*/  STL.64 [R1+0x540], R176 ;  /* 0x000540b001007387 */ /* 0x000fe80000100a00 */
[----:B------:R-:W-:Y:S01]  /*44340*/  STL.64 [R1+0x548], R178 ;  /* 0x000548b201007387 */ /* 0x000fe20000100a00 */
[C---:B------:R-:W-:Y:S03]  /*44350*/  HMMA.1688.F32.TF32 R168, R136.reuse, R86, R168 ;  /* 0x0000005688a8723c */ /* 0x040fe600000810a8 */
[----:B------:R-:W-:Y:S03]  /*44360*/  LDS R148, [R60+UR13+0x22100] ;  /* 0x0221000d3c947984 */ /* 0x000fe60008000800 */
[C---:B------:R-:W-:Y:S01]  /*44370*/  HMMA.1688.F32.TF32 R164, R136.reuse, R82, R164 ;  /* 0x0000005288a4723c */ /* 0x040fe200000810a4 */
[----:B------:R-:W-:Y:S04]  /*44380*/  LDS R150, [R60+UR13+0x23100] ;  /* 0x0231000d3c967984 */ /* 0x000fe80008000800 */
[----:B------:R-:W-:Y:S04]  /*44390*/  STL.64 [R1+0x530], R132 ;  /* 0x0005308401007387 */ /* 0x000fe80000100a00 */
[----:B------:R1:W-:Y:S01]  /*443a0*/  STL.64 [R1+0x538], R134 ;  /* 0x0005388601007387 */ /* 0x0003e20000100a00 */
[C---:B------:R-:W-:Y:S03]  /*443b0*/  HMMA.1688.F32.TF32 R156, R136.reuse, R30, R156 ;  /* 0x0000001e889c723c */ /* 0x040fe6000008109c */
[----:B------:R-:W-:Y:S03]  /*443c0*/  LDS R149, [R61+UR13+0x22100] ;  /* 0x0221000d3d957984 */ /* 0x000fe60008000800 */
[C---:B------:R-:W-:Y:S01]  /*443d0*/  HMMA.1688.F32.TF32 R144, R136.reuse, R34, R144 ;  /* 0x000000228890723c */ /* 0x040fe20000081090 */
[----:B------:R-:W2:Y:S05]  /*443e0*/  LDS R151, [R61+UR13+0x23100] ;  /* 0x0231000d3d977984 */ /* 0x000eaa0008000800 */
[----:B-1----:R-:W-:-:S15]  /*443f0*/  HMMA.1688.F32.TF32 R132, R136, R90, R172 ;  /* 0x0000005a8884723c */ /* 0x002fde00000810ac */
[----:B------:R-:W-:-:S08]  /*44400*/  NOP ;  /* 0x0000000000007918 */ /* 0x000fd00000000000 */
        /* <DEDUP_REMOVED lines=19> */
[----:B------:R1:W-:Y:S04]  /*44540*/  STL.64 [R1+0x4b0], R144 ;  /* 0x0004b09001007387 */ /* 0x0003e80000100a00 */
[----:B------:R3:W-:Y:S04]  /*44550*/  STL.64 [R1+0x4b8], R146 ;  /* 0x0004b89201007387 */ /* 0x0007e80000100a00 */
[----:B-1----:R-:W4:Y:S04]  /*44560*/  LDL.LU R144, [R1+0xfb0] ;  /* 0x000fb00001907983 */ /* 0x002f280000300800 */
[----:B------:R1:W-:Y:S04]  /*44570*/  STL.64 [R1+0x4a0], R140 ;  /* 0x0004a08c01007387 */ /* 0x0003e80000100a00 */
[----:B------:R2:W-:Y:S05]  /*44580*/  STL.64 [R1+0x4a8], R142 ;  /* 0x0004a88e01007387 */ /* 0x0005ea0000100a00 */
[----:B------:R-:W-:Y:S04]  /*44590*/  STL.64 [R1+0x490], R132 ;  /* 0x0004908401007387 */ /* 0x000fe80000100a00 */
[----:B------:R2:W-:Y:S04]  /*445a0*/  STL.64 [R1+0x498], R134 ;  /* 0x0004988601007387 */ /* 0x0005e80000100a00 */
[----:B------:R-:W4:Y:S04]  /*445b0*/  LDL.LU R145, [R1+0xfb4] ;  /* 0x000fb40001917983 */ /* 0x000f280000300800 */
[----:B---3--:R-:W4:Y:S04]  /*445c0*/  LDL.LU R146, [R1+0xfb8] ;  /* 0x000fb80001927983 */ /* 0x008f280000300800 */
        /* <DEDUP_REMOVED lines=57> */
[C---:B---3--:R-:W-:Y:S06]  /*44960*/  HMMA.1688.F32.TF32 R132, R136.reuse, R10, R188 ;  /* 0x0000000a8884723c */ /* 0x048fec00000810bc */
[C---:B----4-:R-:W-:Y:S06]  /*44970*/  HMMA.1688.F32.TF32 R192, R136.reuse, R26, R192 ;  /* 0x0000001a88c0723c */ /* 0x050fec00000810c0 */
[C---:B------:R-:W-:Y:S06]  /*44980*/  HMMA.1688.F32.TF32 R180, R136.reuse, R78, R180 ;  /* 0x0000004e88b4723c */ /* 0x040fec00000810b4 */
[C---:B------:R-:W-:Y:S11]  /*44990*/  HMMA.1688.F32.TF32 R184, R136.reuse, R14, R184 ;  /* 0x0000000e88b8723c */ /* 0x040ff600000810b8 */
[----:B------:R-:W-:Y:S04]  /*449a0*/  STL.64 [R1+0x480], R192 ;  /* 0x000480c001007387 */ /* 0x000fe80000100a00 */
[----:B------:R-:W-:Y:S04]  /*449b0*/  STL.64 [R1+0x488], R194 ;  /* 0x000488c201007387 */ /* 0x000fe80000100a00 */
[----:B------:R-:W-:Y:S04]  /*449c0*/  STL.64 [R1+0x470], R132 ;  /* 0x0004708401007387 */ /* 0x000fe80000100a00 */
[----:B------:R1:W-:Y:S02]  /*449d0*/  STL.64 [R1+0x478], R134 ;  /* 0x0004788601007387 */ /* 0x0003e40000100a00 */
[C---:B-1----:R-:W-:Y:S02]  /*449e0*/  HMMA.1688.F32.TF32 R132, R136.reuse, R74, R156 ;  /* 0x0000004a8884723c */ /* 0x042fe4000008109c */
[----:B------:R-:W-:Y:S04]  /*449f0*/  STL.64 [R1+0x460], R184 ;  /* 0x000460b801007387 */ /* 0x000fe80000100a00 */
[----:B------:R-:W-:Y:S04]  /*44a00*/  STL.64 [R1+0x468], R186 ;  /* 0x000468ba01007387 */ /* 0x000fe80000100a00 */
[----:B------:R-:W3:Y:S04]  /*44a10*/  LDL.LU R156, [R1+0x2c20] ;  /* 0x002c2000019c7983 */ /* 0x000ee80000300800 */
[----:B------:R-:W-:Y:S04]  /*44a20*/  STL.64 [R1+0x450], R180 ;  /* 0x000450b401007387 */ /* 0x000fe80000100a00 */
[----:B------:R-:W-:Y:S05]  /*44a30*/  STL.64 [R1+0x458], R182 ;  /* 0x000458b601007387 */ /* 0x000fea0000100a00 */
[----:B------:R-:W-:Y:S04]  /*44a40*/  STL.64 [R1+0x440], R132 ;  /* 0x0004408401007387 */ /* 0x000fe80000100a00 */
[----:B------:R1:W-:Y:S04]  /*44a50*/  STL.64 [R1+0x448], R134 ;  /* 0x0004488601007387 */ /* 0x0003e80000100a00 */
[----:B------:R-:W3:Y:S04]  /*44a60*/  LDL.LU R157, [R1+0x2c24] ;  /* 0x002c2400019d7983 */ /* 0x000ee80000300800 */
[----:B------:R-:W3:Y:S04]  /*44a70*/  LDL.LU R158, [R1+0x2c28] ;  /* 0x002c2800019e7983 */ /* 0x000ee80000300800 */
[----:B------:R-:W3:Y:S01]  /*44a80*/  LDL.LU R159, [R1+0x2c2c] ;  /* 0x002c2c00019f7983 */ /* 0x000ee20000300800 */
[C---:B-1----:R-:W-:Y:S03]  /*44a90*/  HMMA.1688.F32.TF32 R132, R136.reuse, R70, R152 ;  /* 0x000000468884723c */ /* 0x042fe60000081098 */
[----:B------:R-:W4:Y:S03]  /*44aa0*/  LDL.LU R152, [R1+0x2bd0] ;  /* 0x002bd00001987983 */ /* 0x000f260000300800 */
[C---:B------:R-:W-:Y:S06]  /*44ab0*/  HMMA.1688.F32.TF32 R176, R136.reuse, R66, R176 ;  /* 0x0000004288b0723c */ /* 0x040fec00000810b0 */
[C---:B------:R-:W-:Y:S11]  /*44ac0*/  HMMA.1688.F32.TF32 R172, R136.reuse, R62, R172 ;  /* 0x0000003e88ac723c */ /* 0x040ff600000810ac */
[----:B------:R-:W-:Y:S04]  /*44ad0*/  STL.64 [R1+0x430], R132 ;  /* 0x0004308401007387 */ /* 0x000fe80000100a00 */
[----:B------:R1:W-:Y:S04]  /*44ae0*/  STL.64 [R1+0x438], R134 ;  /* 0x0004388601007387 */ /* 0x0003e80000100a00 */
[----:B------:R-:W4:Y:S04]  /*44af0*/  LDL.LU R153, [R1+0x2bd4] ;  /* 0x002bd40001997983 */ /* 0x000f280000300800 */
[----:B------:R-:W4:Y:S01]  /*44b00*/  LDL.LU R154, [R1+0x2bd8] ;  /* 0x002bd800019a7983 */ /* 0x000f220000300800 */
[C---:B-1----:R-:W-:Y:S03]  /*44b10*/  HMMA.1688.F32.TF32 R132, R136.reuse, R58, R168 ;  /* 0x0000003a8884723c */ /* 0x042fe600000810a8 */
[----:B------:R-:W4:Y:S04]  /*44b20*/  LDL.LU R155, [R1+0x2bdc] ;  /* 0x002bdc00019b7983 */ /* 0x000f280000300800 */
[----:B------:R-:W-:Y:S01]  /*44b30*/  STL.64 [R1+0x420], R176 ;  /* 0x000420b001007387 */ /* 0x000fe20000100a00 */
[C---:B------:R-:W-:Y:S03]  /*44b40*/  HMMA.1688.F32.TF32 R164, R136.reuse, R54, R164 ;  /* 0x0000003688a4723c */ /* 0x040fe600000810a4 */
[----:B------:R-:W-:Y:S04]  /*44b50*/  STL.64 [R1+0x428], R178 ;  /* 0x000428b201007387 */ /* 0x000fe80000100a00 */
[----:B------:R-:W-:Y:S01]  /*44b60*/  STL.64 [R1+0x410], R172 ;  /* 0x000410ac01007387 */ /* 0x000fe20000100a00 */
[----:B------:R-:W-:Y:S03]  /*44b70*/  HMMA.1688.F32.TF32 R160, R136, R50, R160 ;  /* 0x0000003288a0723c */ /* 0x000fe600000810a0 */
[----:B------:R-:W-:Y:S03]  /*44b80*/  STL.64 [R1+0x418], R174 ;  /* 0x000418ae01007387 */ /* 0x000fe60000100a00 */
[----:B--2---:R-:W-:Y:S01]  /*44b90*/  HMMA.1688.F32.TF32 R248, R148, R122, R248 ;  /* 0x0000007a94f8723c */ /* 0x004fe200000810f8 */
[----:B------:R-:W-:Y:S04]  /*44ba0*/  LDS R168, [R60+UR13+0x22180] ;  /* 0x0221800d3ca87984 */ /* 0x000fe80008000800 */
[----:B------:R-:W-:Y:S04]  /*44bb0*/  STL.64 [R1+0x400], R132 ;  /* 0x0004008401007387 */ /* 0x000fe80000100a00 */
[----:B------:R1:W-:Y:S04]  /*44bc0*/  STL.64 [R1+0x408], R134 ;  /* 0x0004088601007387 */ /* 0x0003e80000100a00 */
[----:B------:R-:W-:Y:S04]  /*44bd0*/  LDS R170, [R60+UR13+0x23180] ;  /* 0x0231800d3caa7984 */ /* 0x000fe80008000800 */
[----:B------:R-:W-:Y:S01]  /*44be0*/  LDS R169, [R61+UR13+0x22180] ;  /* 0x0221800d3da97984 */ /* 0x000fe20008000800 */
[----:B-1----:R-:W-:Y:S03]  /*44bf0*/  HMMA.1688.F32.TF32 R132, R136, R46, R144 ;  /* 0x0000002e8884723c */ /* 0x002fe60000081090 */
[----:B------:R-:W-:Y:S04]  /*44c00*/  STL.64 [R1+0x3f0], R164 ;  /* 0x0003f0a401007387 */ /* 0x000fe80000100a00 */
[----:B------:R-:W-:Y:S04]  /*44c10*/  STL.64 [R1+0x3f8], R166 ;  /* 0x0003f8a601007387 */ /* 0x000fe80000100a00 */
[----:B------:R-:W-:Y:S04]  /*44c20*/  STL.64 [R1+0x3e0], R160 ;  /* 0x0003e0a001007387 */ /* 0x000fe80000100a00 */
[----:B------:R-:W-:Y:S04]  /*44c30*/  STL.64 [R1+0x3e8], R162 ;  /* 0x0003e8a201007387 */ /* 0x000fe80000100a00 */
[----:B------:R-:W1:Y:S04]  /*44c40*/  LDS R171, [R61+UR13+0x23180] ;  /* 0x0231800d3dab7984 */ /* 0x000e680008000800 */
[----:B------:R-:W-:Y:S04]  /*44c50*/  STL.64 [R1+0x20], R132 ;  /* 0x0000208401007387 */ /* 0x000fe80000100a00 */
[----:B------:R2:W-:Y:S04]  /*44c60*/  STL.64 [R1+0x28], R134 ;  /* 0x0000288601007387 */ /* 0x0005e80000100a00 */
[----:B------:R-:W4:Y:S04]  /*44c70*/  LDL.LU R144, [R1+0x2b70] ;  /* 0x002b700001907983 */ /* 0x000f280000300800 */
[----:B------:R-:W4:Y:S04]  /*44c80*/  LDL.LU R145, [R1+0x2b74] ;  /* 0x002b740001917983 */ /* 0x000f280000300800 */
[----:B------:R-:W4:Y:S04]  /*44c90*/  LDL.LU R146, [R1+0x2b78] ;  /* 0x002b780001927983 */ /* 0x000f280000300800 */
[----:B------:R-:W4:Y:S01]  /*44ca0*/  LDL.LU R147, [R1+0x2b7c] ;  /* 0x002b7c0001937983 */ /* 0x000f220000300800 */
[C---:B------:R-:W-:Y:S06]  /*44cb0*/  HMMA.1688.F32.TF32 R136, R148.reuse, R130, R244 ;  /* 0x000000829488723c */ /* 0x040fec00000810f4 */
[----:B--2---:R-:W-:-:S15]  /*44cc0*/  HMMA.1688.F32.TF32 R132, R148, R126, R140 ;  /* 0x0000007e9484723c */ /* 0x004fde000008108c */
[----:B------:R-:W-:-:S02]  /*44cd0*/  NOP ;  /* 0x0000000000007918 */ /* 0x000fc40000000000 */
[----:B------:R-:W-:Y:S04]  /*44ce0*/  STL.64 [R1+0x10], R136 ;  /* 0x0000108801007387 */ /* 0x000fe80000100a00 */
[----:B------:R-:W-:Y:S04]  /*44cf0*/  STL.64 [R1+0x18], R138 ;  /* 0x0000188a01007387 */ /* 0x000fe80000100a00 */
[----:B------:R-:W2:Y:S04]  /*44d00*/  LDL.LU R140, [R1+0x2b10] ;  /* 0x002b1000018c7983 */ /* 0x000ea80000300800 */
[----:B------:R-:W-:Y:S04]  /*44d10*/  STL.64 [R1], R132 ;  /* 0x0000008401007387 */ /* 0x000fe80000100a00 */
[----:B------:R1:W-:Y:S04]  /*44d20*/  STL.64 [R1+0x8], R134 ;  /* 0x0000088601007387 */ /* 0x0003e80000100a00 */
[----:B------:R-:W2:Y:S04]  /*44d30*/  LDL.LU R141, [R1+0x2b14] ;  /* 0x002b1400018d7983 */ /* 0x000ea80000300800 */
[----:B------:R-:W2:Y:S04]  /*44d40*/  LDL.LU R142, [R1+0x2b18] ;  /* 0x002b1800018e7983 */ /* 0x000ea80000300800 */
[----:B------:R-:W2:Y:S04]  /*44d50*/  LDL.LU R143, [R1+0x2b1c] ;  /* 0x002b1c00018f7983 */ /* 0x000ea80000300800 */
[----:B------:R-:W-:Y:S04]  /*44d60*/  STL [R1+0x4458], R248 ;  /* 0x004458f801007387 */ /* 0x000fe80000100800 */
[----:B------:R-:W-:Y:S04]  /*44d70*/  STL [R1+0x4454], R249 ;  /* 0x004454f901007387 */ /* 0x000fe80000100800 */
[----:B------:R-:W-:Y:S04]  /*44d80*/  STL [R1+0x4450], R250 ;  /* 0x004450fa01007387 */ /* 0x000fe80000100800 */
[----:B------:R-:W-:Y:S01]  /*44d90*/  STL [R1+0x444c], R251 ;  /* 0x00444cfb01007387 */ /* 0x000fe20000100800 */
[----:B---3--:R-:W-:-:S15]  /*44da0*/  HMMA.1688.F32.TF32 R244, R148, R118, R156 ;  /* 0x0000007694f4723c */ /* 0x008fde000008109c */
[----:B------:R-:W-:-:S08]  /*44db0*/  NOP ;  /* 0x0000000000007918 */ /* 0x000fd00000000000 */
[----:B------:R-:W-:Y:S04]  /*44dc0*/  STL [R1+0x4444], R244 ;  /* 0x004444f401007387 */ /* 0x000fe80000100800 */
[----:B------:R-:W-:Y:S04]  /*44dd0*/  STL [R1+0x4440], R245 ;  /* 0x004440f501007387 */ /* 0x000fe80000100800 */
[----:B------:R-:W-:Y:S04]  /*44de0*/  STL [R1+0x443c], R246 ;  /* 0x00443cf601007387 */ /* 0x000fe80000100800 */
[----:B------:R-:W-:Y:S04]  /*44df0*/  STL [R1+0x4438], R247 ;  /* 0x004438f701007387 */ /* 0x000fe80000100800 */
[----:B------:R-:W3:Y:S04]  /*44e00*/  LDL.LU R160, [R1+0x2380] ;  /* 0x0023800001a07983 */ /* 0x000ee80000300800 */
[----:B------:R-:W3:Y:S04]  /*44e10*/  LDL.LU R161, [R1+0x2384] ;  /* 0x0023840001a17983 */ /* 0x000ee80000300800 */
[----:B------:R-:W3:Y:S04]  /*44e20*/  LDL.LU R162, [R1+0x2388] ;  /* 0x0023880001a27983 */ /* 0x000ee80000300800 */
[----:B------:R-:W3:Y:S04]  /*44e30*/  LDL.LU R163, [R1+0x238c] ;  /* 0x00238c0001a37983 */ /* 0x000ee80000300800 */
[----:B------:R-:W1:Y:S04]  /*44e40*/  LDL.LU R156, [R1+0x21b0] ;  /* 0x0021b000019c7983 */ /* 0x000e680000300800 */
[----:B------:R-:W1:Y:S04]  /*44e50*/  LDL.LU R157, [R1+0x21b4] ;  /* 0x0021b400019d7983 */ /* 0x000e680000300800 */
[----:B------:R-:W1:Y:S04]  /*44e60*/  LDL.LU R158, [R1+0x21b8] ;  /* 0x0021b800019e7983 */ /* 0x000e680000300800 */
[----:B------:R-:W1:Y:S01]  /*44e70*/  LDL.LU R159, [R1+0x21bc] ;  /* 0x0021bc00019f7983 */ /* 0x000e620000300800 */
[----:B----4-:R-:W-:-:S15]  /*44e80*/  HMMA.1688.F32.TF32 R240, R148, R114, R152 ;  /* 0x0000007294f0723c */ /* 0x010fde0000081098 */
[----:B------:R-:W-:-:S08]  /*44e90*/  NOP ;  /* 0x0000000000007918 */ /* 0x000fd00000000000 */
[----:B------:R-:W-:Y:S04]  /*44ea0*/  STL [R1+0x4434], R240 ;  /* 0x004434f001007387 */ /* 0x000fe80000100800 */
[----:B------:R-:W-:Y:S04]  /*44eb0*/  STL [R1+0x4430], R241 ;  /* 0x004430f101007387 */ /* 0x000fe80000100800 */
[----:B------:R-:W-:Y:S04]  /*44ec0*/  STL [R1+0x442c], R242 ;  /* 0x00442cf201007387 */ /* 0x000fe80000100800 */
[----:B------:R-:W-:Y:S01]  /*44ed0*/  STL [R1+0x4428], R243 ;  /* 0x004428f301007387 */ /* 0x000fe20000100800 */
[C---:B------:R-:W-:Y:S03]  /*44ee0*/  HMMA.1688.F32.TF32 R236, R148.reuse, R110, R144 ;  /* 0x0000006e94ec723c */ /* 0x040fe60000081090 */
[----:B------:R-:W4:Y:S04]  /*44ef0*/  LDL.LU R144, [R1+0x1b80] ;  /* 0x001b800001907983 */ /* 0x000f280000300800 */
[----:B------:R-:W4:Y:S04]  /*44f00*/  LDL.LU R145, [R1+0x1b84] ;  /* 0x001b840001917983 */ /* 0x000f280000300800 */
[----:B------:R-:W4:Y:S04]  /*44f10*/  LDL.LU R146, [R1+0x1b88] ;  /* 0x001b880001927983 */ /* 0x000f280000300800 */
[----:B------:R-:W4:Y:S08]  /*44f20*/  LDL.LU R147, [R1+0x1b8c] ;  /* 0x001b8c0001937983 */ /* 0x000f300000300800 */
[----:B------:R-:W-:Y:S04]  /*44f30*/  STL [R1+0x4424], R236 ;  /* 0x004424ec01007387 */ /* 0x000fe80000100800 */
[----:B------:R-:W-:Y:S04]  /*44f40*/  STL [R1+0x4420], R237 ;  /* 0x004420ed01007387 */ /* 0x000fe80000100800 */
[----:B------:R-:W-:Y:S04]  /*44f50*/  STL [R1+0x441c], R238 ;  /* 0x00441cee01007387 */ /* 0x000fe80000100800 */
[----:B------:R-:W-:Y:S01]  /*44f60*/  STL [R1+0x4418], R239 ;  /* 0x004418ef01007387 */ /* 0x000fe20000100800 */
[C---:B--2---:R-:W-:Y:S03]  /*44f70*/  HMMA.1688.F32.TF32 R232, R148.reuse, R106, R140 ;  /* 0x0000006a94e8723c */ /* 0x044fe6000008108c */
        /* <DEDUP_REMOVED lines=8> */
[----:B------:R-:W-:Y:S04]  /*45000*/  STL [R1+0x43f4], R232 ;  /* 0x0043f4e801007387 */ /* 0x000fe80000100800 */
[----:B------:R-:W-:Y:S04]  /*45010*/  STL [R1+0x43f0], R233 ;  /* 0x0043f0e901007387 */ /* 0x000fe80000100800 */
[----:B------:R-:W-:Y:S04]  /*45020*/  STL [R1+0x43ec], R234 ;  /* 0x0043ecea01007387 */ /* 0x000fe80000100800 */
[----:B------:R-:W-:Y:S01]  /*45030*/  STL [R1+0x43e8], R235 ;  /* 0x0043e8eb01007387 */ /* 0x000fe20000100800 */
[C---:B---3--:R-:W-:Y:S06]  /*45040*/  HMMA.1688.F32.TF32 R228, R148.reuse, R102, R160 ;  /* 0x0000006694e4723c */ /* 0x048fec00000810a0 */
[----:B-1----:R-:W-:-:S15]  /*45050*/  HMMA.1688.F32.TF32 R132, R148, R98, R156 ;  /* 0x000000629484723c */ /* 0x002fde000008109c */
[----:B------:R-:W-:-:S02]  /*45060*/  NOP ;  /* 0x0000000000007918 */ /* 0x000fc40000000000 */
        /* <DEDUP_REMOVED lines=8> */
[----:B------:R-:W-:Y:S04]  /*450f0*/  STL [R1+0x43d4], R132 ;  /* 0x0043d48401007387 */ /* 0x000fe80000100800 */
[----:B------:R-:W-:Y:S04]  /*45100*/  STL [R1+0x43d0], R133 ;  /* 0x0043d08501007387 */ /* 0x000fe80000100800 */
[----:B------:R-:W-:Y:S04]  /*45110*/  STL [R1+0x43cc], R134 ;  /* 0x0043cc8601007387 */ /* 0x000fe80000100800 */
[----:B------:R2:W-:Y:S04]  /*45120*/  STL [R1+0x43c8], R135 ;  /* 0x0043c88701007387 */ /* 0x0005e80000100800 */
[----:B------:R-:W3:Y:S04]  /*45130*/  LDL.LU R156, [R1+0x1070] ;  /* 0x00107000019c7983 */ /* 0x000ee80000300800 */
[----:B------:R-:W3:Y:S04]  /*45140*/  LDL.LU R157, [R1+0x1074] ;  /* 0x00107400019d7983 */ /* 0x000ee80000300800 */
[----:B------:R-:W3:Y:S04]  /*45150*/  LDL.LU R158, [R1+0x1078] ;  /* 0x00107800019e7983 */ /* 0x000ee80000300800 */
[----:B------:R-:W3:Y:S01]  /*45160*/  LDL.LU R159, [R1+0x107c] ;  /* 0x00107c00019f7983 */ /* 0x000ee20000300800 */
[C---:B----4-:R-:W-:Y:S03]  /*45170*/  HMMA.1688.F32.TF32 R136, R148.reuse, R94, R144 ;  /* 0x0000005e9488723c */ /* 0x050fe60000081090 */
[----:B------:R-:W4:Y:S04]  /*45180*/  LDL.LU R144, [R1+0x1080] ;  /* 0x0010800001907983 */ /* 0x000f280000300800 */
[----:B------:R-:W4:Y:S04]  /*45190*/  LDL.LU R145, [R1+0x1084] ;  /* 0x0010840001917983 */ /* 0x000f280000300800 */
[----:B------:R-:W4:Y:S04]  /*451a0*/  LDL.LU R146, [R1+0x1088] ;  /* 0x0010880001927983 */ /* 0x000f280000300800 */
[----:B------:R-:W4:Y:S08]  /*451b0*/  LDL.LU R147, [R1+0x108c] ;  /* 0x00108c0001937983 */ /* 0x000f300000300800 */
[----:B------:R-:W-:Y:S04]  /*451c0*/  STL [R1+0x43c4], R136 ;  /* 0x0043c48801007387 */ /* 0x000fe80000100800 */
[----:B------:R-:W-:Y:S04]  /*451d0*/  STL [R1+0x43c0], R137 ;  /* 0x0043c08901007387 */ /* 0x000fe80000100800 */
[----:B------:R-:W-:Y:S04]  /*451e0*/  STL [R1+0x43bc], R138 ;  /* 0x0043bc8a01007387 */ /* 0x000fe80000100800 */
[----:B------:R1:W-:Y:S01]  /*451f0*/  STL [R1+0x43b8], R139 ;  /* 0x0043b88b01007387 */ /* 0x0003e20000100800 */
[C---:B--2---:R-:W-:Y:S06]  /*45200*/  HMMA.1688.F32.TF32 R132, R148.reuse, R86, R140 ;  /* 0x000000569484723c */ /* 0x044fec000008108c */
[----:B-1----:R-:W-:-:S15]  /*45210*/  HMMA.1688.F32.TF32 R136, R148, R90, R152 ;  /* 0x0000005a9488723c */ /* 0x002fde0000081098 */
[----:B------:R-:W-:-:S02]  /*45220*/  NOP ;  /* 0x0000000000007918 */ /* 0x000fc40000000000 */
[----:B------:R-:W-:Y:S06]  /*45230*/  STL.64 [R1+0x3c0], R132 ;  /* 0x0003c08401007387 */ /* 0x000fec0000100a00 */
[----:B------:R-:W-:Y:S04]  /*45240*/  STL.64 [R1+0x3d0], R136 ;  /* 0x0003d08801007387 */ /* 0x000fe80000100a00 */
[----:B------:R-:W-:Y:S04]  /*45250*/  STL.64 [R1+0x3d8], R138 ;  /* 0x0003d88a01007387 */ /* 0x000fe80000100a00 */
[----:B------:R3:W-:Y:S04]  /*45260*/  STL [R1+0x3c8], R134 ;  /* 0x0003c88601007387 */ /* 0x0007e80000100800 */
        /* <DEDUP_REMOVED lines=12> */
[----:B------:R-:W-:-:S05]  /*45330*/  IMAD.MOV.U32 R232, RZ, RZ, R135 ;  /* 0x000000ffffe87224 */ /* 0x000fca00078e0087 */
[----:B------:R-:W-:Y:S01]  /*45340*/  STL [R1+0x43f8], R232 ;  /* 0x0043f8e801007387 */ /* 0x000fe20000100800 */
[----:B---3--:R-:W-:-:S15]  /*45350*/  HMMA.1688.F32.TF32 R132, R148, R82, R164 ;  /* 0x000000529484723c */ /* 0x008fde00000810a4 */
[----:B------:R-:W-:-:S08]  /*45360*/  NOP ;  /* 0x0000000000007918 */ /* 0x000fd00000000000 */
[----:B------:R1:W-:Y:S01]  /*45370*/  STL [R1+0x3bc], R135 ;  /* 0x0003bc8701007387 */ /* 0x0003e20000100800 */
[----:B------:R-:W-:Y:S02]  /*45380*/  IMAD.MOV.U32 R233, RZ, RZ, R132 ;  /* 0x000000ffffe97224 */ /* 0x000fe400078e0084 */
[----:B------:R-:W-:Y:S02]  /*45390*/  IMAD.MOV.U32 R234, RZ, RZ, R133 ;  /* 0x000000ffffea7224 */ /* 0x000fe400078e0085 */
[----:B------:R-:W-:Y:S02]  /*453a0*/  IMAD.MOV.U32 R235, RZ, RZ, R134 ;  /* 0x000000ffffeb7224 */ /* 0x000fe400078e0086 */
[----:B-1----:R-:W-:Y:S03]  /*453b0*/  HMMA.1688.F32.TF32 R132, R148, R18, R156 ;  /* 0x000000129484723c */ /* 0x002fe6000008109c */
[----:B------:R-:W-:Y:S04]  /*453c0*/  STL [R1+0x4404], R235 ;  /* 0x004404eb01007387 */ /* 0x000fe80000100800 */
[----:B------:R-:W-:Y:S04]  /*453d0*/  STL [R1+0x4400], R234 ;  /* 0x004400ea01007387 */ /* 0x000fe80000100800 */
[----:B------:R-:W-:-:S12]  /*453e0*/  STL [R1+0x43fc], R233 ;  /* 0x0043fce901007387 */ /* 0x000fd80000100800 */
[----:B------:R-:W-:Y:S01]  /*453f0*/  STL [R1+0x3a0], R132 ;  /* 0x0003a08401007387 */ /* 0x000fe20000100800 */
[----:B------:R-:W-:-:S03]  /*45400*/  IMAD.MOV.U32 R232, RZ, RZ, R133 ;  /* 0x000000ffffe87224 */ /* 0x000fc600078e0085 */
[----:B------:R4:W-:Y:S02]  /*45410*/  STL.64 [R1+0x3a8], R134 ;  /* 0x0003a88601007387 */ /* 0x0009e40000100a00 */
[----:B----4-:R-:W-:Y:S02]  /*45420*/  HMMA.1688.F32.TF32 R132, R148, R42, R144 ;  /* 0x0000002a9484723c */ /* 0x010fe40000081090 */
[----:B------:R-:W-:-:S15]  /*45430*/  STL [R1+0x4408], R232 ;  /* 0x004408e801007387 */ /* 0x000fde0000100800 */
[----:B------:R-:W-:-:S06]  /*45440*/  NOP ;  /* 0x0000000000007918 */ /* 0x000fcc0000000000 */
[----:B------:R2:W-:Y:S04]  /*45450*/  STL [R1+0x390], R132 ;  /* 0x0003908401007387 */ /* 0x0005e80000100800 */
[----:B------:R-:W3:Y:S04]  /*45460*/  LDL.LU R156, [R1+0x1150] ;  /* 0x00115000019c7983 */ /* 0x000ee80000300800 */
[----:B------:R-:W3:Y:S04]  /*45470*/  LDL.LU R157, [R1+0x1154] ;  /* 0x00115400019d7983 */ /* 0x000ee80000300800 */
[----:B------:R-:W3:Y:S04]  /*45480*/  LDL.LU R158, [R1+0x1158] ;  /* 0x00115800019e7983 */ /* 0x000ee80000300800 */
[----:B------:R-:W3:Y:S04]  /*45490*/  LDL.LU R159, [R1+0x115c] ;  /* 0x00115c00019f7983 */ /* 0x000ee80000300800 */
[----:B------:R-:W4:Y:S04]  /*454a0*/  LDL.LU R144, [R1+0x1160] ;  /* 0x0011600001907983 */ /* 0x000f280000300800 */
[----:B------:R-:W4:Y:S04]  /*454b0*/  LDL.LU R145, [R1+0x1164] ;  /* 0x0011640001917983 */ /* 0x000f280000300800 */
[----:B------:R-:W4:Y:S04]  /*454c0*/  LDL.LU R146, [R1+0x1168] ;  /* 0x0011680001927983 */ /* 0x000f280000300800 */
[----:B------:R-:W4:Y:S01]  /*454d0*/  LDL.LU R147, [R1+0x116c] ;  /* 0x00116c0001937983 */ /* 0x000f220000300800 */
[----:B------:R-:W-:-:S02]  /*454e0*/  IMAD.MOV.U32 R235, RZ, RZ, R133 ;  /* 0x000000ffffeb7224 */ /* 0x000fc400078e0085 */
[----:B------:R-:W-:Y:S02]  /*454f0*/  IMAD.MOV.U32 R234, RZ, RZ, R134 ;  /* 0x000000ffffea7224 */ /* 0x000fe400078e0086 */
[----:B------:R-:W-:Y:S01]  /*45500*/  IMAD.MOV.U32 R233, RZ, RZ, R135 ;  /* 0x000000ffffe97224 */ /* 0x000fe200078e0087 */
[----:B------:R-:W-:Y:S04]  /*45510*/  STL [R1+0x4414], R235 ;  /* 0x004414eb01007387 */ /* 0x000fe80000100800 */
[----:B------:R-:W-:Y:S01]  /*45520*/  STL [R1+0x4410], R234 ;  /* 0x004410ea01007387 */ /* 0x000fe20000100800 */
[C---:B--2---:R-:W-:Y:S06]  /*45530*/  HMMA.1688.F32.TF32 R132, R148.reuse, R30, R160 ;  /* 0x0000001e9484723c */ /* 0x044fec00000810a0 */
[----:B------:R-:W-:Y:S01]  /*45540*/  HMMA.1688.F32.TF32 R152, R148, R38, R152 ;  /* 0x000000269498723c */ /* 0x000fe20000081098 */
[----:B------:R-:W-:-:S15]  /*45550*/  STL [R1+0x440c], R233 ;  /* 0x00440ce901007387 */ /* 0x000fde0000100800 */
[----:B------:R-:W-:-:S02]  /*45560*/  NOP ;  /* 0x0000000000007918 */ /* 0x000fc40000000000 */
[----:B------:R-:W-:Y:S02]  /*45570*/  IMAD.MOV.U32 R48, RZ, RZ, R135 ;  /* 0x000000ffff307224 */ /* 0x000fe400078e0087 */
[----:B------:R-:W-:Y:S01]  /*45580*/  IMAD.MOV.U32 R49, RZ, RZ, R134 ;  /* 0x000000ffff317224 */ /* 0x000fe200078e0086 */
[----:B------:R1:W-:Y:S04]  /*45590*/  STL.64 [R1+0x380], R132 ;  /* 0x0003808401007387 */ /* 0x0003e80000100a00 */
[----:B------:R-:W-:Y:S04]  /*455a0*/  STL [R1+0x445c], R48 ;  /* 0x00445c3001007387 */ /* 0x000fe80000100800 */
[----:B------:R-:W-:Y:S04]  /*455b0*/  STL [R1+0x4448], R49 ;  /* 0x0044483101007387 */ /* 0x000fe80000100800 */
[----:B------:R2:W-:Y:S01]  /*455c0*/  STL.64 [R1+0x370], R152 ;  /* 0x0003709801007387 */ /* 0x0005e20000100a00 */
[----:B-1----:R-:W-:Y:S03]  /*455d0*/  HMMA.1688.F32.TF32 R132, R148, R34, R140 ;  /* 0x000000229484723c */ /* 0x002fe6000008108c */
[----:B------:R1:W-:Y:S04]  /*455e0*/  STL.64 [R1+0x378], R154 ;  /* 0x0003789a01007387 */ /* 0x0003e80000100a00 */
[----:B------:R-:W4:Y:S04]  /*455f0*/  LDL.LU R140, [R1+0x1170] ;  /* 0x00117000018c7983 */ /* 0x000f280000300800 */
[----:B------:R-:W4:Y:S04]  /*45600*/  LDL.LU R141, [R1+0x1174] ;  /* 0x00117400018d7983 */ /* 0x000f280000300800 */
[----:B------:R-:W4:Y:S04]  /*45610*/  LDL.LU R142, [R1+0x1178] ;  /* 0x00117800018e7983 */ /* 0x000f280000300800 */
[----:B------:R-:W4:Y:S04]  /*45620*/  LDL.LU R143, [R1+0x117c] ;  /* 0x00117c00018f7983 */ /* 0x000f280000300800 */
[----:B--2---:R-:W2:Y:S04]  /*45630*/  LDL.LU R152, [R1+0x1190] ;  /* 0x0011900001987983 */ /* 0x004ea80000300800 */
[----:B------:R-:W2:Y:S04]  /*45640*/  LDL.LU R153, [R1+0x1194] ;  /* 0x0011940001997983 */ /* 0x000ea80000300800 */
[----:B-1----:R-:W2:Y:S04]  /*45650*/  LDL.LU R154, [R1+0x1198] ;  /* 0x00119800019a7983 */ /* 0x002ea80000300800 */
[----:B------:R-:W2:Y:S01]  /*45660*/  LDL.LU R155, [R1+0x119c] ;  /* 0x00119c00019b7983 */ /* 0x000ea20000300800 */
[----:B------:R-:W-:-:S02]  /*45670*/  IMAD.MOV.U32 R139, RZ, RZ, R135 ;  /* 0x000000ffff8b7224 */ /* 0x000fc400078e0087 */
[----:B------:R-:W-:Y:S02]  /*45680*/  IMAD.MOV.U32 R138, RZ, RZ, R134 ;  /* 0x000000ffff8a7224 */ /* 0x000fe400078e0086 */
[----:B------:R-:W-:Y:S02]  /*45690*/  IMAD.MOV.U32 R137, RZ, RZ, R133 ;  /* 0x000000ffff897224 */ /* 0x000fe400078e0085 */
[----:B------:R-:W-:Y:S01]  /*456a0*/  IMAD.MOV.U32 R136, RZ, RZ, R132 ;  /* 0x000000ffff887224 */ /* 0x000fe200078e0084 */
[----:B------:R-:W-:Y:S04]  /*456b0*/  STL [R1+0x446c], R139 ;  /* 0x00446c8b01007387 */ /* 0x000fe80000100800 */
[----:B------:R-:W-:Y:S04]  /*456c0*/  STL [R1+0x4468], R138 ;  /* 0x0044688a01007387 */ /* 0x000fe80000100800 */
[----:B------:R-:W-:Y:S04]  /*456d0*/  STL [R1+0x4464], R137 ;  /* 0x0044648901007387 */ /* 0x000fe80000100800 */
[----:B------:R4:W-:Y:S01]  /*456e0*/  STL [R1+0x4460], R136 ;  /* 0x0044608801007387 */ /* 0x0009e20000100800 */
[C---:B---3--:R-:W-:Y:S06]  /*456f0*/  HMMA.1688.F32.TF32 R156, R148.reuse, R6, R156 ;  /* 0x00000006949c723c */ /* 0x048fec000008109c */
[----:B----4-:R-:W-:-:S15]  /*45700*/  HMMA.1688.F32.TF32 R136, R148, R22, R144 ;  /* 0x000000169488723c */ /* 0x010fde0000081090 */
[----:B------:R-:W-:-:S03]  /*45710*/  NOP ;  /* 0x0000000000007918 */ /* 0x000fc60000000000 */
[----:B------:R-:W-:Y:S02]  /*45720*/  IMAD.MOV.U32 R135, RZ, RZ, R159 ;  /* 0x000000ffff877224 */ /* 0x000fe400078e009f */
[----:B------:R-:W-:Y:S02]  /*45730*/  IMAD.MOV.U32 R134, RZ, RZ, R158 ;  /* 0x000000ffff867224 */ /* 0x000fe400078e009e */
[----:B------:R-:W-:Y:S02]  /*45740*/  IMAD.MOV.U32 R133, RZ, RZ, R157 ;  /* 0x000000ffff857224 */ /* 0x000fe400078e009d */
[----:B------:R-:W-:Y:S01]  /*45750*/  IMAD.MOV.U32 R132, RZ, RZ, R156 ;  /* 0x000000ffff847224 */ /* 0x000fe200078e009c */
        /* <DEDUP_REMOVED lines=8> */
[----:B------:R-:W-:-:S02]  /*457e0*/  IMAD.MOV.U32 R231, RZ, RZ, R139 ;  /* 0x000000ffffe77224 */ /* 0x000fc400078e008b */
[----:B------:R-:W-:Y:S02]  /*457f0*/  IMAD.MOV.U32 R230, RZ, RZ, R138 ;  /* 0x000000ffffe67224 */ /* 0x000fe400078e008a */
[----:B------:R-:W-:Y:S02]  /*45800*/  IMAD.MOV.U32 R229, RZ, RZ, R137 ;  /* 0x000000ffffe57224 */ /* 0x000fe400078e0089 */
[----:B------:R-:W-:Y:S01]  /*45810*/  IMAD.MOV.U32 R228, RZ, RZ, R136 ;  /* 0x000000ffffe47224 */ /* 0x000fe200078e0088 */
[----:B------:R-:W-:Y:S04]  /*45820*/  STL [R1+0x448c], R231 ;  /* 0x00448ce701007387 */ /* 0x000fe80000100800 */
[----:B------:R-:W-:Y:S04]  /*45830*/  STL [R1+0x4488], R230 ;  /* 0x004488e601007387 */ /* 0x000fe80000100800 */
[----:B------:R4:W-:Y:S04]  /*45840*/  STL [R1+0x4484], R229 ;  /* 0x004484e501007387 */ /* 0x0009e80000100800 */
[----:B------:R4:W-:Y:S01]  /*45850*/  STL [R1+0x4480], R228 ;  /* 0x004480e401007387 */ /* 0x0009e20000100800 */
[----:B-1----:R-:W-:Y:S03]  /*45860*/  HMMA.1688.F32.TF32 R132, R148, R26, R140 ;  /* 0x0000001a9484723c */ /* 0x002fe6000008108c */
[----:B------:R-:W4:Y:S04]  /*45870*/  LDL.LU R140, [R1+0x11d0] ;  /* 0x0011d000018c7983 */ /* 0x000f280000300800 */
[----:B------:R-:W4:Y:S04]  /*45880*/  LDL.LU R141, [R1+0x11d4] ;  /* 0x0011d400018d7983 */ /* 0x000f280000300800 */
[----:B------:R-:W4:Y:S04]  /*45890*/  LDL.LU R142, [R1+0x11d8] ;  /* 0x0011d800018e7983 */ /* 0x000f280000300800 */
[----:B------:R-:W4:Y:S09]  /*458a0*/  LDL.LU R143, [R1+0x11dc] ;  /* 0x0011dc00018f7983 */ /* 0x000f320000300800 */
[----:B------:R-:W-:-:S02]  /*458b0*/  IMAD.MOV.U32 R234, RZ, RZ, R133 ;  /* 0x000000ffffea7224 */ /* 0x000fc400078e0085 */
[----:B------:R-:W-:-:S03]  /*458c0*/  IMAD.MOV.U32 R235, RZ, RZ, R132 ;  /* 0x000000ffffeb7224 */ /* 0x000fc600078e0084 */
[----:B------:R-:W-:Y:S04]  /*458d0*/  STL [R1+0x4494], R234 ;  /* 0x004494ea01007387 */ /* 0x000fe80000100800 */
[----:B------:R-:W-:Y:S01]  /*458e0*/  STL [R1+0x4490], R235 ;  /* 0x004490eb01007387 */ /* 0x000fe20000100800 */
[----:B------:R-:W-:-:S03]  /*458f0*/  IMAD.MOV.U32 R233, RZ, RZ, R134 ;  /* 0x000000ffffe97224 */ /* 0x000fc600078e0086 */
[----:B------:R-:W4:Y:S01]  /*45900*/  LDL.LU R160, [R1+0x11f0] ;  /* 0x0011f00001a07983 */ /* 0x000f220000300800 */
[----:B------:R-:W-:-:S03]  /*45910*/  IMAD.MOV.U32 R232, RZ, RZ, R135 ;  /* 0x000000ffffe87224 */ /* 0x000fc600078e0087 */
[----:B------:R-:W4:Y:S01]  /*45920*/  LDL.LU R161, [R1+0x11f4] ;  /* 0x0011f40001a17983 */ /* 0x000f220000300800 */
[----:B--2---:R-:W-:Y:S03]  /*45930*/  HMMA.1688.F32.TF32 R132, R148, R10, R152 ;  /* 0x0000000a9484723c */ /* 0x004fe60000081098 */
[----:B------:R-:W2:Y:S04]  /*45940*/  LDL.LU R162, [R1+0x11f8] ;  /* 0x0011f80001a27983 */ /* 0x000ea80000300800 */
[----:B------:R-:W2:Y:S04]  /*45950*/  LDL.LU R163, [R1+0x11fc] ;  /* 0x0011fc0001a37983 */ /* 0x000ea80000300800 */
[----:B------:R-:W2:Y:S04]  /*45960*/  LDL.LU R156, [R1+0x1200] ;  /* 0x00120000019c7983 */ /* 0x000ea80000300800 */
[----:B------:R-:W2:Y:S04]  /*45970*/  LDL.LU R157, [R1+0x1204] ;  /* 0x00120400019d7983 */ /* 0x000ea80000300800 */
[----:B------:R-:W2:Y:S04]  /*45980*/  LDL.LU R158, [R1+0x1208] ;  /* 0x00120800019e7983 */ /* 0x000ea80000300800 */
[----:B------:R-:W2:Y:S01]  /*45990*/  LDL.LU R159, [R1+0x120c] ;  /* 0x00120c00019f7983 */ /* 0x000ea20000300800 */
[----:B------:R-:W-:-:S02]  /*459a0*/  IMAD.MOV.U32 R238, RZ, RZ, R134 ;  /* 0x000000ffffee7224 */ /* 0x000fc400078e0086 */
[----:B------:R-:W-:Y:S01]  /*459b0*/  IMAD.MOV.U32 R239, RZ, RZ, R135 ;  /* 0x000000ffffef7224 */ /* 0x000fe200078e0087 */
[----:B------:R-:W2:Y:S01]  /*459c0*/  LDL.LU R152, [R1+0x1210] ;  /* 0x0012100001987983 */ /* 0x000ea20000300800 */
[----:B------:R-:W-:Y:S02]  /*459d0*/  IMAD.MOV.U32 R236, RZ, RZ, R132 ;  /* 0x000000ffffec7224 */ /* 0x000fe400078e0084 */
[----:B------:R-:W-:Y:S01]  /*459e0*/  IMAD.MOV.U32 R237, RZ, RZ, R133 ;  /* 0x000000ffffed7224 */ /* 0x000fe200078e0085 */
[----:B------:R-:W2:Y:S04]  /*459f0*/  LDL.LU R153, [R1+0x1214] ;  /* 0x0012140001997983 */ /* 0x000ea80000300800 */
[----:B------:R-:W2:Y:S04]  /*45a00*/  LDL.LU R154, [R1+0x1218] ;  /* 0x00121800019a7983 */ /* 0x000ea80000300800 */
[----:B------:R-:W2:Y:S04]  /*45a10*/  LDL.LU R155, [R1+0x121c] ;  /* 0x00121c00019b7983 */ /* 0x000ea80000300800 */
[----:B------:R-:W-:Y:S04]  /*45a20*/  STL.64 [R1+0x44a0], R238 ;  /* 0x0044a0ee01007387 */ /* 0x000fe80000100a00 */
[----:B------:R-:W-:Y:S01]  /*45a30*/  STL.64 [R1+0x4498], R236 ;  /* 0x004498ec01007387 */ /* 0x000fe20000100a00 */
[----:B---3--:R-:W-:Y:S03]  /*45a40*/  HMMA.1688.F32.TF32 R132, R148, R14, R144 ;  /* 0x0000000e9484723c */ /* 0x008fe60000081090 */
[----:B------:R-:W3:Y:S04]  /*45a50*/  LDL.LU R144, [R1+0x1230] ;  /* 0x0012300001907983 */ /* 0x000ee80000300800 */
[----:B------:R-:W3:Y:S04]  /*45a60*/  LDL.LU R145, [R1+0x1234] ;  /* 0x0012340001917983 */ /* 0x000ee80000300800 */
[----:B------:R-:W3:Y:S04]  /*45a70*/  LDL.LU R146, [R1+0x1238] ;  /* 0x0012380001927983 */ /* 0x000ee80000300800 */
[----:B------:R-:W3:Y:S09]  /*45a80*/  LDL.LU R147, [R1+0x123c] ;  /* 0x00123c0001937983 */ /* 0x000ef20000300800 */
[----:B------:R-:W-:-:S02]  /*45a90*/  IMAD.MOV.U32 R242, RZ, RZ, R134 ;  /* 0x000000fffff27224 */ /* 0x000fc400078e0086 */
[----:B------:R-:W-:Y:S02]  /*45aa0*/  IMAD.MOV.U32 R243, RZ, RZ, R135 ;  /* 0x000000fffff37224 */ /* 0x000fe400078e0087 */
[----:B------:R-:W-:Y:S02]  /*45ab0*/  IMAD.MOV.U32 R240, RZ, RZ, R132 ;  /* 0x000000fffff07224 */ /* 0x000fe400078e0084 */
[----:B------:R-:W-:Y:S01]  /*45ac0*/  IMAD.MOV.U32 R241, RZ, RZ, R133 ;  /* 0x000000fffff17224 */ /* 0x000fe200078e0085 */
[----:B------:R-:W-:Y:S04]  /*45ad0*/  STL.64 [R1+0x44b0], R242 ;  /* 0x0044b0f201007387 */ /* 0x000fe80000100a00 */
[----:B------:R-:W-:Y:S01]  /*45ae0*/  STL.64 [R1+0x44a8], R240 ;  /* 0x0044a8f001007387 */ /* 0x000fe20000100a00 */
[----:B----4-:R-:W-:Y:S03]  /*45af0*/  HMMA.1688.F32.TF32 R132, R148, R78, R140 ;  /* 0x0000004e9484723c */ /* 0x010fe6000008108c */
[----:B------:R-:W4:Y:S04]  /*45b00*/  LDL.LU R140, [R1+0x1250] ;  /* 0x00125000018c7983 */ /* 0x000f280000300800 */
[----:B------:R-:W4:Y:S04]  /*45b10*/  LDL.LU R141, [R1+0x1254] ;  /* 0x00125400018d7983 */ /* 0x000f280000300800 */
[----:B------:R-:W4:Y:S04]  /*45b20*/  LDL.LU R142, [R1+0x1258] ;  /* 0x00125800018e7983 */ /* 0x000f280000300800 */
[----:B------:R-:W4:Y:S09]  /*45b30*/  LDL.LU R143, [R1+0x125c] ;  /* 0x00125c00018f7983 */ /* 0x000f320000300800 */
[----:B------:R-:W-:-:S02]  /*45b40*/  IMAD.MOV.U32 R137, RZ, RZ, R132 ;  /* 0x000000ffff897224 */ /* 0x000fc400078e0084 */
[----:B------:R-:W-:Y:S02]  /*45b50*/  IMAD.MOV.U32 R136, RZ, RZ, R133 ;  /* 0x000000ffff887224 */ /* 0x000fe400078e0085 */
[----:B------:R-:W-:Y:S02]  /*45b60*/  IMAD.MOV.U32 R48, RZ, RZ, R134 ;  /* 0x000000ffff307224 */ /* 0x000fe400078e0086 */
[----:B------:R-:W-:Y:S02]  /*45b70*/  IMAD.MOV.U32 R248, RZ, RZ, R135 ;  /* 0x000000fffff87224 */ /* 0x000fe400078e0087 */
[C---:B--2---:R-:W-:Y:S06]  /*45b80*/  HMMA.1688.F32.TF32 R132, R148.reuse, R74, R160 ;  /* 0x0000004a9484723c */ /* 0x044fec00000810a0 */
[----:B------:R-:W-:-:S15]  /*45b90*/  HMMA.1688.F32.TF32 R156, R148, R70, R156 ;  /* 0x00000046949c723c */ /* 0x000fde000008109c */
[----:B------:R-:W-:-:S03]  /*45ba0*/  NOP ;  /* 0x0000000000007918 */ /* 0x000fc60000000000 */
[----:B------:R-:W-:Y:S02]  /*45bb0*/  IMAD.MOV.U32 R250, RZ, RZ, R133 ;  /* 0x000000fffffa7224 */ /* 0x000fe400078e0085 */
[----:B------:R-:W-:Y:S02]  /*45bc0*/  IMAD.MOV.U32 R251, RZ, RZ, R134 ;  /* 0x000000fffffb7224 */ /* 0x000fe400078e0086 */
[----:B------:R-:W-:-:S03]  /*45bd0*/  IMAD.MOV.U32 R249, RZ, RZ, R132 ;  /* 0x000000fffff97224 */ /* 0x000fc600078e0084 */
[----:B------:R-:W-:Y:S01]  /*45be0*/  STL.64 [R1+0x44c0], R250 ;  /* 0x0044c0fa01007387 */ /* 0x000fe20000100a00 */
[----:B------:R-:W-:Y:S03]  /*45bf0*/  HMMA.1688.F32.TF32 R152, R148, R66, R152 ;  /* 0x000000429498723c */ /* 0x000fe60000081098 */
[----:B------:R-:W-:Y:S01]  /*45c00*/  STL.64 [R1+0x44b8], R248 ;  /* 0x0044b8f801007387 */ /* 0x000fe20000100a00 */
[----:B------:R-:W-:Y:S02]  /*45c10*/  IMAD.MOV.U32 R139, RZ, RZ, R158 ;  /* 0x000000ffff8b7224 */ /* 0x000fe400078e009e */
[----:B------:R-:W-:-:S05]  /*45c20*/  IMAD.MOV.U32 R138, RZ, RZ, R159 ;  /* 0x000000ffff8a7224 */ /* 0x000fca00078e009f */
[----:B------:R-:W-:Y:S04]  /*45c30*/  STL.64 [R1+0x44d0], R138 ;  /* 0x0044d08a01007387 */ /* 0x000fe80000100a00 */
[----:B------:R3:W-:Y:S01]  /*45c40*/  STL.64 [R1+0x44c8], R136 ;  /* 0x0044c88801007387 */ /* 0x0007e20000100a00 */
[----:B------:R-:W-:Y:S02]  /*45c50*/  IMAD.MOV.U32 R49, RZ, RZ, R135 ;  /* 0x000000ffff317224 */ /* 0x000fe400078e0087 */
[----:B------:R-:W-:-:S06]  /*45c60*/  IMAD.MOV.U32 R133, RZ, RZ, R156 ;  /* 0x000000ffff857224 */ /* 0x000fcc00078e009c */
[----:B------:R-:W-:Y:S02]  /*45c70*/  IMAD.MOV.U32 R135, RZ, RZ, R154 ;  /* 0x000000ffff877224 */ /* 0x000fe400078e009a */
[----:B------:R-:W-:Y:S02]  /*45c80*/  IMAD.MOV.U32 R134, RZ, RZ, R155 ;  /* 0x000000ffff867224 */ /* 0x000fe400078e009b */
[----:B------:R-:W-:Y:S02]  /*45c90*/  IMAD.MOV.U32 R132, RZ, RZ, R157 ;  /* 0x000000ffff847224 */ /* 0x000fe400078e009d */
[----:B------:R-:W-:Y:S02]  /*45ca0*/  IMAD.MOV.U32 R229, RZ, RZ, R152 ;  /* 0x000000ffffe57224 */ /* 0x000fe400078e0098 */
[----:B------:R-:W-:Y:S01]  /*45cb0*/  IMAD.MOV.U32 R228, RZ, RZ, R153 ;  /* 0x000000ffffe47224 */ /* 0x000fe200078e0099 */
[----:B------:R-:W-:Y:S04]  /*45cc0*/  STL.64 [R1+0x44e0], R134 ;  /* 0x0044e08601007387 */ /* 0x000fe80000100a00 */
[----:B------:R4:W-:Y:S01]  /*45cd0*/  STL.64 [R1+0x44d8], R132 ;  /* 0x0044d88401007387 */ /* 0x0009e20000100a00 */
[----:B---3--:R-:W-:-:S15]  /*45ce0*/  HMMA.1688.F32.TF32 R136, R148, R62, R144 ;  /* 0x0000003e9488723c */ /* 0x008fde0000081090 */
[----:B------:R-:W-:-:S09]  /*45cf0*/  NOP ;  /* 0x0000000000007918 */ /* 0x000fd20000000000 */
[----:B------:R-:W-:Y:S02]  /*45d00*/  IMAD.MOV.U32 R231, RZ, RZ, R138 ;  /* 0x000000ffffe77224 */ /* 0x000fe400078e008a */
[----:B------:R-:W-:Y:S02]  /*45d10*/  IMAD.MOV.U32 R230, RZ, RZ, R139 ;  /* 0x000000ffffe67224 */ /* 0x000fe400078e008b */
[----:B------:R-:W-:Y:S02]  /*45d20*/  IMAD.MOV.U32 R234, RZ, RZ, R136 ;  /* 0x000000ffffea7224 */ /* 0x000fe400078e0088 */
[----:B------:R-:W-:Y:S01]  /*45d30*/  IMAD.MOV.U32 R235, RZ, RZ, R137 ;  /* 0x000000ffffeb7224 */ /* 0x000fe200078e0089 */
[----:B------:R-:W-:Y:S04]  /*45d40*/  STL.64 [R1+0x4500], R230 ;  /* 0x004500e601007387 */ /* 0x000fe80000100a00 */
[----:B------:R-:W-:Y:S04]  /*45d50*/  STL.64 [R1+0x44f8], R228 ;  /* 0x0044f8e401007387 */ /* 0x000fe80000100a00 */
[----:B------:R-:W-:Y:S04]  /*45d60*/  STL.64 [R1+0x44f0], R234 ;  /* 0x0044f0ea01007387 */ /* 0x000fe80000100a00 */
[----:B------:R-:W-:Y:S04]  /*45d70*/  STL.64 [R1+0x44e8], R232 ;  /* 0x0044e8e801007387 */ /* 0x000fe80000100a00 */
        /* <DEDUP_REMOVED lines=15> */
[----:B------:R-:W3:Y:S01]  /*45e70*/  LDL.LU R167, [R1+0x2d2c] ;  /* 0x002d2c0001a77983 */ /* 0x000ee20000300800 */
[----:B----4-:R-:W-:Y:S03]  /*45e80*/  HMMA.1688.F32.TF32 R132, R148, R58, R140 ;  /* 0x0000003a9484723c */ /* 0x010fe6000008108c */
        /* <DEDUP_REMOVED lines=40> */
[----:B------:R-:W-:Y:S04]  /*46110*/  STL.64 [R1+0x4510], R246 ;  /* 0x004510f601007387 */ /* 0x000fe80000100a00 */
[----:B------:R-:W-:Y:S01]  /*46120*/  STL.64 [R1+0x4508], R244 ;  /* 0x004508f401007387 */ /* 0x000fe20000100a00 */
[C---:B----4-:R-:W-:Y:S06]  /*46130*/  HMMA.1688.F32.TF32 R144, R148.reuse, R50, R144 ;  /* 0x000000329490723c */ /* 0x050fec0000081090 */
[C---:B--2---:R-:W-:Y:S06]  /*46140*/  HMMA.1688.F32.TF32 R140, R148.reuse, R54, R140 ;  /* 0x00000036948c723c */ /* 0x044fec000008108c */
[----:B---3--:R-:W-:-:S15]  /*46150*/  HMMA.1688.F32.TF32 R148, R148, R46, R160 ;  /* 0x0000002e9494723c */ /* 0x008fde00000810a0 */
[----:B------:R-:W-:-:S02]  /*46160*/  NOP ;  /* 0x0000000000007918 */ /* 0x000fc40000000000 */
[----:B------:R-:W-:Y:S04]  /*46170*/  STL.64 [R1+0x4370], R142 ;  /* 0x0043708e01007387 */ /* 0x000fe80000100a00 */
[----:B------:R1:W-:Y:S04]  /*46180*/  STL.64 [R1+0x4368], R140 ;  /* 0x0043688c01007387 */ /* 0x0003e80000100a00 */
[----:B------:R-:W-:Y:S04]  /*46190*/  STL.64 [R1+0x4380], R146 ;  /* 0x0043809201007387 */ /* 0x000fe80000100a00 */
[----:B------:R-:W-:Y:S04]  /*461a0*/  STL.64 [R1+0x4378], R144 ;  /* 0x0043789001007387 */ /* 0x000fe80000100a00 */
[----:B------:R-:W2:Y:S04]  /*461b0*/  LDL.LU R160, [R1+0x21c0] ;  /* 0x0021c00001a07983 */ /* 0x000ea80000300800 */
[----:B------:R-:W2:Y:S04]  /*461c0*/  LDL.LU R161, [R1+0x21c4] ;  /* 0x0021c40001a17983 */ /* 0x000ea80000300800 */
[----:B------:R-:W2:Y:S04]  /*461d0*/  LDL.LU R162, [R1+0x21c8] ;  /* 0x0021c80001a27983 */ /* 0x000ea80000300800 */
[----:B------:R-:W2:Y:S01]  /*461e0*/  LDL.LU R163, [R1+0x21cc] ;  /* 0x0021cc0001a37983 */ /* 0x000ea20000300800 */
[C---:B-1----:R-:W-:Y:S06]  /*461f0*/  HMMA.1688.F32.TF32 R140, R168.reuse, R130, R196 ;  /* 0x00000082a88c723c */ /* 0x042fec00000810c4 */
[C---:B------:R-:W-:Y:S06]  /*46200*/  HMMA.1688.F32.TF32 R136, R168.reuse, R126, R192 ;  /* 0x0000007ea888723c */ /* 0x040fec00000810c0 */
[C---:B------:R-:W-:Y:S01]  /*46210*/  HMMA.1688.F32.TF32 R132, R168.reuse, R122, R164 ;  /* 0x0000007aa884723c */ /* 0x040fe200000810a4 */
[----:B------:R-:W-:Y:S04]  /*46220*/  STL.64 [R1+0x4390], R150 ;  /* 0x0043909601007387 */ /* 0x000fe80000100a00 */
[----:B------:R-:W-:Y:S06]  /*46230*/  STL.64 [R1+0x4388], R148 ;  /* 0x0043889401007387 */ /* 0x000fec0000100a00 */
[----:B------:R-:W-:Y:S04]  /*46240*/  STL.64 [R1+0x180], R140 ;  /* 0x0001808c01007387 */ /* 0x000fe80000100a00 */
[----:B------:R-:W-:Y:S04]  /*46250*/  STL.64 [R1+0x188], R142 ;  /* 0x0001888e01007387 */ /* 0x000fe80000100a00 */
[----:B------:R-:W3:Y:S04]  /*46260*/  LDL.LU R164, [R1+0x2030] ;  /* 0x0020300001a47983 */ /* 0x000ee80000300800 */
[----:B------:R-:W-:Y:S04]  /*46270*/  STL.64 [R1+0x170], R136 ;  /* 0x0001708801007387 */ /* 0x000fe80000100a00 */
[----:B------:R1:W-:Y:S04]  /*46280*/  STL.64 [R1+0x178], R138 ;  /* 0x0001788a01007387 */ /* 0x0003e80000100a00 */
[----:B------:R-:W-:Y:S04]  /*46290*/  STL.64 [R1+0x160], R132 ;  /* 0x0001608401007387 */ /* 0x000fe80000100a00 */
[----:B------:R4:W-:Y:S01]  /*462a0*/  STL.64 [R1+0x168], R134 ;  /* 0x0001688601007387 */ /* 0x0009e20000100a00 */
[C---:B-1----:R-:W-:Y:S03]  /*462b0*/  HMMA.1688.F32.TF32 R136, R168.reuse, R118, R188 ;  /* 0x00000076a888723c */ /* 0x042fe600000810bc */
[----:B------:R-:W3:Y:S04]  /*462c0*/  LDL.LU R165, [R1+0x2034] ;  /* 0x0020340001a57983 */ /* 0x000ee80000300800 */
[----:B------:R-:W3:Y:S01]  /*462d0*/  LDL.LU R166, [R1+0x2038] ;  /* 0x0020380001a67983 */ /* 0x000ee20000300800 */
[C---:B----4-:R-:W-:Y:S03]  /*462e0*/  HMMA.1688.F32.TF32 R132, R168.reuse, R114, R184 ;  /* 0x00000072a884723c */ /* 0x050fe600000810b8 */
[----:B------:R-:W3:Y:S03]  /*462f0*/  LDL.LU R167, [R1+0x203c] ;  /* 0x00203c0001a77983 */ /* 0x000ee60000300800 */
[C---:B------:R-:W-:Y:S09]  /*46300*/  HMMA.1688.F32.TF32 R140, R168.reuse, R110, R180 ;  /* 0x0000006ea88c723c */ /* 0x040ff200000810b4 */
[----:B------:R-:W-:Y:S01]  /*46310*/  STL.64 [R1+0x150], R136 ;  /* 0x0001508801007387 */ /* 0x000fe20000100a00 */
[C---:B------:R-:W-:Y:S03]  /*46320*/  HMMA.1688.F32.TF32 R152, R168.reuse, R98, R152 ;  /* 0x00000062a898723c */ /* 0x040fe60000081098 */
[----:B------:R1:W-:Y:S04]  /*46330*/  STL.64 [R1+0x158], R138 ;  /* 0x0001588a01007387 */ /* 0x0003e80000100a00 */
[----:B------:R-:W-:Y:S04]  /*46340*/  STL.64 [R1+0x140], R132 ;  /* 0x0001408401007387 */ /* 0x000fe80000100a00 */
[----:B------:R4:W-:Y:S01]  /*46350*/  STL.64 [R1+0x148], R134 ;  /* 0x0001488601007387 */ /* 0x0009e20000100a00 */
[C---:B-1----:R-:W-:Y:S06]  /*46360*/  HMMA.1688.F32.TF32 R136, R168.reuse, R106, R176 ;  /* 0x0000006aa888723c */ /* 0x042fec00000810b0 */
[----:B----4-:R-:W-:Y:S01]  /*46370*/  HMMA.1688.F32.TF32 R132, R168, R102, R172 ;  /* 0x00000066a884723c */ /* 0x010fe200000810ac */
[----:B------:R-:W-:Y:S04]  /*46380*/  STL.64 [R1+0x130], R140 ;  /* 0x0001308c01007387 */ /* 0x000fe80000100a00 */
[----:B------:R-:W-:-:S12]  /*46390*/  STL.64 [R1+0x138], R142 ;  /* 0x0001388e01007387 */ /* 0x000fd80000100a00 */
[----:B------:R-:W-:Y:S04]  /*463a0*/  STL.64 [R1+0x120], R136 ;  /* 0x0001208801007387 */ /* 0x000fe80000100a00 */
[----:B------:R-:W-:Y:S04]  /*463b0*/  STL.64 [R1+0x128], R138 ;  /* 0x0001288a01007387 */ /* 0x000fe80000100a00 */
[----:B------:R-:W-:Y:S04]  /*463c0*/  STL.64 [R1+0x42c0], R154 ;  /* 0x0042c09a01007387 */ /* 0x000fe80000100a00 */
[----:B------:R-:W-:Y:S04]  /*463d0*/  STL.64 [R1+0x110], R132 ;  /* 0x0001108401007387 */ /* 0x000fe80000100a00 */
[----:B------:R1:W-:Y:S04]  /*463e0*/  STL.64 [R1+0x118], R134 ;  /* 0x0001188601007387 */ /* 0x0003e80000100a00 */
[----:B------:R-:W-:Y:S04]  /*463f0*/  STL.64 [R1+0x42b8], R152 ;  /* 0x0042b89801007387 */ /* 0x000fe80000100a00 */
[----:B------:R-:W1:Y:S04]  /*46400*/  LDL.LU R180, [R1+0x1400] ;  /* 0x0014000001b47983 */ /* 0x000e680000300800 */
[----:B------:R-:W1:Y:S04]  /*46410*/  LDL.LU R181, [R1+0x1404] ;  /* 0x0014040001b57983 */ /* 0x000e680000300800 */
[----:B------:R-:W1:Y:S04]  /*46420*/  LDL.LU R182, [R1+0x1408] ;  /* 0x0014080001b67983 */ /* 0x000e680000300800 */
[----:B------:R-:W1:Y:S01]  /*46430*/  LDL.LU R183, [R1+0x140c] ;  /* 0x00140c0001b77983 */ /* 0x000e620000300800 */
[----:B------:R-:W-:-:S15]  /*46440*/  HMMA.1688.F32.TF32 R156, R168, R94, R156 ;  /* 0x0000005ea89c723c */ /* 0x000fde000008109c */
[----:B------:R-:W-:-:S08]  /*46450*/  NOP ;  /* 0x0000000000007918 */ /* 0x000fd00000000000 */
[----:B------:R-:W-:Y:S04]  /*46460*/  STL.64 [R1+0x42d0], R158 ;  /* 0x0042d09e01007387 */ /* 0x000fe80000100a00 */
[----:B------:R-:W-:Y:S04]  /*46470*/  STL.64 [R1+0x42c8], R156 ;  /* 0x0042c89c01007387 */ /* 0x000fe80000100a00 */
[----:B------:R-:W4:Y:S04]  /*46480*/  LDL.LU R200, [R1+0x1420] ;  /* 0x0014200001c87983 */ /* 0x000f280000300800 */
[----:B------:R-:W4:Y:S04]  /*46490*/  LDL.LU R201, [R1+0x1424] ;  /* 0x0014240001c97983 */ /* 0x000f280000300800 */
[----:B------:R-:W4:Y:S04]  /*464a0*/  LDL.LU R202, [R1+0x1428] ;  /* 0x0014280001ca7983 */ /* 0x000f280000300800 */
[----:B------:R-:W4:Y:S01]  /*464b0*/  LDL.LU R203, [R1+0x142c] ;  /* 0x00142c0001cb7983 */ /* 0x000f220000300800 */
[----:B--2---:R-:W-:-:S15]  /*464c0*/  HMMA.1688.F32.TF32 R160, R168, R90, R160 ;  /* 0x0000005aa8a0723c */ /* 0x004fde00000810a0 */
[----:B------:R-:W-:-:S08]  /*464d0*/  NOP ;  /* 0x0000000000007918 */ /* 0x000fd00000000000 */
[----:B------:R-:W-:Y:S04]  /*464e0*/  STL [R1+0x42b4], R160 ;  /* 0x0042b4a001007387 */ /* 0x000fe80000100800 */
[----:B------:R-:W-:Y:S04]  /*464f0*/  STL [R1+0x42b0], R161 ;  /* 0x0042b0a101007387 */ /* 0x000fe80000100800 */
[----:B------:R-:W-:Y:S04]  /*46500*/  STL [R1+0x42ac], R162 ;  /* 0x0042aca201007387 */ /* 0x000fe80000100800 */
[----:B------:R-:W-:Y:S04]  /*46510*/  STL [R1+0x42a8], R163 ;  /* 0x0042a8a301007387 */ /* 0x000fe80000100800 */
        /* <DEDUP_REMOVED lines=12> */
[C---:B---3--:R-:W-:Y:S03]  /*465e0*/  HMMA.1688.F32.TF32 R164, R168.reuse, R86, R164 ;  /* 0x00000056a8a4723c */ /* 0x048fe600000810a4 */
[----:B------:R-:W3:Y:S04]  /*465f0*/  LDL.LU R188, [R1+0x1b70] ;  /* 0x001b700001bc7983 */ /* 0x000ee80000300800 */
[----:B------:R-:W3:Y:S04]  /*46600*/  LDL.LU R189, [R1+0x1b74] ;  /* 0x001b740001bd7983 */ /* 0x000ee80000300800 */
[----:B------:R-:W3:Y:S04]  /*46610*/  LDL.LU R190, [R1+0x1b78] ;  /* 0x001b780001be7983 */ /* 0x000ee80000300800 */
[----:B------:R-:W3:Y:S08]  /*46620*/  LDL.LU R191, [R1+0x1b7c] ;  /* 0x001b7c0001bf7983 */ /* 0x000ef00000300800 */
[----:B------:R-:W-:Y:S04]  /*46630*/  STL [R1+0x42a4], R164 ;  /* 0x0042a4a401007387 */ /* 0x000fe80000100800 */
[----:B------:R-:W-:Y:S04]  /*46640*/  STL [R1+0x42a0], R165 ;  /* 0x0042a0a501007387 */ /* 0x000fe80000100800 */
[----:B------:R-:W-:Y:S04]  /*46650*/  STL [R1+0x429c], R166 ;  /* 0x00429ca601007387 */ /* 0x000fe80000100800 */
[----:B------:R-:W-:Y:S04]  /*46660*/  STL [R1+0x4298], R167 ;  /* 0x004298a701007387 */ /* 0x000fe80000100800 */
[----:B------:R-:W3:Y:S01]  /*46670*/  LDL.LU R184, [R1+0x1b90] ;  /* 0x001b900001b87983 */ /* 0x000ee20000300800 */
[----:B-1----:R-:W-:-:S15]  /*46680*/  HMMA.1688.F32.TF32 R132, R168, R82, R180 ;  /* 0x00000052a884723c */ /* 0x002fde00000810b4 */
[----:B------:R-:W-:-:S08]  /*46690*/  NOP ;  /* 0x0000000000007918 */ /* 0x000fd00000000000 */
[----:B------:R-:W-:Y:S04]  /*466a0*/  STL.64 [R1+0x5d0], R132 ;  /* 0x0005d08401007387 */ /* 0x000fe80000100a00 */
[----:B------:R4:W-:Y:S04]  /*466b0*/  STL.64 [R1+0x5d8], R134 ;  /* 0x0005d88601007387 */ /* 0x0009e80000100a00 */
[----:B------:R-:W3:Y:S04]  /*466c0*/  LDL.LU R185, [R1+0x1b94] ;  /* 0x001b940001b97983 */ /* 0x000ee80000300800 */
[----:B------:R-:W3:Y:S04]  /*466d0*/  LDL.LU R186, [R1+0x1b98] ;  /* 0x001b980001ba7983 */ /* 0x000ee80000300800 */
[----:B------:R-:W3:Y:S04]  /*466e0*/  LDL.LU R187, [R1+0x1b9c] ;  /* 0x001b9c0001bb7983 */ /* 0x000ee80000300800 */
[----:B------:R-:W3:Y:S01]  /*466f0*/  LDL.LU R180, [R1+0x1ba0] ;  /* 0x001ba00001b47983 */ /* 0x000ee20000300800 */
[----:B----4-:R-:W-:Y:S03]  /*46700*/  HMMA.1688.F32.TF32 R132, R168, R18, R200 ;  /* 0x00000012a884723c */ /* 0x010fe600000810c8 */
[----:B------:R-:W4:Y:S04]  /*46710*/  LDL.LU R181, [R1+0x1ba4] ;  /* 0x001ba40001b57983 */ /* 0x000f280000300800 */
[----:B------:R-:W4:Y:S04]  /*46720*/  LDL.LU R182, [R1+0x1ba8] ;  /* 0x001ba80001b67983 */ /* 0x000f280000300800 */
[----:B------:R-:W4:-:S13]  /*46730*/  LDL.LU R183, [R1+0x1bac] ;  /* 0x001bac0001b77983 */ /* 0x000f1a0000300800 */
[----:B------:R-:W-:Y:S02]  /*46740*/  IMAD.MOV.U32 R164, RZ, RZ, R132 ;  /* 0x000000ffffa47224 */ /* 0x000fe400078e0084 */
[----:B------:R-:W-:Y:S02]  /*46750*/  IMAD.MOV.U32 R165, RZ, RZ, R133 ;  /* 0x000000ffffa57224 */ /* 0x000fe400078e0085 */
[----:B------:R-:W-:Y:S02]  /*46760*/  IMAD.MOV.U32 R166, RZ, RZ, R134 ;  /* 0x000000ffffa67224 */ /* 0x000fe400078e0086 */
[----:B------:R-:W-:-:S05]  /*46770*/  IMAD.MOV.U32 R167, RZ, RZ, R135 ;  /* 0x000000ffffa77224 */ /* 0x000fca00078e0087 */
[----:B------:R-:W-:Y:S04]  /*46780*/  STL.64 [R1+0x42e0], R166 ;  /* 0x0042e0a601007387 */ /* 0x000fe80000100a00 */
[----:B------:R-:W-:Y:S01]  /*46790*/  STL.64 [R1+0x42d8], R164 ;  /* 0x0042d8a401007387 */ /* 0x000fe20000100a00 */
[----:B--2---:R-:W-:-:S15]  /*467a0*/  HMMA.1688.F32.TF32 R132, R168, R42, R196 ;  /* 0x0000002aa884723c */ /* 0x004fde00000810c4 */
[----:B------:R-:W-:-:S09]  /*467b0*/  NOP ;  /* 0x0000000000007918 */ /* 0x000fd20000000000 */
[----:B------:R-:W-:Y:S02]  /*467c0*/  IMAD.MOV.U32 R160, RZ, RZ, R132 ;  /* 0x000000ffffa07224 */ /* 0x000fe400078e0084 */
[----:B------:R-:W-:Y:S02]  /*467d0*/  IMAD.MOV.U32 R161, RZ, RZ, R133 ;  /* 0x000000ffffa17224 */ /* 0x000fe400078e0085 */
[----:B------:R-:W-:Y:S02]  /*467e0*/  IMAD.MOV.U32 R162, RZ, RZ, R134 ;  /* 0x000000ffffa27224 */ /* 0x000fe400078e0086 */
[----:B------:R-:W-:Y:S01]  /*467f0*/  IMAD.MOV.U32 R163, RZ, RZ, R135 ;  /* 0x000000ffffa37224 */ /* 0x000fe200078e0087 */
[C---:B------:R-:W-:Y:S06]  /*46800*/  HMMA.1688.F32.TF32 R136, R168.reuse, R30, R192 ;  /* 0x0000001ea888723c */ /* 0x040fec00000810c0 */
[C---:B------:R-:W-:Y:S01]  /*46810*/  HMMA.1688.F32.TF32 R132, R168.reuse, R38, R176 ;  /* 0x00000026a884723c */ /* 0x040fe200000810b0 */
[----:B------:R-:W-:Y:S04]  /*46820*/  STL.64 [R1+0x42f0], R162 ;  /* 0x0042f0a201007387 */ /* 0x000fe80000100a00 */
[----:B------:R-:W-:Y:S04]  /*46830*/  STL.64 [R1+0x42e8], R160 ;  /* 0x0042e8a001007387 */ /* 0x000fe80000100a00 */
[----:B------:R-:W2:Y:S08]  /*46840*/  LDL.LU R176, [R1+0x1bb0] ;  /* 0x001bb00001b07983 */ /* 0x000eb00000300800 */
[----:B------:R-:W-:Y:S04]  /*46850*/  STL.64 [R1+0x600], R136 ;  /* 0x0006008801007387 */ /* 0x000fe80000100a00 */
[----:B------:R-:W-:Y:S04]  /*46860*/  STL.64 [R1+0x608], R138 ;  /* 0x0006088a01007387 */ /* 0x000fe80000100a00 */
[----:B------:R-:W-:Y:S04]  /*46870*/  STL.64 [R1+0x610], R132 ;  /* 0x0006108401007387 */ /* 0x000fe80000100a00 */
[----:B------:R3:W-:Y:S04]  /*46880*/  STL.64 [R1+0x618], R134 ;  /* 0x0006188601007387 */ /* 0x0007e80000100a00 */
[----:B------:R-:W2:Y:S04]  /*46890*/  LDL.LU R177, [R1+0x1bb4] ;  /* 0x001bb40001b17983 */ /* 0x000ea80000300800 */
[----:B------:R-:W2:Y:S04]  /*468a0*/  LDL.LU R178, [R1+0x1bb8] ;  /* 0x001bb80001b27983 */ /* 0x000ea80000300800 */
[----:B------:R-:W2:Y:S01]  /*468b0*/  LDL.LU R179, [R1+0x1bbc] ;  /* 0x001bbc0001b37983 */ /* 0x000ea20000300800 */
[----:B---3--:R-:W-:-:S15]  /*468c0*/  HMMA.1688.F32.TF32 R132, R168, R34, R188 ;  /* 0x00000022a884723c */ /* 0x008fde00000810bc */
[----:B------:R-:W-:-:S09]  /*468d0*/  NOP ;  /* 0x0000000000007918 */ /* 0x000fd20000000000 */
[----:B------:R-:W-:Y:S02]  /*468e0*/  IMAD.MOV.U32 R152, RZ, RZ, R135 ;  /* 0x000000ffff987224 */ /* 0x000fe400078e0087 */
[----:B------:R-:W-:Y:S02]  /*468f0*/  IMAD.MOV.U32 R153, RZ, RZ, R134 ;  /* 0x000000ffff997224 */ /* 0x000fe400078e0086 */
[----:B------:R-:W-:Y:S02]  /*46900*/  IMAD.MOV.U32 R154, RZ, RZ, R133 ;  /* 0x000000ffff9a7224 */ /* 0x000fe400078e0085 */
[----:B------:R-:W-:Y:S01]  /*46910*/  IMAD.MOV.U32 R155, RZ, RZ, R132 ;  /* 0x000000ffff9b7224 */ /* 0x000fe200078e0084 */
[----:B------:R1:W-:Y:S04]  /*46920*/  STL [R1+0x4324], R152 ;  /* 0x0043249801007387 */ /* 0x0003e80000100800 */
[----:B------:R3:W-:Y:S01]  /*46930*/  STL [R1+0x4320], R153 ;  /* 0x0043209901007387 */ /* 0x0007e20000100800 */
[----:B------:R-:W-:Y:S03]  /*46940*/  HMMA.1688.F32.TF32 R136, R168, R6, R184 ;  /* 0x00000006a888723c */ /* 0x000fe600000810b8 */
[----:B------:R3:W-:Y:S04]  /*46950*/  STL [R1+0x431c], R154 ;  /* 0x00431c9a01007387 */ /* 0x0007e80000100800 */
[----:B------:R3:W-:-:S15]  /*46960*/  STL [R1+0x4318], R155 ;  /* 0x0043189b01007387 */ /* 0x0007de0000100800 */
[----:B------:R-:W-:-:S01]  /*46970*/  NOP ;  /* 0x0000000000007918 */ /* 0x000fc20000000000 */
        /* <DEDUP_REMOVED lines=11> */
[----:B------:R-:W4:Y:S04]  /*46a30*/  LDL.LU R192, [R1+0x1bd0] ;  /* 0x001bd00001c07983 */ /* 0x000f280000300800 */
[----:B------:R-:W4:Y:S01]  /*46a40*/  LDL.LU R193, [R1+0x1bd4] ;  /* 0x001bd40001c17983 */ /* 0x000f220000300800 */
[----:B------:R-:W-:-:S02]  /*46a50*/  IMAD.MOV.U32 R156, RZ, RZ, R135 ;  /* 0x000000ffff9c7224 */ /* 0x000fc400078e0087 */
[----:B------:R-:W-:Y:S01]  /*46a60*/  IMAD.MOV.U32 R157, RZ, RZ, R134 ;  /* 0x000000ffff9d7224 */ /* 0x000fe200078e0086 */
[----:B------:R-:W4:Y:S01]  /*46a70*/  LDL.LU R194, [R1+0x1bd8] ;  /* 0x001bd80001c27983 */ /* 0x000f220000300800 */
[----:B------:R-:W-:Y:S02]  /*46a80*/  IMAD.MOV.U32 R158, RZ, RZ, R133 ;  /* 0x000000ffff9e7224 */ /* 0x000fe400078e0085 */
[----:B------:R-:W-:Y:S01]  /*46a90*/  IMAD.MOV.U32 R159, RZ, RZ, R132 ;  /* 0x000000ffff9f7224 */ /* 0x000fe200078e0084 */
[----:B------:R-:W4:Y:S04]  /*46aa0*/  LDL.LU R195, [R1+0x1bdc] ;  /* 0x001bdc0001c37983 */ /* 0x000f280000300800 */
[----:B------:R1:W-:Y:S04]  /*46ab0*/  STL [R1+0x4334], R156 ;  /* 0x0043349c01007387 */ /* 0x0003e80000100800 */
[----:B------:R1:W-:Y:S04]  /*46ac0*/  STL [R1+0x4330], R157 ;  /* 0x0043309d01007387 */ /* 0x0003e80000100800 */
[----:B------:R1:W-:Y:S04]  /*46ad0*/  STL [R1+0x432c], R158 ;  /* 0x00432c9e01007387 */ /* 0x0003e80000100800 */
[----:B------:R1:W-:Y:S04]  /*46ae0*/  STL [R1+0x4328], R159 ;  /* 0x0043289f01007387 */ /* 0x0003e80000100800 */
[----:B------:R-:W4:Y:S04]  /*46af0*/  LDL.LU R184, [R1+0x1cb0] ;  /* 0x001cb00001b87983 */ /* 0x000f280000300800 */
[----:B------:R-:W4:Y:S04]  /*46b00*/  LDL.LU R185, [R1+0x1cb4] ;  /* 0x001cb40001b97983 */ /* 0x000f280000300800 */
[----:B------:R-:W4:Y:S04]  /*46b10*/  LDL.LU R186, [R1+0x1cb8] ;  /* 0x001cb80001ba7983 */ /* 0x000f280000300800 */
[----:B------:R-:W4:Y:S01]  /*46b20*/  LDL.LU R187, [R1+0x1cbc] ;  /* 0x001cbc0001bb7983 */ /* 0x000f220000300800 */
[----:B--2---:R-:W-:Y:S03]  /*46b30*/  HMMA.1688.F32.TF32 R132, R168, R26, R176 ;  /* 0x0000001aa884723c */ /* 0x004fe600000810b0 */
        /* <DEDUP_REMOVED lines=8> */
[----:B------:R-:W-:-:S02]  /*46bc0*/  IMAD.MOV.U32 R163, RZ, RZ, R132 ;  /* 0x000000ffffa37224 */ /* 0x000fc400078e0084 */
[----:B------:R-:W-:Y:S02]  /*46bd0*/  IMAD.MOV.U32 R162, RZ, RZ, R133 ;  /* 0x000000ffffa27224 */ /* 0x000fe400078e0085 */
[----:B------:R-:W-:Y:S02]  /*46be0*/  IMAD.MOV.U32 R161, RZ, RZ, R134 ;  /* 0x000000ffffa17224 */ /* 0x000fe400078e0086 */
[----:B------:R-:W-:Y:S02]  /*46bf0*/  IMAD.MOV.U32 R160, RZ, RZ, R135 ;  /* 0x000000ffffa07224 */ /* 0x000fe400078e0087 */
[----:B---3--:R-:W-:-:S15]  /*46c00*/  HMMA.1688.F32.TF32 R132, R168, R10, R196 ;  /* 0x0000000aa884723c */ /* 0x008fde00000810c4 */
[----:B------:R-:W-:-:S09]  /*46c10*/  NOP ;  /* 0x0000000000007918 */ /* 0x000fd20000000000 */
[----:B------:R-:W-:Y:S02]  /*46c20*/  IMAD.MOV.U32 R167, RZ, RZ, R132 ;  /* 0x000000ffffa77224 */ /* 0x000fe400078e0084 */
[----:B------:R-:W-:Y:S02]  /*46c30*/  IMAD.MOV.U32 R166, RZ, RZ, R133 ;  /* 0x000000ffffa67224 */ /* 0x000fe400078e0085 */
[----:B------:R-:W-:Y:S02]  /*46c40*/  IMAD.MOV.U32 R165, RZ, RZ, R134 ;  /* 0x000000ffffa57224 */ /* 0x000fe400078e0086 */
[----:B------:R-:W-:Y:S02]  /*46c50*/  IMAD.MOV.U32 R164, RZ, RZ, R135 ;  /* 0x000000ffffa47224 */ /* 0x000fe400078e0087 */
[----:B----4-:R-:W-:-:S15]  /*46c60*/  HMMA.1688.F32.TF32 R132, R168, R78, R188 ;  /* 0x0000004ea884723c */ /* 0x010fde00000810bc */
[----:B------:R-:W-:-:S09]  /*46c70*/  NOP ;  /* 0x0000000000007918 */ /* 0x000fd20000000000 */
[----:B-1----:R-:W-:Y:S02]  /*46c80*/  IMAD.MOV.U32 R152, RZ, RZ, R132 ;  /* 0x000000ffff987224 */ /* 0x002fe400078e0084 */
[----:B------:R-:W-:Y:S02]  /*46c90*/  IMAD.MOV.U32 R153, RZ, RZ, R133 ;  /* 0x000000ffff997224 */ /* 0x000fe400078e0085 */
[----:B------:R-:W-:Y:S02]  /*46ca0*/  IMAD.MOV.U32 R154, RZ, RZ, R134 ;  /* 0x000000ffff9a7224 */ /* 0x000fe400078e0086 */
[----:B------:R-:W-:Y:S02]  /*46cb0*/  IMAD.MOV.U32 R155, RZ, RZ, R135 ;  /* 0x000000ffff9b7224 */ /* 0x000fe400078e0087 */
[C---:B------:R-:W-:Y:S01]  /*46cc0*/  HMMA.1688.F32.TF32 R132, R168.reuse, R74, R184 ;  /* 0x0000004aa884723c */ /* 0x040fe200000810b8 */
[----:B------:R1:W-:Y:S05]  /*46cd0*/  STL [R1+0x4344], R160 ;  /* 0x004344a001007387 */ /* 0x0003ea0000100800 */
[----:B------:R-:W-:-:S15]  /*46ce0*/  HMMA.1688.F32.TF32 R136, R168, R14, R192 ;  /* 0x0000000ea888723c */ /* 0x000fde00000810c0 */
[----:B------:R-:W-:-:S03]  /*46cf0*/  NOP ;  /* 0x0000000000007918 */ /* 0x000fc60000000000 */
[----:B------:R-:W-:Y:S02]  /*46d00*/  IMAD.MOV.U32 R156, RZ, RZ, R132 ;  /* 0x000000ffff9c7224 */ /* 0x000fe400078e0084 */
[----:B------:R-:W-:Y:S02]  /*46d10*/  IMAD.MOV.U32 R157, RZ, RZ, R133 ;  /* 0x000000ffff9d7224 */ /* 0x000fe400078e0085 */
[----:B------:R-:W-:Y:S02]  /*46d20*/  IMAD.MOV.U32 R158, RZ, RZ, R134 ;  /* 0x000000ffff9e7224 */ /* 0x000fe400078e0086 */
[----:B------:R-:W-:Y:S01]  /*46d30*/  IMAD.MOV.U32 R159, RZ, RZ, R135 ;  /* 0x000000ffff9f7224 */ /* 0x000fe200078e0087 */
[----:B------:R3:W-:Y:S04]  /*46d40*/  STL [R1+0x4340], R161 ;  /* 0x004340a101007387 */ /* 0x0007e80000100800 */
[----:B------:R4:W-:Y:S04]  /*46d50*/  STL [R1+0x433c], R162 ;  /* 0x00433ca201007387 */ /* 0x0009e80000100800 */
[----:B------:R4:W-:Y:S04]  /*46d60*/  STL [R1+0x4338], R163 ;  /* 0x004338a301007387 */ /* 0x0009e80000100800 */
[----:B------:R-:W-:Y:S04]  /*46d70*/  STL [R1+0x4354], R164 ;  /* 0x004354a401007387 */ /* 0x000fe80000100800 */
[----:B------:R-:W-:Y:S04]  /*46d80*/  STL [R1+0x4350], R165 ;  /* 0x004350a501007387 */ /* 0x000fe80000100800 */
[----:B------:R-:W-:Y:S04]  /*46d90*/  STL [R1+0x434c], R166 ;  /* 0x00434ca601007387 */ /* 0x000fe80000100800 */
[----:B------:R-:W-:Y:S04]  /*46da0*/  STL [R1+0x4348], R167 ;  /* 0x004348a701007387 */ /* 0x000fe80000100800 */
[----:B------:R-:W-:Y:S04]  /*46db0*/  STL.64 [R1+0x670], R136 ;  /* 0x0006708801007387 */ /* 0x000fe80000100a00 */
[----:B------:R-:W-:Y:S04]  /*46dc0*/  STL.64 [R1+0x678], R138 ;  /* 0x0006788a01007387 */ /* 0x000fe80000100a00 */
[----:B------:R-:W-:Y:S04]  /*46dd0*/  STL [R1+0x4364], R155 ;  /* 0x0043649b01007387 */ /* 0x000fe80000100800 */
[----:B------:R-:W-:Y:S04]  /*46de0*/  STL [R1+0x4360], R154 ;  /* 0x0043609a01007387 */ /* 0x000fe80000100800 */
[----:B------:R-:W-:Y:S04]  /*46df0*/  STL [R1+0x435c], R153 ;  /* 0x00435c9901007387 */ /* 0x000fe80000100800 */
[----:B------:R-:W-:Y:S04]  /*46e00*/  STL [R1+0x4358], R152 ;  /* 0x0043589801007387 */ /* 0x000fe80000100800 */
[----:B------:R-:W-:Y:S04]  /*46e10*/  STL.64 [R1+0x43a0], R158 ;  /* 0x0043a09e01007387 */ /* 0x000fe80000100a00 */
[----:B------:R-:W-:Y:S01]  /*46e20*/  STL.64 [R1+0x4398], R156 ;  /* 0x0043989c01007387 */ /* 0x000fe20000100a00 */
[----:B--2---:R-:W-:-:S15]  /*46e30*/  HMMA.1688.F32.TF32 R132, R168, R70, R180 ;  /* 0x00000046a884723c */ /* 0x004fde00000810b4 */
[----:B------:R-:W-:-:S09]  /*46e40*/  NOP ;  /* 0x0000000000007918 */ /* 0x000fd20000000000 */
[----:B-1----:R-:W-:Y:S02]  /*46e50*/  IMAD.MOV.U32 R160, RZ, RZ, R132 ;  /* 0x000000ffffa07224 */ /* 0x002fe400078e0084 */
[----:B---3--:R-:W-:Y:S02]  /*46e60*/  IMAD.MOV.U32 R161, RZ, RZ, R133 ;  /* 0x000000ffffa17224 */ /* 0x008fe400078e0085 */
[----:B----4-:R-:W-:Y:S02]  /*46e70*/  IMAD.MOV.U32 R162, RZ, RZ, R134 ;  /* 0x000000ffffa27224 */ /* 0x010fe400078e0086 */
[----:B------:R-:W-:Y:S02]  /*46e80*/  IMAD.MOV.U32 R163, RZ, RZ, R135 ;  /* 0x000000ffffa37224 */ /* 0x000fe400078e0087 */
[----:B------:R-:W-:Y:S03]  /*46e90*/  HMMA.1688.F32.TF32 R132, R168, R66, R176 ;  /* 0x00000042a884723c */ /* 0x000fe600000810b0 */
[----:B------:R-:W-:Y:S04]  /*46ea0*/  STL.64 [R1+0x43b0], R162 ;  /* 0x0043b0a201007387 */ /* 0x000fe80000100a00 */
[----:B------:R-:W-:-:S15]  /*46eb0*/  STL.64 [R1+0x43a8], R160 ;  /* 0x0043a8a001007387 */ /* 0x000fde0000100a00 */
[----:B------:R-:W-:-:S01]  /*46ec0*/  NOP ;  /* 0x0000000000007918 */ /* 0x000fc20000000000 */
[----:B------:R1:W-:Y:S04]  /*46ed0*/  STL.64 [R1+0x6b0], R132 ;  /* 0x0006b08401007387 */ /* 0x0003e80000100a00 */
        /* <DEDUP_REMOVED lines=28> */
[----:B------:R-:W-:-:S03]  /*470a0*/  IMAD.MOV.U32 R37, RZ, RZ, R216 ;  /* 0x000000ffff257224 */ /* 0x000fc600078e00d8 */
[----:B------:R-:W2:Y:S01]  /*470b0*/  LDL.LU R212, [R1+0x2020] ;  /* 0x0020200001d47983 */ /* 0x000ea20000300800 */
[----:B------:R-:W-:-:S03]  /*470c0*/  IMAD.MOV.U32 R36, RZ, RZ, R217 ;  /* 0x000000ffff247224 */ /* 0x000fc600078e00d9 */
        /* <DEDUP_REMOVED lines=25> */
[C---:B------:R-:W-:Y:S02]  /*47260*/  LOP3.LUT R250, R0.reuse, 0x40, RZ, 0x3c, !PT ;  /* 0x0000004000fa7812 */ /* 0x040fe400078e3cff */
[----:B------:R-:W-:-:S03]  /*47270*/  LOP3.LUT R251, R0, 0x60, RZ, 0x3c, !PT ;  /* 0x0000006000fb7812 */ /* 0x000fc600078e3cff */
[----:B------:R-:W-:Y:S04]  /*47280*/  LDS R172, [R250+UR13+0x22200] ;  /* 0x0222000dfaac7984 */ /* 0x000fe80008000800 */
[----:B------:R-:W-:Y:S04]  /*47290*/  LDS R174, [R250+UR13+0x23200] ;  /* 0x0232000dfaae7984 */ /* 0x000fe80008000800 */
[----:B------:R-:W-:Y:S04]  /*472a0*/  LDS R173, [R251+UR13+0x22200] ;  /* 0x0222000dfbad7984 */ /* 0x000fe80008000800 */
[----:B------:R-:W2:Y:S01]  /*472b0*/  LDS R175, [R251+UR13+0x23200] ;  /* 0x0232000dfbaf7984 */ /* 0x000ea20008000800 */
[----:B-1----:R-:W-:-:S15]  /*472c0*/  HMMA.1688.F32.TF32 R132, R168, R62, R224 ;  /* 0x0000003ea884723c */ /* 0x002fde00000810e0 */
[----:B------:R-:W-:-:S09]  /*472d0*/  NOP ;  /* 0x0000000000007918 */ /* 0x000fd20000000000 */
[----:B------:R-:W-:Y:S02]  /*472e0*/  IMAD.MOV.U32 R164, RZ, RZ, R132 ;  /* 0x000000ffffa47224 */ /* 0x000fe400078e0084 */
[----:B------:R-:W-:Y:S02]  /*472f0*/  IMAD.MOV.U32 R165, RZ, RZ, R133 ;  /* 0x000000ffffa57224 */ /* 0x000fe400078e0085 */
[----:B------:R-:W-:Y:S02]  /*47300*/  IMAD.MOV.U32 R166, RZ, RZ, R134 ;  /* 0x000000ffffa67224 */ /* 0x000fe400078e0086 */
[----:B------:R-:W-:Y:S02]  /*47310*/  IMAD.MOV.U32 R167, RZ, RZ, R135 ;  /* 0x000000ffffa77224 */ /* 0x000fe400078e0087 */
[----:B----4-:R-:W-:Y:S03]  /*47320*/  HMMA.1688.F32.TF32 R132, R168, R58, R220 ;  /* 0x0000003aa884723c */ /* 0x010fe600000810dc */
[----:B------:R-:W-:-:S15]  /*47330*/  STL.64 [R1+0x4520], R166 ;  /* 0x004520a601007387 */ /* 0x000fde0000100a00 */
[----:B------:R-:W-:-:S06]  /*47340*/  NOP ;  /* 0x0000000000007918 */ /* 0x000fcc0000000000 */
[----:B------:R-:W-:Y:S02]  /*47350*/  IMAD.MOV.U32 R155, RZ, RZ, R132 ;  /* 0x000000ffff9b7224 */ /* 0x000fe400078e0084 */
[----:B------:R-:W-:Y:S02]  /*47360*/  IMAD.MOV.U32 R154, RZ, RZ, R133 ;  /* 0x000000ffff9a7224 */ /* 0x000fe400078e0085 */
[----:B------:R-:W-:Y:S02]  /*47370*/  IMAD.MOV.U32 R153, RZ, RZ, R134 ;  /* 0x000000ffff997224 */ /* 0x000fe400078e0086 */
[----:B------:R-:W-:Y:S01]  /*47380*/  IMAD.MOV.U32 R152, RZ, RZ, R135 ;  /* 0x000000ffff987224 */ /* 0x000fe200078e0087 */
[C---:B---3--:R-:W-:Y:S06]  /*47390*/  HMMA.1688.F32.TF32 R136, R168.reuse, R54, R216 ;  /* 0x00000036a888723c */ /* 0x048fec00000810d8 */
[----:B--2---:R-:W-:Y:S01]  /*473a0*/  HMMA.1688.F32.TF32 R132, R168, R50, R212 ;  /* 0x00000032a884723c */ /* 0x004fe200000810d4 */
[----:B------:R-:W-:Y:S04]  /*473b0*/  STL.64 [R1+0x4518], R164 ;  /* 0x004518a401007387 */ /* 0x000fe80000100a00 */
[----:B------:R-:W-:Y:S04]  /*473c0*/  STL.64 [R1+0x4530], R154 ;  /* 0x0045309a01007387 */ /* 0x000fe80000100a00 */
[----:B------:R-:W-:Y:S08]  /*473d0*/  STL.64 [R1+0x4528], R152 ;  /* 0x0045289801007387 */ /* 0x000ff00000100a00 */
[----:B------:R-:W-:Y:S04]  /*473e0*/  STL.64 [R1+0x6e0], R136 ;  /* 0x0006e08801007387 */ /* 0x000fe80000100a00 */
[----:B------:R-:W-:Y:S03]  /*473f0*/  STL.64 [R1+0x6e8], R138 ;  /* 0x0006e88a01007387 */ /* 0x000fe60000100a00 */
[----:B------:R-:W-:Y:S01]  /*47400*/  IMAD.MOV.U32 R44, RZ, RZ, R132 ;  /* 0x000000ffff2c7224 */ /* 0x000fe200078e0084 */
[----:B------:R1:W-:Y:S01]  /*47410*/  STL.64 [R1+0x708], R134 ;  /* 0x0007088601007387 */ /* 0x0003e20000100a00 */
[----:B------:R-:W-:-:S02]  /*47420*/  IMAD.MOV.U32 R45, RZ, RZ, R133 ;  /* 0x000000ffff2d7224 */ /* 0x000fc400078e0085 */
[----:B-1----:R-:W-:Y:S01]  /*47430*/  HMMA.1688.F32.TF32 R132, R168, R46, R208 ;  /* 0x0000002ea884723c */ /* 0x002fe200000810d0 */
[----:B------:R-:W-:Y:S04]  /*47440*/  LDS R168, [R250+UR13+0x22280] ;  /* 0x0222800dfaa87984 */ /* 0x000fe80008000800 */
[----:B------:R-:W-:Y:S01]  /*47450*/  LDS R170, [R250+UR13+0x23280] ;  /* 0x0232800dfaaa7984 */ /* 0x000fe20008000800 */
[C---:B------:R-:W-:Y:S03]  /*47460*/  HMMA.1688.F32.TF32 R136, R172.reuse, R130, R204 ;  /* 0x00000082ac88723c */ /* 0x040fe600000810cc */
[----:B------:R-:W-:Y:S03]  /*47470*/  LDS R169, [R251+UR13+0x22280] ;  /* 0x0222800dfba97984 */ /* 0x000fe60008000800 */
[C---:B------:R-:W-:Y:S01]  /*47480*/  HMMA.1688.F32.TF32 R140, R172.reuse, R122, R196 ;  /* 0x0000007aac8c723c */ /* 0x040fe200000810c4 */
[----:B------:R-:W1:Y:S10]  /*47490*/  LDS R171, [R251+UR13+0x23280] ;  /* 0x0232800dfbab7984 */ /* 0x000e740008000800 */
[----:B------:R-:W-:Y:S04]  /*474a0*/  STL.64 [R1+0x6f0], R132 ;  /* 0x0006f08401007387 */ /* 0x000fe80000100a00 */
[----:B------:R2:W-:Y:S02]  /*474b0*/  STL.64 [R1+0x6f8], R134 ;  /* 0x0006f88601007387 */ /* 0x0005e40000100a00 */
[C---:B--2---:R-:W-:Y:S02]  /*474c0*/  HMMA.1688.F32.TF32 R132, R172.reuse, R126, R200 ;  /* 0x0000007eac84723c */ /* 0x044fe400000810c8 */
[----:B------:R-:W-:Y:S04]  /*474d0*/  STL.64 [R1+0x710], R136 ;  /* 0x0007108801007387 */ /* 0x000fe80000100a00 */
[----:B------:R2:W-:Y:S02]  /*474e0*/  STL.64 [R1+0x718], R138 ;  /* 0x0007188a01007387 */ /* 0x0005e40000100a00 */
[----:B--2---:R-:W-:-:S15]  /*474f0*/  HMMA.1688.F32.TF32 R136, R172, R118, R192 ;  /* 0x00000076ac88723c */ /* 0x004fde00000810c0 */
        /* <DEDUP_REMOVED lines=102> */
[----:B--2---:R-:W-:-:S15]  /*47b60*/  HMMA.1688.F32.TF32 R144, R172, R98, R180 ;  /* 0x00000062ac90723c */ /* 0x004fde00000810b4 */
[----:B------:R-:W-:-:S08]  /*47b70*/  NOP ;  /* 0x0000000000007918 */ /* 0x000fd00000000000 */
[----:B------:R4:W-:Y:S01]  /*47b80*/  STL.64 [R1+0x798], R146 ;  /* 0x0007989201007387 */ /* 0x0009e20000100a00 */
[----:B------:R-:W-:Y:S02]  /*47b90*/  IMAD.MOV.U32 R52, RZ, RZ, R144 ;  /* 0x000000ffff347224 */ /* 0x000fe400078e0090 */
[----:B------:R-:W-:Y:S01]  /*47ba0*/  IMAD.MOV.U32 R53, RZ, RZ, R145 ;  /* 0x000000ffff357224 */ /* 0x000fe200078e0091 */
[----:B------:R-:W2:Y:S04]  /*47bb0*/  LDL.LU R180, [R1+0x1ee0] ;  /* 0x001ee00001b47983 */ /* 0x000ea80000300800 */
[----:B------:R-:W2:Y:S01]  /*47bc0*/  LDL.LU R181, [R1+0x1ee4] ;  /* 0x001ee40001b57983 */ /* 0x000ea20000300800 */
[----:B----4-:R-:W-:Y:S03]  /*47bd0*/  HMMA.1688.F32.TF32 R144, R172, R94, R176 ;  /* 0x0000005eac90723c */ /* 0x010fe600000810b0 */
[----:B------:R-:W2:Y:S04]  /*47be0*/  LDL.LU R182, [R1+0x1ee8] ;  /* 0x001ee80001b67983 */ /* 0x000ea80000300800 */
[----:B------:R-:W2:-:S15]  /*47bf0*/  LDL.LU R183, [R1+0x1eec] ;  /* 0x001eec0001b77983 */ /* 0x000e9e0000300800 */
[----:B------:R-:W-:-:S01]  /*47c00*/  NOP ;  /* 0x0000000000007918 */ /* 0x000fc20000000000 */
[----:B------:R3:W-:Y:S04]  /*47c10*/  STL.64 [R1+0x7a8], R146 ;  /* 0x0007a89201007387 */ /* 0x0007e80000100a00 */
[----:B------:R-:W4:Y:S04]  /*47c20*/  LDL.LU R176, [R1+0x1ed0] ;  /* 0x001ed00001b07983 */ /* 0x000f280000300800 */
[----:B------:R-:W4:Y:S04]  /*47c30*/  LDL.LU R177, [R1+0x1ed4] ;  /* 0x001ed40001b17983 */ /* 0x000f280000300800 */
[----:B------:R-:W4:Y:S04]  /*47c40*/  LDL.LU R178, [R1+0x1ed8] ;  /* 0x001ed80001b27983 */ /* 0x000f280000300800 */
[----:B------:R-:W4:Y:S01]  /*47c50*/  LDL.LU R179, [R1+0x1edc] ;  /* 0x001edc0001b37983 */ /* 0x000f220000300800 */
[----:B------:R-:W-:-:S02]  /*47c60*/  IMAD.MOV.U32 R56, RZ, RZ, R144 ;  /* 0x000000ffff387224 */ /* 0x000fc400078e0090 */
[----:B------:R-:W-:Y:S02]  /*47c70*/  IMAD.MOV.U32 R57, RZ, RZ, R145 ;  /* 0x000000ffff397224 */ /* 0x000fe400078e0091 */
[C---:B---3--:R-:W-:Y:S06]  /*47c80*/  HMMA.1688.F32.TF32 R144, R172.reuse, R90, R140 ;  /* 0x0000005aac90723c */ /* 0x048fec000008108c */
[C---:B------:R-:W-:Y:S06]  /*47c90*/  HMMA.1688.F32.TF32 R140, R172.reuse, R86, R244 ;  /* 0x00000056ac8c723c */ /* 0x040fec00000810f4 */
[C---:B------:R-:W-:Y:S11]  /*47ca0*/  HMMA.1688.F32.TF32 R148, R172.reuse, R82, R232 ;  /* 0x00000052ac94723c */ /* 0x040ff600000810e8 */
[----:B------:R-:W-:Y:S04]  /*47cb0*/  STL.64 [R1+0x7b0], R144 ;  /* 0x0007b09001007387 */ /* 0x000fe80000100a00 */
[----:B------:R1:W-:Y:S04]  /*47cc0*/  STL.64 [R1+0x7b8], R146 ;  /* 0x0007b89201007387 */ /* 0x0003e80000100a00 */
[----:B------:R-:W-:Y:S01]  /*47cd0*/  STL.64 [R1+0x7c0], R140 ;  /* 0x0007c08c01007387 */ /* 0x000fe20000100a00 */
[C---:B------:R-:W-:Y:S03]  /*47ce0*/  HMMA.1688.F32.TF32 R136, R172.reuse, R30, R136 ;  /* 0x0000001eac88723c */ /* 0x040fe60000081088 */
[----:B------:R3:W-:Y:S03]  /*47cf0*/  STL.64 [R1+0x7c8], R142 ;  /* 0x0007c88e01007387 */ /* 0x0007e60000100a00 */
[C---:B-1----:R-:W-:Y:S06]  /*47d00*/  HMMA.1688.F32.TF32 R144, R172.reuse, R18, R228 ;  /* 0x00000012ac90723c */ /* 0x042fec00000810e4 */
[C---:B---3--:R-:W-:Y:S06]  /*47d10*/  HMMA.1688.F32.TF32 R140, R172.reuse, R42, R132 ;  /* 0x0000002aac8c723c */ /* 0x048fec0000081084 */
[C---:B------:R-:W-:Y:S01]  /*47d20*/  HMMA.1688.F32.TF32 R132, R172.reuse, R38, R240 ;  /* 0x00000026ac84723c */ /* 0x040fe200000810f0 */
[----:B------:R-:W-:Y:S04]  /*47d30*/  STL.64 [R1+0x7d0], R148 ;  /* 0x0007d09401007387 */ /* 0x000fe80000100a00 */
[----:B------:R-:W-:Y:S06]  /*47d40*/  STL.64 [R1+0x7d8], R150 ;  /* 0x0007d89601007387 */ /* 0x000fec0000100a00 */
[----:B------:R-:W-:Y:S04]  /*47d50*/  STL.64 [R1+0x7e0], R144 ;  /* 0x0007e09001007387 */ /* 0x000fe80000100a00 */
[----:B------:R-:W-:Y:S04]  /*47d60*/  STL.64 [R1+0x7e8], R146 ;  /* 0x0007e89201007387 */ /* 0x000fe80000100a00 */
[----:B------:R-:W-:Y:S04]  /*47d70*/  STL.64 [R1+0x7f0], R140 ;  /* 0x0007f08c01007387 */ /* 0x000fe80000100a00 */
[----:B------:R1:W-:Y:S04]  /*47d80*/  STL.64 [R1+0x7f8], R142 ;  /* 0x0007f88e01007387 */ /* 0x0003e80000100a00 */
[----:B------:R-:W-:Y:S04]  /*47d90*/  STL.64 [R1+0x800], R136 ;  /* 0x0008008801007387 */ /* 0x000fe80000100a00 */
[----:B------:R3:W-:Y:S01]  /*47da0*/  STL.64 [R1+0x808], R138 ;  /* 0x0008088a01007387 */ /* 0x0007e20000100a00 */
[C---:B-1----:R-:W-:Y:S03]  /*47db0*/  HMMA.1688.F32.TF32 R140, R172.reuse, R34, R236 ;  /* 0x00000022ac8c723c */ /* 0x042fe600000810ec */
[----:B------:R-:W-:Y:S04]  /*47dc0*/  STL.64 [R1+0x810], R132 ;  /* 0x0008108401007387 */ /* 0x000fe80000100a00 */
[----:B------:R1:W-:Y:S01]  /*47dd0*/  STL.64 [R1+0x818], R134 ;  /* 0x0008188601007387 */ /* 0x0003e20000100a00 */
[C---:B---3--:R-:W-:Y:S06]  /*47de0*/  HMMA.1688.F32.TF32 R136, R172.reuse, R6, R224 ;  /* 0x00000006ac88723c */ /* 0x048fec00000810e0 */
[C---:B-1----:R-:W-:Y:S09]  /*47df0*/  HMMA.1688.F32.TF32 R132, R172.reuse, R22, R220 ;  /* 0x00000016ac84723c */ /* 0x042ff200000810dc */
        /* <DEDUP_REMOVED lines=21> */
[----:B------:R-:W-:Y:S04]  /*47f50*/  STL.64 [R1+0x898], R138 ;  /* 0x0008988a01007387 */ /* 0x000fe80000100a00 */
[----:B------:R-:W-:Y:S04]  /*47f60*/  STL.64 [R1+0x8a0], R132 ;  /* 0x0008a08401007387 */ /* 0x000fe80000100a00 */
[----:B------:R3:W-:Y:S01]  /*47f70*/  STL.64 [R1+0x8a8], R134 ;  /* 0x0008a88601007387 */ /* 0x0007e20000100a00 */
[C---:B-1----:R-:W-:Y:S06]  /*47f80*/  HMMA.1688.F32.TF32 R140, R172.reuse, R66, R192 ;  /* 0x00000042ac8c723c */ /* 0x042fec00000810c0 */
[C---:B---3--:R-:W-:Y:S06]  /*47f90*/  HMMA.1688.F32.TF32 R132, R172.reuse, R58, R184 ;  /* 0x0000003aac84723c */ /* 0x048fec00000810b8 */
[----:B------:R-:W-:Y:S11]  /*47fa0*/  HMMA.1688.F32.TF32 R136, R172, R62, R188 ;  /* 0x0000003eac88723c */ /* 0x000ff600000810bc */
[----:B------:R-:W-:Y:S04]  /*47fb0*/  STL.64 [R1+0x8b0], R140 ;  /* 0x0008b08c01007387 */ /* 0x000fe80000100a00 */
[----:B------:R-:W-:Y:S03]  /*47fc0*/  STL.64 [R1+0x8b8], R142 ;  /* 0x0008b88e01007387 */ /* 0x000fe60000100a00 */
[----:B------:R-:W-:-:S02]  /*47fd0*/  IMAD.MOV.U32 R97, RZ, RZ, R132 ;  /* 0x000000ffff617224 */ /* 0x000fc400078e0084 */
[----:B------:R-:W-:Y:S02]  /*47fe0*/  IMAD.MOV.U32 R96, RZ, RZ, R133 ;  /* 0x000000ffff607224 */ /* 0x000fe400078e0085 */
[----:B------:R-:W-:Y:S02]  /*47ff0*/  IMAD.MOV.U32 R93, RZ, RZ, R134 ;  /* 0x000000ffff5d7224 */ /* 0x000fe400078e0086 */
[----:B------:R-:W-:Y:S01]  /*48000*/  IMAD.MOV.U32 R92, RZ, RZ, R135 ;  /* 0x000000ffff5c7224 */ /* 0x000fe200078e0087 */
[----:B------:R1:W-:Y:S01]  /*48010*/  STL.64 [R1+0x8c0], R136 ;  /* 0x0008c08801007387 */ /* 0x0003e20000100a00 */
[----:B--2---:R-:W-:Y:S03]  /*48020*/  HMMA.1688.F32.TF32 R132, R172, R54, R180 ;  /* 0x00000036ac84723c */ /* 0x004fe600000810b4 */
[----:B------:R2:W-:Y:S04]  /*48030*/  STL.64 [R1+0x8c8], R138 ;  /* 0x0008c88a01007387 */ /* 0x0005e80000100a00 */
[----:B------:R3:W-:Y:S04]  /*48040*/  STL [R1+0x4294], R96 ;  /* 0x0042946001007387 */ /* 0x0007e80000100800 */
[----:B------:R3:W-:Y:S04]  /*48050*/  STL [R1+0x4290], R97 ;  /* 0x0042906101007387 */ /* 0x0007e80000100800 */
        /* <DEDUP_REMOVED lines=16> */
[----:B------:R-:W-:Y:S01]  /*48160*/  IMAD.MOV.U32 R100, RZ, RZ, R135 ;  /* 0x000000ffff647224 */ /* 0x000fe200078e0087 */
[----:B------:R-:W3:Y:S01]  /*48170*/  LDL.LU R197, [R1+0x1e84] ;  /* 0x001e840001c57983 */ /* 0x000ee20000300800 */
[----:B----4-:R-:W-:Y:S03]  /*48180*/  HMMA.1688.F32.TF32 R132, R172, R50, R176 ;  /* 0x00000032ac84723c */ /* 0x010fe600000810b0 */
        /* <DEDUP_REMOVED lines=23> */
[----:B-1----:R-:W4:Y:S01]  /*48300*/  LDL.LU R136, [R1+0x2de0] ;  /* 0x002de00001887983 */ /* 0x002f220000300800 */
[----:B------:R-:W-:-:S03]  /*48310*/  IMAD.MOV.U32 R69, RZ, RZ, R133 ;  /* 0x000000ffff457224 */ /* 0x000fc600078e0085 */
[----:B------:R-:W4:Y:S01]  /*48320*/  LDL.LU R137, [R1+0x2de4] ;  /* 0x002de40001897983 */ /* 0x000f220000300800 */
[----:B------:R-:W-:-:S03]  /*48330*/  IMAD.MOV.U32 R72, RZ, RZ, R134 ;  /* 0x000000ffff487224 */ /* 0x000fc600078e0086 */
[----:B--2---:R-:W4:Y:S01]  /*48340*/  LDL.LU R138, [R1+0x2de8] ;  /* 0x002de800018a7983 */ /* 0x004f220000300800 */
[----:B------:R-:W-:-:S03]  /*48350*/  IMAD.MOV.U32 R73, RZ, RZ, R135 ;  /* 0x000000ffff497224 */ /* 0x000fc600078e0087 */
        /* <DEDUP_REMOVED lines=45> */
[----:B--2---:R-:W-:Y:S06]  /*48630*/  HMMA.1688.F32.TF32 R132, R168, R118, R132 ;  /* 0x00000076a884723c */ /* 0x004fec0000081084 */
[----:B----4-:R-:W-:Y:S01]  /*48640*/  HMMA.1688.F32.TF32 R140, R172, R46, R140 ;  /* 0x0000002eac8c723c */ /* 0x010fe2000008108c */
[----:B------:R-:W-:Y:S04]  /*48650*/  LDS R172, [R250+UR13+0x22300] ;  /* 0x0223000dfaac7984 */ /* 0x000fe80008000800 */
[----:B------:R-:W-:Y:S01]  /*48660*/  LDS R174, [R250+UR13+0x23300] ;  /* 0x0233000dfaae7984 */ /* 0x000fe20008000800 */
[C---:B---3--:R-:W-:Y:S03]  /*48670*/  HMMA.1688.F32.TF32 R144, R168.reuse, R122, R228 ;  /* 0x0000007aa890723c */ /* 0x048fe600000810e4 */
[----:B------:R-:W-:Y:S04]  /*48680*/  LDS R173, [R251+UR13+0x22300] ;  /* 0x0223000dfbad7984 */ /* 0x000fe80008000800 */
[----:B------:R-:W1:Y:S01]  /*48690*/  LDS R175, [R251+UR13+0x23300] ;  /* 0x0233000dfbaf7984 */ /* 0x000e620008000800 */
[----:B------:R-:W-:Y:S10]  /*486a0*/  HMMA.1688.F32.TF32 R148, R168, R130, R244 ;  /* 0x00000082a894723c */ /* 0x000ff400000810f4 */
[----:B------:R-:W-:-:S02]  /*486b0*/  IMAD.MOV.U32 R96, RZ, RZ, R140 ;  /* 0x000000ffff607224 */ /* 0x000fc400078e008c */
[----:B------:R-:W-:Y:S02]  /*486c0*/  IMAD.MOV.U32 R97, RZ, RZ, R141 ;  /* 0x000000ffff617224 */ /* 0x000fe400078e008d */
[----:B------:R-:W-:Y:S02]  /*486d0*/  IMAD.MOV.U32 R76, RZ, RZ, R142 ;  /* 0x000000ffff4c7224 */ /* 0x000fe400078e008e */
[----:B------:R-:W-:Y:S02]  /*486e0*/  IMAD.MOV.U32 R64, RZ, RZ, R143 ;  /* 0x000000ffff407224 */ /* 0x000fe400078e008f */
[----:B------:R-:W-:Y:S05]  /*486f0*/  HMMA.1688.F32.TF32 R140, R168, R126, R232 ;  /* 0x0000007ea88c723c */ /* 0x000fea00000810e8 */
[----:B------:R-:W-:Y:S04]  /*48700*/  STL.64 [R1+0x910], R148 ;  /* 0x0009109401007387 */ /* 0x000fe80000100a00 */
[----:B------:R-:W-:-:S14]  /*48710*/  STL.64 [R1+0x918], R150 ;  /* 0x0009189601007387 */ /* 0x000fdc0000100a00 */
[----:B------:R-:W-:Y:S04]  /*48720*/  STL.64 [R1+0x920], R140 ;  /* 0x0009208c01007387 */ /* 0x000fe80000100a00 */
[----:B------:R2:W-:Y:S04]  /*48730*/  STL.64 [R1+0x928], R142 ;  /* 0x0009288e01007387 */ /* 0x0005e80000100a00 */
[----:B------:R-:W-:Y:S04]  /*48740*/  STL.64 [R1+0x930], R144 ;  /* 0x0009309001007387 */ /* 0x000fe80000100a00 */
[----:B------:R-:W-:Y:S01]  /*48750*/  STL.64 [R1+0x938], R146 ;  /* 0x0009389201007387 */ /* 0x000fe20000100a00 */
[C---:B--2---:R-:W-:Y:S03]  /*48760*/  HMMA.1688.F32.TF32 R140, R168.reuse, R114, R136 ;  /* 0x00000072a88c723c */ /* 0x044fe60000081088 */
[----:B------:R-:W-:Y:S04]  /*48770*/  STL.64 [R1+0x940], R132 ;  /* 0x0009408401007387 */ /* 0x000fe80000100a00 */
[----:B------:R2:W-:Y:S01]  /*48780*/  STL.64 [R1+0x948], R134 ;  /* 0x0009488601007387 */ /* 0x0005e20000100a00 */
[C---:B------:R-:W-:Y:S06]  /*48790*/  HMMA.1688.F32.TF32 R136, R168.reuse, R110, R240 ;  /* 0x0000006ea888723c */ /* 0x040fec00000810f0 */
[C---:B--2---:R-:W-:Y:S09]  /*487a0*/  HMMA.1688.F32.TF32 R132, R168.reuse, R106, R236 ;  /* 0x0000006aa884723c */ /* 0x044ff200000810ec */
        /* <DEDUP_REMOVED lines=8> */
[C---:B--2---:R-:W-:Y:S09]  /*48830*/  HMMA.1688.F32.TF32 R132, R168.reuse, R94, R216 ;  /* 0x0000005ea884723c */ /* 0x044ff200000810d8 */
[----:B------:R-:W-:Y:S04]  /*48840*/  STL.64 [R1+0x980], R140 ;  /* 0x0009808c01007387 */ /* 0x000fe80000100a00 */
[----:B------:R-:W-:Y:S04]  /*48850*/  STL.64 [R1+0x988], R142 ;  /* 0x0009888e01007387 */ /* 0x000fe80000100a00 */
[----:B------:R-:W-:Y:S04]  /*48860*/  STL.64 [R1+0x990], R136 ;  /* 0x0009908801007387 */ /* 0x000fe80000100a00 */
[----:B------:R-:W-:Y:S04]  /*48870*/  STL.64 [R1+0x998], R138 ;  /* 0x0009988a01007387 */ /* 0x000fe80000100a00 */
[----:B------:R-:W-:Y:S04]  /*48880*/  STL.64 [R1+0x9a0], R132 ;  /* 0x0009a08401007387 */ /* 0x000fe80000100a00 */
[----:B------:R2:W-:Y:S02]  /*48890*/  STL.64 [R1+0x9a8], R134 ;  /* 0x0009a88601007387 */ /* 0x0005e40000100a00 */
[C---:B--2---:R-:W-:Y:S06]  /*488a0*/  HMMA.1688.F32.TF32 R132, R168.reuse, R90, R212 ;  /* 0x0000005aa884723c */ /* 0x044fec00000810d4 */
[C---:B------:R-:W-:Y:S06]  /*488b0*/  HMMA.1688.F32.TF32 R140, R168.reuse, R86, R208 ;  /* 0x00000056a88c723c */ /* 0x040fec00000810d0 */
[C---:B------:R-:W-:Y:S11]  /*488c0*/  HMMA.1688.F32.TF32 R136, R168.reuse, R82, R204 ;  /* 0x00000052a888723c */ /* 0x040ff600000810cc */
        /* <DEDUP_REMOVED lines=14> */
[----:B------:R-:W-:Y:S04]  /*489b0*/  STL.64 [R1+0x4698], R38 ;  /* 0x0046982601007387 */ /* 0x000fe80000100a00 */
[----:B------:R-:W-:Y:S04]  /*489c0*/  STL.64 [R1+0xa00], R136 ;  /* 0x000a008801007387 */ /* 0x000fe80000100a00 */
[----:B------:R2:W-:Y:S04]  /*489d0*/  STL.64 [R1+0xa08], R138 ;  /* 0x000a088a01007387 */ /* 0x0005e80000100a00 */
[----:B------:R3:W-:Y:S04]  /*489e0*/  STL.64 [R1+0x4690], R36 ;  /* 0x0046902401007387 */ /* 0x0007e80000100a00 */
[----:B------:R-:W-:Y:S01]  /*489f0*/  STL.64 [R1+0xa30], R132 ;  /* 0x000a308401007387 */ /* 0x000fe20000100a00 */
[C---:B--2---:R-:W-:Y:S03]  /*48a00*/  HMMA.1688.F32.TF32 R136, R168.reuse, R34, R184 ;  /* 0x00000022a888723c */ /* 0x044fe600000810b8 */
[----:B------:R2:W-:Y:S03]  /*48a10*/  STL.64 [R1+0xa38], R134 ;  /* 0x000a388601007387 */ /* 0x0005e60000100a00 */
[C---:B---3--:R-:W-:Y:S06]  /*48a20*/  HMMA.1688.F32.TF32 R36, R168.reuse, R22, R176 ;  /* 0x00000016a824723c */ /* 0x048fec00000810b0 */
[C---:B--2---:R-:W-:Y:S11]  /*48a30*/  HMMA.1688.F32.TF32 R132, R168.reuse, R6, R180 ;  /* 0x00000006a884723c */ /* 0x044ff600000810b4 */
[----:B------:R2:W-:Y:S04]  /*48a40*/  STL.64 [R1+0xa50], R136 ;  /* 0x000a508801007387 */ /* 0x0005e80000100a00 */
[----:B------:R3:W-:Y:S04]  /*48a50*/  STL.64 [R1+0xa58], R138 ;  /* 0x000a588a01007387 */ /* 0x0007e80000100a00 */
[----:B------:R-:W4:Y:S04]  /*48a60*/  LDL.LU R180, [R1+0x1d30] ;  /* 0x001d300001b47983 */ /* 0x000f280000300800 */
[----:B------:R1:W-:Y:S04]  /*48a70*/  STL.64 [R1+0xa60], R132 ;  /* 0x000a608401007387 */ /* 0x0003e80000100a00 */
[----:B------:R1:W-:Y:S04]  /*48a80*/  STL.64 [R1+0xa68], R134 ;  /* 0x000a688601007387 */ /* 0x0003e80000100a00 */
[----:B------:R-:W-:Y:S04]  /*48a90*/  STL.64 [R1+0xa70], R36 ;  /* 0x000a702401007387 */ /* 0x000fe80000100a00 */
[----:B------:R4:W-:Y:S04]  /*48aa0*/  STL.64 [R1+0xa78], R38 ;  /* 0x000a782601007387 */ /* 0x0009e80000100a00 */
        /* <DEDUP_REMOVED lines=110> */
[----:B------:R-:W-:-:S15]  /*49190*/  HMMA.1688.F32.TF32 R36, R168, R14, R160 ;  /* 0x0000000ea824723c */ /* 0x000fde00000810a0 */
[----:B------:R-:W-:-:S02]  /*491a0*/  NOP ;  /* 0x0000000000007918 */ /* 0x000fc40000000000 */
[----:B------:R-:W-:Y:S04]  /*491b0*/  STL.64 [R1+0xa80], R152 ;  /* 0x000a809801007387 */ /* 0x000fe80000100a00 */
[----:B------:R1:W-:Y:S04]  /*491c0*/  STL.64 [R1+0xa88], R154 ;  /* 0x000a889a01007387 */ /* 0x0003e80000100a00 */
[----:B------:R-:W-:Y:S04]  /*491d0*/  STL.64 [R1+0xa90], R164 ;  /* 0x000a90a401007387 */ /* 0x000fe80000100a00 */
[----:B------:R-:W-:Y:S01]  /*491e0*/  STL.64 [R1+0xa98], R166 ;  /* 0x000a98a601007387 */ /* 0x000fe20000100a00 */
[C---:B-1----:R-:W-:Y:S03]  /*491f0*/  HMMA.1688.F32.TF32 R152, R168.reuse, R78, R156 ;  /* 0x0000004ea898723c */ /* 0x042fe6000008109c */
[----:B------:R-:W-:Y:S04]  /*49200*/  STL.64 [R1+0xaa0], R36 ;  /* 0x000aa02401007387 */ /* 0x000fe80000100a00 */
[----:B------:R1:W-:Y:S02]  /*49210*/  STL.64 [R1+0xaa8], R38 ;  /* 0x000aa82601007387 */ /* 0x0003e40000100a00 */
[----:B-1----:R-:W-:-:S14]  /*49220*/  HMMA.1688.F32.TF32 R36, R168, R70, R144 ;  /* 0x00000046a824723c */ /* 0x002fdc0000081090 */
        /* <DEDUP_REMOVED lines=10> */
[----:B------:R1:W-:Y:S01]  /*492d0*/  STL.64 [R1+0xae8], R142 ;  /* 0x000ae88e01007387 */ /* 0x0003e20000100a00 */
[C---:B------:R-:W-:Y:S03]  /*492e0*/  HMMA.1688.F32.TF32 R132, R168.reuse, R50, R132 ;  /* 0x00000032a884723c */ /* 0x040fe60000081084 */
[----:B------:R-:W-:Y:S04]  /*492f0*/  STL.64 [R1+0xaf0], R144 ;  /* 0x000af09001007387 */ /* 0x000fe80000100a00 */
[----:B------:R-:W-:Y:S01]  /*49300*/  STL.64 [R1+0xaf8], R146 ;  /* 0x000af89201007387 */ /* 0x000fe20000100a00 */
[C---:B-1----:R-:W-:Y:S08]  /*49310*/  HMMA.1688.F32.TF32 R140, R168.reuse, R54, R228 ;  /* 0x00000036a88c723c */ /* 0x042ff000000810e4 */
[----:B------:R-:W-:Y:S04]  /*49320*/  STL.64 [R1+0xb00], R36 ;  /* 0x000b002401007387 */ /* 0x000fe80000100a00 */
[----:B------:R1:W-:Y:S02]  /*49330*/  STL.64 [R1+0xb08], R38 ;  /* 0x000b082601007387 */ /* 0x0003e40000100a00 */
[----:B-1----:R-:W-:Y:S09]  /*49340*/  HMMA.1688.F32.TF32 R36, R168, R46, R136 ;  /* 0x0000002ea824723c */ /* 0x002ff20000081088 */
[----:B------:R-:W-:Y:S04]  /*49350*/  STL.64 [R1+0xb10], R140 ;  /* 0x000b108c01007387 */ /* 0x000fe80000100a00 */
[----:B------:R-:W-:Y:S01]  /*49360*/  STL.64 [R1+0xb18], R142 ;  /* 0x000b188e01007387 */ /* 0x000fe20000100a00 */
[C---:B------:R-:W-:Y:S03]  /*49370*/  HMMA.1688.F32.TF32 R136, R172.reuse, R130, R240 ;  /* 0x00000082ac88723c */ /* 0x040fe600000810f0 */
[----:B------:R-:W-:Y:S04]  /*49380*/  STL.64 [R1+0xb30], R132 ;  /* 0x000b308401007387 */ /* 0x000fe80000100a00 */
[----:B------:R1:W-:Y:S04]  /*49390*/  STL.64 [R1+0xb38], R134 ;  /* 0x000b388601007387 */ /* 0x0003e80000100a00 */
[----:B------:R-:W-:Y:S04]  /*493a0*/  LDS R168, [R250+UR13+0x22380] ;  /* 0x0223800dfaa87984 */ /* 0x000fe80008000800 */
[----:B------:R-:W-:Y:S04]  /*493b0*/  LDS R170, [R250+UR13+0x23380] ;  /* 0x0233800dfaaa7984 */ /* 0x000fe80008000800 */
[----:B------:R-:W-:Y:S01]  /*493c0*/  STL.64 [R1+0xb20], R36 ;  /* 0x000b202401007387 */ /* 0x000fe20000100a00 */
[C---:B-1----:R-:W-:Y:S03]  /*493d0*/  HMMA.1688.F32.TF32 R132, R172.reuse, R126, R236 ;  /* 0x0000007eac84723c */ /* 0x042fe600000810ec */
[----:B------:R1:W-:Y:S04]  /*493e0*/  STL.64 [R1+0xb28], R38 ;  /* 0x000b282601007387 */ /* 0x0003e80000100a00 */
[----:B------:R-:W-:Y:S04]  /*493f0*/  LDS R169, [R251+UR13+0x22380] ;  /* 0x0223800dfba97984 */ /* 0x000fe80008000800 */
[----:B------:R-:W2:Y:S01]  /*49400*/  LDS R171, [R251+UR13+0x23380] ;  /* 0x0233800dfbab7984 */ /* 0x000ea20008000800 */
[C---:B-1----:R-:W-:Y:S03]  /*49410*/  HMMA.1688.F32.TF32 R36, R172.reuse, R122, R224 ;  /* 0x0000007aac24723c */ /* 0x042fe600000810e0 */
[----:B------:R-:W-:Y:S04]  /*49420*/  STL.64 [R1+0xb50], R136 ;  /* 0x000b508801007387 */ /* 0x000fe80000100a00 */
[----:B------:R1:W-:Y:S04]  /*49430*/  STL.64 [R1+0xb58], R138 ;  /* 0x000b588a01007387 */ /* 0x0003e80000100a00 */
[----:B------:R-:W-:Y:S04]  /*49440*/  STL.64 [R1+0xb60], R132 ;  /* 0x000b608401007387 */ /* 0x000fe80000100a00 */
[----:B------:R3:W-:Y:S01]  /*49450*/  STL.64 [R1+0xb68], R134 ;  /* 0x000b688601007387 */ /* 0x0007e20000100a00 */
[C---:B-1----:R-:W-:Y:S07]  /*49460*/  HMMA.1688.F32.TF32 R136, R172.reuse, R118, R220 ;  /* 0x00000076ac88723c */ /* 0x042fee00000810dc */
[----:B------:R-:W-:Y:S01]  /*49470*/  STL.64 [R1+0xb70], R36 ;  /* 0x000b702401007387 */ /* 0x000fe20000100a00 */
[C---:B---3--:R-:W-:Y:S03]  /*49480*/  HMMA.1688.F32.TF32 R132, R172.reuse, R114, R216 ;  /* 0x00000072ac84723c */ /* 0x048fe600000810d8 */
[----:B------:R1:W-:Y:S03]  /*49490*/  STL.64 [R1+0xb78], R38 ;  /* 0x000b782601007387 */ /* 0x0003e60000100a00 */
[C---:B-1----:R-:W-:Y:S09]  /*494a0*/  HMMA.1688.F32.TF32 R36, R172.reuse, R110, R212 ;  /* 0x0000006eac24723c */ /* 0x042ff200000810d4 */
[----:B------:R-:W-:Y:S04]  /*494b0*/  STL.64 [R1+0xb80], R136 ;  /* 0x000b808801007387 */ /* 0x000fe80000100a00 */
[----:B------:R1:W-:Y:S04]  /*494c0*/  STL.64 [R1+0xb88], R138 ;  /* 0x000b888a01007387 */ /* 0x0003e80000100a00 */
[----:B------:R-:W-:Y:S04]  /*494d0*/  STL.64 [R1+0xba0], R132 ;  /* 0x000ba08401007387 */ /* 0x000fe80000100a00 */
[----:B------:R3:W-:Y:S01]  /*494e0*/  STL.64 [R1+0xba8], R134 ;  /* 0x000ba88601007387 */ /* 0x0007e20000100a00 */
[C---:B-1----:R-:W-:Y:S03]  /*494f0*/  HMMA.1688.F32.TF32 R136, R172.reuse, R106, R208 ;  /* 0x0000006aac88723c */ /* 0x042fe600000810d0 */
[----:B------:R-:W-:Y:S03]  /*49500*/  STL.64 [R1+0xbb0], R36 ;  /* 0x000bb02401007387 */ /* 0x000fe60000100a00 */
[C---:B---3--:R-:W-:Y:S01]  /*49510*/  HMMA.1688.F32.TF32 R132, R172.reuse, R102, R204 ;  /* 0x00000066ac84723c */ /* 0x048fe200000810cc */
[----:B------:R1:W-:Y:S05]  /*49520*/  STL.64 [R1+0xbb8], R38 ;  /* 0x000bb82601007387 */ /* 0x0003ea0000100a00 */
[C---:B-1----:R-:W-:Y:S11]  /*49530*/  HMMA.1688.F32.TF32 R36, R172.reuse, R98, R200 ;  /* 0x00000062ac24723c */ /* 0x042ff600000810c8 */
        /* <DEDUP_REMOVED lines=70> */
[----:B---3--:R-:W4:Y:S04]  /*499a0*/  LDL.LU R138, [R1+0x1c38] ;  /* 0x001c3800018a7983 */ /* 0x008f280000300800 */
[----:B------:R-:W4:Y:S04]  /*499b0*/  LDL.LU R139, [R1+0x1c3c] ;  /* 0x001c3c00018b7983 */ /* 0x000f280000300800 */
[----:B--2---:R-:W2:Y:S04]  /*499c0*/  LDL.LU R132, [R1+0x1c40] ;  /* 0x001c400001847983 */ /* 0x004ea80000300800 */
        /* <DEDUP_REMOVED lines=69> */
[----:B------:R-:W-:Y:S04]  /*49e20*/  STL.64 [R1+0x1e70], R36 ;  /* 0x001e702401007387 */ /* 0x000fe80000100a00 */
[----:B------:R1:W-:Y:S04]  /*49e30*/  STL.64 [R1+0x1e78], R38 ;  /* 0x001e782601007387 */ /* 0x0003e80000100a00 */
[----:B-1----:R-:W3:Y:S01]  /*49e40*/  LDL.LU.64 R38, [R1+0x4698] ;  /* 0x0046980001267983 */ /* 0x002ee20000300a00 */
[C---:B----4-:R-:W-:Y:S03]  /*49e50*/  HMMA.1688.F32.TF32 R164, R172.reuse, R34, R164 ;  /* 0x00000022aca4723c */ /* 0x050fe600000810a4 */
[----:B------:R-:W2:Y:S03]  /*49e60*/  LDL.LU.64 R36, [R1+0x4690] ;  /* 0x0046900001247983 */ /* 0x000ea60000300a00 */
[C---:B------:R-:W-:Y:S06]  /*49e70*/  HMMA.1688.F32.TF32 R156, R172.reuse, R22, R156 ;  /* 0x00000016ac9c723c */ /* 0x040fec000008109c */
[C---:B------:R-:W-:Y:S06]  /*49e80*/  HMMA.1688.F32.TF32 R148, R172.reuse, R26, R148 ;  /* 0x0000001aac94723c */ /* 0x040fec0000081094 */
[C---:B------:R-:W-:Y:S06]  /*49e90*/  HMMA.1688.F32.TF32 R132, R172.reuse, R66, R132 ;  /* 0x00000042ac84723c */ /* 0x040fec0000081084 */
[----:B---3--:R-:W-:-:S15]  /*49ea0*/  HMMA.1688.F32.TF32 R152, R172, R38, R152 ;  /* 0x00000026ac98723c */ /* 0x008fde0000081098 */
[----:B------:R-:W-:-:S08]  /*49eb0*/  NOP ;  /* 0x0000000000007918 */ /* 0x000fd00000000000 */
[----:B------:R-:W-:Y:S04]  /*49ec0*/  STL.64 [R1+0x1230], R152 ;  /* 0x0012309801007387 */ /* 0x000fe80000100a00 */
[----:B------:R1:W-:Y:S02]  /*49ed0*/  STL.64 [R1+0x1238], R154 ;  /* 0x0012389a01007387 */ /* 0x0003e40000100a00 */
[----:B-1----:R-:W-:Y:S02]  /*49ee0*/  HMMA.1688.F32.TF32 R152, R172, R6, R160 ;  /* 0x00000006ac98723c */ /* 0x002fe400000810a0 */
[----:B------:R-:W-:Y:S04]  /*49ef0*/  STL.64 [R1+0xe10], R164 ;  /* 0x000e10a401007387 */ /* 0x000fe80000100a00 */
[----:B------:R-:W-:-:S15]  /*49f00*/  STL.64 [R1+0xe18], R166 ;  /* 0x000e18a601007387 */ /* 0x000fde0000100a00 */
[----:B------:R-:W-:-:S02]  /*49f10*/  NOP ;  /* 0x0000000000007918 */ /* 0x000fc40000000000 */
[----:B------:R-:W-:Y:S04]  /*49f20*/  STL.64 [R1+0xe00], R152 ;  /* 0x000e009801007387 */ /* 0x000fe80000100a00 */
[----:B------:R1:W-:Y:S02]  /*49f30*/  STL.64 [R1+0xe08], R154 ;  /* 0x000e089a01007387 */ /* 0x0003e40000100a00 */
[C---:B-1----:R-:W-:Y:S06]  /*49f40*/  HMMA.1688.F32.TF32 R152, R172.reuse, R10, R144 ;  /* 0x0000000aac98723c */ /* 0x042fec0000081090 */
[C---:B------:R-:W-:Y:S01]  /*49f50*/  HMMA.1688.F32.TF32 R144, R172.reuse, R14, R140 ;  /* 0x0000000eac90723c */ /* 0x040fe2000008108c */
[----:B------:R-:W-:Y:S04]  /*49f60*/  STL.64 [R1+0xdf0], R156 ;  /* 0x000df09c01007387 */ /* 0x000fe80000100a00 */
[----:B------:R-:W-:Y:S04]  /*49f70*/  STL.64 [R1+0xdf8], R158 ;  /* 0x000df89e01007387 */ /* 0x000fe80000100a00 */
[----:B------:R-:W-:Y:S01]  /*49f80*/  STL.64 [R1+0xde0], R148 ;  /* 0x000de09401007387 */ /* 0x000fe20000100a00 */
[C---:B------:R-:W-:Y:S03]  /*49f90*/  HMMA.1688.F32.TF32 R140, R172.reuse, R74, R232 ;  /* 0x0000004aac8c723c */ /* 0x040fe600000810e8 */
[----:B------:R1:W-:Y:S04]  /*49fa0*/  STL.64 [R1+0xde8], R150 ;  /* 0x000de89601007387 */ /* 0x0003e80000100a00 */
[----:B------:R-:W-:Y:S04]  /*49fb0*/  STL.64 [R1+0xda0], R152 ;  /* 0x000da09801007387 */ /* 0x000fe80000100a00 */
[----:B------:R-:W-:Y:S01]  /*49fc0*/  STL.64 [R1+0xda8], R154 ;  /* 0x000da89a01007387 */ /* 0x000fe20000100a00 */
[C---:B-1----:R-:W-:Y:S03]  /*49fd0*/  HMMA.1688.F32.TF32 R148, R172.reuse, R78, R244 ;  /* 0x0000004eac94723c */ /* 0x042fe600000810f4 */
[----:B------:R-:W-:Y:S04]  /*49fe0*/  STL.64 [R1+0xd90], R144 ;  /* 0x000d909001007387 */ /* 0x000fe80000100a00 */
[----:B------:R1:W-:Y:S02]  /*49ff0*/  STL.64 [R1+0xd98], R146 ;  /* 0x000d989201007387 */ /* 0x0003e40000100a00 */
[----:B-1----:R-:W-:-:S14]  /*4a000*/  HMMA.1688.F32.TF32 R144, R172, R70, R228 ;  /* 0x00000046ac90723c */ /* 0x002fdc00000810e4 */
[----:B------:R-:W-:Y:S04]  /*4a010*/  STL.64 [R1+0xd80], R148 ;  /* 0x000d809401007387 */ /* 0x000fe80000100a00 */
[----:B------:R-:W-:Y:S04]  /*4a020*/  STL.64 [R1+0xd88], R150 ;  /* 0x000d889601007387 */ /* 0x000fe80000100a00 */
[----:B------:R-:W-:Y:S04]  /*4a030*/  STL.64 [R1+0xd50], R140 ;  /* 0x000d508c01007387 */ /* 0x000fe80000100a00 */
[----:B------:R1:W-:Y:S04]  /*4a040*/  STL.64 [R1+0xd58], R142 ;  /* 0x000d588e01007387 */ /* 0x0003e80000100a00 */
[----:B------:R-:W-:Y:S04]  /*4a050*/  STL.64 [R1+0xd30], R144 ;  /* 0x000d309001007387 */ /* 0x000fe80000100a00 */
[----:B------:R-:W-:Y:S01]  /*4a060*/  STL.64 [R1+0xd38], R146 ;  /* 0x000d389201007387 */ /* 0x000fe20000100a00 */
[C---:B-1----:R-:W-:Y:S03]  /*4a070*/  HMMA.1688.F32.TF32 R140, R172.reuse, R62, R136 ;  /* 0x0000003eac8c723c */ /* 0x042fe60000081088 */
[----:B------:R-:W-:Y:S04]  /*4a080*/  STL.64 [R1+0xd20], R132 ;  /* 0x000d208401007387 */ /* 0x000fe80000100a00 */
[----:B------:R1:W-:Y:S01]  /*4a090*/  STL.64 [R1+0xd28], R134 ;  /* 0x000d288601007387 */ /* 0x0003e20000100a00 */
[C---:B------:R-:W-:Y:S06]  /*4a0a0*/  HMMA.1688.F32.TF32 R136, R172.reuse, R58, R248 ;  /* 0x0000003aac88723c */ /* 0x040fec00000810f8 */
        /* <DEDUP_REMOVED lines=8> */
[----:B---3--:R-:W-:Y:S06]  /*4a130*/  HMMA.1688.F32.TF32 R136, R172, R46, R224 ;  /* 0x0000002eac88723c */ /* 0x008fec00000810e0 */
        /* <DEDUP_REMOVED lines=10> */
[----:B------:R1:W-:Y:S01]  /*4a1e0*/  STL.64 [R1+0x21f0], R140 ;  /* 0x0021f08c01007387 */ /* 0x0003e20000100a00 */
[C---:B------:R-:W-:Y:S03]  /*4a1f0*/  HMMA.1688.F32.TF32 R144, R168.reuse, R114, R204 ;  /* 0x00000072a890723c */ /* 0x040fe600000810cc */
[----:B------:R-:W-:Y:S04]  /*4a200*/  STL.64 [R1+0x21f8], R142 ;  /* 0x0021f88e01007387 */ /* 0x000fe80000100a00 */
[----:B-1----:R-:W3:Y:S04]  /*4a210*/  LDL R140, [R1+0x1680] ;  /* 0x00168000018c7983 */ /* 0x002ee80000100800 */
[----:B------:R-:W-:Y:S04]  /*4a220*/  STL.64 [R1+0x21e0], R136 ;  /* 0x0021e08801007387 */ /* 0x000fe80000100a00 */
[----:B------:R-:W-:Y:S04]  /*4a230*/  STL.64 [R1+0x21e8], R138 ;  /* 0x0021e88a01007387 */ /* 0x000fe80000100a00 */
[----:B------:R-:W-:Y:S04]  /*4a240*/  STL.64 [R1+0x21d0], R132 ;  /* 0x0021d08401007387 */ /* 0x000fe80000100a00 */
[----:B------:R1:W-:Y:S02]  /*4a250*/  STL.64 [R1+0x21d8], R134 ;  /* 0x0021d88601007387 */ /* 0x0003e40000100a00 */
[C---:B-1----:R-:W-:Y:S02]  /*4a260*/  HMMA.1688.F32.TF32 R132, R168.reuse, R110, R200 ;  /* 0x0000006ea884723c */ /* 0x042fe400000810c8 */
[----:B------:R-:W-:Y:S04]  /*4a270*/  STL.64 [R1+0x21c0], R144 ;  /* 0x0021c09001007387 */ /* 0x000fe80000100a00 */
[----:B------:R1:W-:Y:S01]  /*4a280*/  STL.64 [R1+0x21c8], R146 ;  /* 0x0021c89201007387 */ /* 0x0003e20000100a00 */
[C---:B------:R-:W-:Y:S06]  /*4a290*/  HMMA.1688.F32.TF32 R136, R168.reuse, R106, R196 ;  /* 0x0000006aa888723c */ /* 0x040fec00000810c4 */
[C---:B-1----:R-:W-:Y:S10]  /*4a2a0*/  HMMA.1688.F32.TF32 R144, R168.reuse, R102, R192 ;  /* 0x00000066a890723c */ /* 0x042ff400000810c0 */
[----:B------:R-:W-:Y:S04]  /*4a2b0*/  STL.64 [R1+0x21b0], R132 ;  /* 0x0021b08401007387 */ /* 0x000fe80000100a00 */
[----:B------:R1:W-:Y:S02]  /*4a2c0*/  STL.64 [R1+0x21b8], R134 ;  /* 0x0021b88601007387 */ /* 0x0003e40000100a00 */
[C---:B-1----:R-:W-:Y:S02]  /*4a2d0*/  HMMA.1688.F32.TF32 R132, R168.reuse, R98, R188 ;  /* 0x00000062a884723c */ /* 0x042fe400000810bc */
[----:B------:R-:W-:Y:S04]  /*4a2e0*/  STL.64 [R1+0x21a0], R136 ;  /* 0x0021a08801007387 */ /* 0x000fe80000100a00 */
[----:B------:R1:W-:Y:S04]  /*4a2f0*/  STL.64 [R1+0x21a8], R138 ;  /* 0x0021a88a01007387 */ /* 0x0003e80000100a00 */
[----:B------:R-:W-:Y:S04]  /*4a300*/  STL.64 [R1+0x2190], R144 ;  /* 0x0021909001007387 */ /* 0x000fe80000100a00 */
[----:B------:R-:W-:Y:S04]  /*4a310*/  STL.64 [R1+0x2198], R146 ;  /* 0x0021989201007387 */ /* 0x000fe80000100a00 */
[----:B------:R4:W-:Y:S01]  /*4a320*/  STL.64 [R1+0x42f8], R92 ;  /* 0x0042f85c01007387 */ /* 0x0009e20000100a00 */
[C---:B-1----:R-:W-:Y:S04]  /*4a330*/  HMMA.1688.F32.TF32 R136, R168.reuse, R94, R184 ;  /* 0x0000005ea888723c */ /* 0x042fe800000810b8 */
[----:B------:R-:W-:Y:S04]  /*4a340*/  STL.64 [R1+0x2180], R132 ;  /* 0x0021808401007387 */ /* 0x000fe80000100a00 */
[----:B------:R1:W-:Y:S01]  /*4a350*/  STL.64 [R1+0x2188], R134 ;  /* 0x0021888601007387 */ /* 0x0003e20000100a00 */
[C---:B----4-:R-:W-:Y:S06]  /*4a360*/  HMMA.1688.F32.TF32 R92, R168.reuse, R86, R176 ;  /* 0x00000056a85c723c */ /* 0x050fec00000810b0 */
[----:B-1----:R-:W-:Y:S08]  /*4a370*/  HMMA.1688.F32.TF32 R132, R168, R90, R180 ;  /* 0x0000005aa884723c */ /* 0x002ff000000810b4 */
[----:B------:R-:W-:Y:S04]  /*4a380*/  STL.64 [R1+0x2170], R136 ;  /* 0x0021708801007387 */ /* 0x000fe80000100a00 */
[----:B------:R1:W-:Y:S01]  /*4a390*/  STL.64 [R1+0x2178], R138 ;  /* 0x0021788a01007387 */ /* 0x0003e20000100a00 */
[----:B------:R-:W-:-:S02]  /*4a3a0*/  IMAD.MOV.U32 R180, RZ, RZ, R108 ;  /* 0x000000ffffb47224 */ /* 0x000fc400078e006c */
[----:B------:R-:W-:Y:S01]  /*4a3b0*/  IMAD.MOV.U32 R181, RZ, RZ, R105 ;  /* 0x000000ffffb57224 */ /* 0x000fe200078e0069 */
[----:B------:R-:W-:Y:S01]  /*4a3c0*/  LOP3.LUT R99, R0, 0x20, RZ, 0x3c, !PT ;  /* 0x0000002000637812 */ /* 0x000fe200078e3cff */
[----:B------:R-:W-:Y:S01]  /*4a3d0*/  IMAD.MOV.U32 R182, RZ, RZ, R104 ;  /* 0x000000ffffb67224 */ /* 0x000fe200078e0068 */
[----:B------:R-:W-:Y:S01]  /*4a3e0*/  LDS R90, [R0+UR13+0x25000] ;  /* 0x0250000d005a7984 */ /* 0x000fe20008000800 */
[----:B------:R-:W-:Y:S02]  /*4a3f0*/  IMAD.MOV.U32 R183, RZ, RZ, R84 ;  /* 0x000000ffffb77224 */ /* 0x000fe400078e0054 */
[----:B------:R-:W-:Y:S01]  /*4a400*/  IMAD.MOV.U32 R184, RZ, RZ, R85 ;  /* 0x000000ffffb87224 */ /* 0x000fe200078e0055 */
[----:B------:R-:W-:Y:S04]  /*4a410*/  LDS R91, [R99+UR13+0x25000] ;  /* 0x0250000d635b7984 */ /* 0x000fe80008000800 */
[----:B------:R-:W-:Y:S04]  /*4a420*/  STL.64 [R1+0x2160], R132 ;  /* 0x0021608401007387 */ /* 0x000fe80000100a00 */
[----:B------:R-:W-:Y:S04]  /*4a430*/  STL.64 [R1+0x2168], R134 ;  /* 0x0021688601007387 */ /* 0x000fe80000100a00 */
[----:B------:R-:W4:Y:S04]  /*4a440*/  LDL.LU R108, [R1+0x468c] ;  /* 0x00468c00016c7983 */ /* 0x000f280000300800 */
[----:B------:R-:W-:Y:S04]  /*4a450*/  STL.64 [R1+0x2150], R92 ;  /* 0x0021505c01007387 */ /* 0x000fe80000100a00 */
[----:B------:R-:W-:Y:S01]  /*4a460*/  STL.64 [R1+0x2158], R94 ;  /* 0x0021585e01007387 */ /* 0x000fe20000100a00 */
        /* <DEDUP_REMOVED lines=15> */
[----:B------:R-:W-:Y:S02]  /*4a560*/  IMAD.MOV.U32 R240, RZ, RZ, R25 ;  /* 0x000000fffff07224 */ /* 0x000fe400078e0019 */
[----:B------:R-:W-:Y:S02]  /*4a570*/  IMAD.MOV.U32 R241, RZ, RZ, R24 ;  /* 0x000000fffff17224 */ /* 0x000fe400078e0018 */
[----:B------:R-:W-:Y:S02]  /*4a580*/  IMAD.MOV.U32 R242, RZ, RZ, R21 ;  /* 0x000000fffff27224 */ /* 0x000fe400078e0015 */
[----:B------:R-:W-:Y:S02]  /*4a590*/  IMAD.MOV.U32 R243, RZ, RZ, R20 ;  /* 0x000000fffff37224 */ /* 0x000fe400078e0014 */
[----:B------:R-:W-:Y:S02]  /*4a5a0*/  IMAD.MOV.U32 R248, RZ, RZ, R9 ;  /* 0x000000fffff87224 */ /* 0x000fe400078e0009 */
[----:B------:R-:W-:-:S02]  /*4a5b0*/  IMAD.MOV.U32 R249, RZ, RZ, R8 ;  /* 0x000000fffff97224 */ /* 0x000fc400078e0008 */
[----:B------:R-:W-:Y:S02]  /*4a5c0*/  IMAD.MOV.U32 R250, RZ, RZ, R5 ;  /* 0x000000fffffa7224 */ /* 0x000fe400078e0005 */
[----:B------:R-:W-:Y:S01]  /*4a5d0*/  IMAD.MOV.U32 R251, RZ, RZ, R4 ;  /* 0x000000fffffb7224 */ /* 0x000fe200078e0004 */
[----:B---3--:R-:W-:Y:S04]  /*4a5e0*/  LDSM.16.M88.4 R172, [R140+UR17+0x9000] ;  /* 0x009000118cac783b */ /* 0x008fe80008000200 */
[----:B------:R-:W-:Y:S04]  /*4a5f0*/  LDSM.16.M88.4 R220, [R140+UR17+0xf000] ;  /* 0x00f000118cdc783b */ /* 0x000fe80008000200 */
[----:B------:R-:W-:Y:S01]  /*4a600*/  LDSM.16.M88.4 R224, [R140+UR17+0xf800] ;  /* 0x00f800118ce0783b */ /* 0x000fe20008000200 */
[----:B----4-:R-:W-:-:S02]  /*4a610*/  IMAD.MOV.U32 R190, RZ, RZ, R108 ;  /* 0x000000ffffbe7224 */ /* 0x010fc400078e006c */
[----:B--2---:R-:W-:Y:S02]  /*4a620*/  IMAD.MOV.U32 R189, RZ, RZ, R105 ;  /* 0x000000ffffbd7224 */ /* 0x004fe400078e0069 */
[----:B------:R-:W-:Y:S02]  /*4a630*/  IMAD.MOV.U32 R188, RZ, RZ, R104 ;  /* 0x000000ffffbc7224 */ /* 0x000fe400078e0068 */
[----:B------:R-:W2:Y:S04]  /*4a640*/  LDL.LU R104, [R1+0x466c] ;  /* 0x00466c0001687983 */ /* 0x000ea80000300800 */
[----:B------:R-:W3:Y:S04]  /*4a650*/  LDL.LU R105, [R1+0x4668] ;  /* 0x0046680001697983 */ /* 0x000ee80000300800 */
[----:B------:R-:W4:Y:S04]  /*4a660*/  LDL.LU R108, [R1+0x4664] ;  /* 0x00466400016c7983 */ /* 0x000f280000300800 */
[----:B------:R-:W4:Y:S04]  /*4a670*/  LDL.LU R109, [R1+0x4660] ;  /* 0x00466000016d7983 */ /* 0x000f280000300800 */
[----:B------:R-:W4:Y:S01]  /*4a680*/  LDL.LU R196, [R1+0x1a70] ;  /* 0x001a700001c47983 */ /* 0x000f220000300800 */
[----:B------:R-:W-:-:S03]  /*4a690*/  IMAD.MOV.U32 R197, RZ, RZ, R252 ;  /* 0x000000ffffc57224 */ /* 0x000fc600078e00fc */
[----:B------:R-:W2:Y:S04]  /*4a6a0*/  LDL.LU R252, [R1+0x465c] ;  /* 0x00465c0001fc7983 */ /* 0x000ea80000300800 */
[----:B------:R-:W4:Y:S04]  /*4a6b0*/  LDL.LU R198, [R1+0x1a78] ;  /* 0x001a780001c67983 */ /* 0x000f280000300800 */
[----:B------:R-:W4:Y:S04]  /*4a6c0*/  LDL.LU R199, [R1+0x1a7c] ;  /* 0x001a7c0001c77983 */ /* 0x000f280000300800 */
[----:B------:R-:W1:Y:S04]  /*4a6d0*/  LDL.LU R204, [R1+0x1ac0] ;  /* 0x001ac00001cc7983 */ /* 0x000e680000300800 */
[----:B------:R-:W1:Y:S04]  /*4a6e0*/  LDL.LU R205, [R1+0x1ac4] ;  /* 0x001ac40001cd7983 */ /* 0x000e680000300800 */
[----:B------:R-:W1:Y:S01]  /*4a6f0*/  LDL.LU R206, [R1+0x1ac8] ;  /* 0x001ac80001ce7983 */ /* 0x000e620000300800 */
[----:B------:R-:W-:-:S02]  /*4a700*/  IMAD.MOV.U32 R176, RZ, RZ, R81 ;  /* 0x000000ffffb07224 */ /* 0x000fc400078e0051 */
[----:B------:R-:W-:Y:S02]  /*4a710*/  IMAD.MOV.U32 R177, RZ, RZ, R80 ;  /* 0x000000ffffb17224 */ /* 0x000fe400078e0050 */
[----:B------:R-:W-:Y:S01]  /*4a720*/  HMMA.1688.F32.TF32 R80, R168, R82, R216 ;  /* 0x00000052a850723c */ /* 0x000fe200000810d8 */
[----:B--2---:R-:W-:Y:S02]  /*4a730*/  IMAD.MOV.U32 R207, RZ, RZ, R252 ;  /* 0x000000ffffcf7224 */ /* 0x004fe400078e00fc */
        /* <DEDUP_REMOVED lines=8> */
[----:B---3--:R-:W-:-:S02]  /*4a7c0*/  IMAD.MOV.U32 R202, RZ, RZ, R105 ;  /* 0x000000ffffca7224 */ /* 0x008fc400078e0069 */
[----:B------:R-:W-:Y:S01]  /*4a7d0*/  IMAD.MOV.U32 R203, RZ, RZ, R104 ;  /* 0x000000ffffcb7224 */ /* 0x000fe200078e0068 */
[----:B------:R-:W-:Y:S01]  /*4a7e0*/  STL.64 [R1+0x2140], R80 ;  /* 0x0021405001007387 */ /* 0x000fe20000100a00 */
[----:B------:R-:W-:-:S03]  /*4a7f0*/  IMAD.MOV.U32 R194, RZ, RZ, R85 ;  /* 0x000000ffffc27224 */ /* 0x000fc600078e0055 */
[----:B------:R-:W3:Y:S01]  /*4a800*/  LDSM.16.M88.4 R104, [R140+UR17] ;  /* 0x000000118c68783b */ /* 0x000ee20008000200 */
[----:B------:R-:W-:-:S03]  /*4a810*/  IMAD.MOV.U32 R195, RZ, RZ, R84 ;  /* 0x000000ffffc37224 */ /* 0x000fc600078e0054 */
[----:B------:R-:W-:Y:S01]  /*4a820*/  STL.64 [R1+0x2148], R82 ;  /* 0x0021485201007387 */ /* 0x000fe20000100a00 */
[----:B----4-:R-:W-:-:S03]  /*4a830*/  IMAD.MOV.U32 R200, RZ, RZ, R109 ;  /* 0x000000ffffc87224 */ /* 0x010fc600078e006d */
[----:B------:R-:W4:Y:S01]  /*4a840*/  LDSM.16.M88.4 R80, [R140+UR17+0x800] ;  /* 0x000800118c50783b */ /* 0x000f220008000200 */
[----:B------:R-:W-:-:S03]  /*4a850*/  IMAD.MOV.U32 R201, RZ, RZ, R108 ;  /* 0x000000ffffc97224 */ /* 0x000fc600078e006c */
[----:B------:R-:W4:Y:S04]  /*4a860*/  LDSM.16.M88.4 R84, [R140+UR17+0x1000] ;  /* 0x001000118c54783b */ /* 0x000f280008000200 */
[----:B------:R-:W4:Y:S01]  /*4a870*/  LDSM.16.M88.4 R108, [R140+UR17+0x1800] ;  /* 0x001800118c6c783b */ /* 0x000f220008000200 */
[----:B-1----:R-:W-:Y:S03]  /*4a880*/  HMMA.1688.F32.TF32 R136, R168, R30, R204 ;  /* 0x0000001ea888723c */ /* 0x002fe600000810cc */
[----:B---3--:R-:W-:Y:S04]  /*4a890*/  STL [R1+0x41d4], R106 ;  /* 0x0041d46a01007387 */ /* 0x008fe80000100800 */
[----:B------:R-:W-:Y:S04]  /*4a8a0*/  STL [R1+0x41d0], R107 ;  /* 0x0041d06b01007387 */ /* 0x000fe80000100800 */
[----:B----4-:R-:W-:Y:S04]  /*4a8b0*/  STL [R1+0x41dc], R82 ;  /* 0x0041dc5201007387 */ /* 0x010fe80000100800 */
[----:B------:R-:W-:Y:S04]  /*4a8c0*/  STL [R1+0x41d8], R83 ;  /* 0x0041d85301007387 */ /* 0x000fe80000100800 */
[----:B------:R-:W-:Y:S04]  /*4a8d0*/  STL [R1+0x41e4], R86 ;  /* 0x0041e45601007387 */ /* 0x000fe80000100800 */
[----:B------:R-:W-:Y:S04]  /*4a8e0*/  STL [R1+0x41e0], R87 ;  /* 0x0041e05701007387 */ /* 0x000fe80000100800 */
[----:B------:R-:W-:Y:S04]  /*4a8f0*/  STL [R1+0x41ec], R110 ;  /* 0x0041ec6e01007387 */ /* 0x000fe80000100800 */
[----:B------:R-:W-:Y:S01]  /*4a900*/  STL [R1+0x41e8], R111 ;  /* 0x0041e86f01007387 */ /* 0x000fe20000100800 */
[----:B------:R-:W-:-:S02]  /*4a910*/  IMAD.MOV.U32 R192, RZ, RZ, R89 ;  /* 0x000000ffffc07224 */ /* 0x000fc400078e0059 */
[----:B------:R-:W-:Y:S01]  /*4a920*/  IMAD.MOV.U32 R193, RZ, RZ, R88 ;  /* 0x000000ffffc17224 */ /* 0x000fe200078e0058 */
[----:B------:R-:W-:Y:S01]  /*4a930*/  LDS R89, [R99+UR13+0x24000] ;  /* 0x0240000d63597984 */ /* 0x000fe20008000800 */
[----:B------:R-:W-:Y:S02]  /*4a940*/  IMAD.MOV.U32 R178, RZ, RZ, R3 ;  /* 0x000000ffffb27224 */ /* 0x000fe400078e0003 */
[----:B------:R-:W-:Y:S01]  /*4a950*/  IMAD.MOV.U32 R179, RZ, RZ, R2 ;  /* 0x000000ffffb37224 */ /* 0x000fe200078e0002 */
[----:B------:R-:W1:Y:S01]  /*4a960*/  LDS R88, [R0+UR13+0x24000] ;  /* 0x0240000d00587984 */ /* 0x000e620008000800 */
[----:B--2---:R-:W-:Y:S01]  /*4a970*/  IMAD.MOV.U32 R215, RZ, RZ, R252 ;  /* 0x000000ffffd77224 */ /* 0x004fe200078e00fc */
[C---:B------:R-:W-:Y:S06]  /*4a980*/  HMMA.1688.F32.TF32 R92, R168.reuse, R42, R208 ;  /* 0x0000002aa85c723c */ /* 0x040fec00000810d0 */
[----:B------:R-:W-:-:S15]  /*4a990*/  HMMA.1688.F32.TF32 R132, R168, R18, R212 ;  /* 0x00000012a884723c */ /* 0x000fde00000810d4 */
[----:B------:R-:W-:-:S02]  /*4a9a0*/  NOP ;  /* 0x0000000000007918 */ /* 0x000fc40000000000 */
[----:B------:R-:W-:Y:S01]  /*4a9b0*/  STL.64 [R1+0x2120], R92 ;  /* 0x0021205c01007387 */ /* 0x000fe20000100a00 */
[----:B------:R-:W-:-:S05]  /*4a9c0*/  IMAD.MOV.U32 R252, RZ, RZ, R95 ;  /* 0x000000fffffc7224 */ /* 0x000fca00078e005f */
[----:B------:R-:W-:Y:S04]  /*4a9d0*/  STL.64 [R1+0x2130], R132 ;  /* 0x0021308401007387 */ /* 0x000fe80000100a00 */
[----:B------:R2:W-:Y:S04]  /*4a9e0*/  STL.64 [R1+0x2138], R134 ;  /* 0x0021388601007387 */ /* 0x0005e80000100a00 */
[----:B------:R3:W-:Y:S01]  /*4a9f0*/  STL [R1+0x2128], R94 ;  /* 0x0021285e01007387 */ /* 0x0007e20000100800 */
[C---:B--2---:R-:W-:Y:S06]  /*4aa00*/  HMMA.1688.F32.TF32 R132, R168.reuse, R38, R200 ;  /* 0x00000026a884723c */ /* 0x044fec00000810c8 */
[----:B---3--:R-:W-:Y:S01]  /*4aa10*/  HMMA.1688.F32.TF32 R92, R168, R34, R196 ;  /* 0x00000022a85c723c */ /* 0x008fe200000810c4 */
[----:B------:R-:W-:Y:S04]  /*4aa20*/  STL.64 [R1+0x2110], R136 ;  /* 0x0021108801007387 */ /* 0x000fe80000100a00 */
[----:B------:R-:W-:-:S12]  /*4aa30*/  STL.64 [R1+0x2118], R138 ;  /* 0x0021188a01007387 */ /* 0x000fd80000100a00 */
[----:B------:R-:W-:Y:S04]  /*4aa40*/  STL.64 [R1+0x2100], R132 ;  /* 0x0021008401007387 */ /* 0x000fe80000100a00 */
[----:B------:R2:W-:Y:S03]  /*4aa50*/  STL.64 [R1+0x2108], R134 ;  /* 0x0021088601007387 */ /* 0x0005e60000100a00 */
[----:B------:R-:W-:Y:S01]  /*4aa60*/  IMAD.MOV.U32 R3, RZ, RZ, R94 ;  /* 0x000000ffff037224 */ /* 0x000fe200078e005e */
[----:B------:R3:W-:Y:S01]  /*4aa70*/  STL.64 [R1+0x20f0], R92 ;  /* 0x0020f05c01007387 */ /* 0x0007e20000100a00 */
[----:B------:R-:W-:Y:S01]  /*4aa80*/  IMAD.MOV.U32 R2, RZ, RZ, R95 ;  /* 0x000000ffff027224 */ /* 0x000fe200078e005f */
[C---:B--2---:R-:W-:Y:S02]  /*4aa90*/  HMMA.1688.F32.TF32 R132, R168.reuse, R6, R192 ;  /* 0x00000006a884723c */ /* 0x044fe400000810c0 */
[----:B------:R-:W-:Y:S04]  /*4aaa0*/  LDSM.16.M88.4 R4, [R140+UR17+0x5800] ;  /* 0x005800118c04783b */ /* 0x000fe80008000200 */
[C---:B---3--:R-:W-:Y:S01]  /*4aab0*/  HMMA.1688.F32.TF32 R92, R168.reuse, R22, R188 ;  /* 0x00000016a85c723c */ /* 0x048fe200000810bc */
[----:B------:R-:W-:Y:S05]  /*4aac0*/  LDSM.16.M88.4 R20, [R140+UR17+0x3800] ;  /* 0x003800118c14783b */ /* 0x000fea0008000200 */
[C---:B------:R-:W-:Y:S01]  /*4aad0*/  HMMA.1688.F32.TF32 R136, R168.reuse, R26, R184 ;  /* 0x0000001aa888723c */ /* 0x040fe200000810b8 */
[----:B------:R-:W-:Y:S10]  /*4aae0*/  LDSM.16.M88.4 R24, [R140+UR17+0x3000] ;  /* 0x003000118c18783b */ /* 0x000ff40008000200 */
[----:B------:R-:W-:Y:S04]  /*4aaf0*/  STL.64 [R1+0x20e0], R132 ;  /* 0x0020e08401007387 */ /* 0x000fe80000100a00 */
[----:B------:R2:W-:Y:S04]  /*4ab00*/  STL.64 [R1+0x20e8], R134 ;  /* 0x0020e88601007387 */ /* 0x0005e80000100a00 */
[----:B------:R-:W-:Y:S04]  /*4ab10*/  STL.64 [R1+0x20d0], R92 ;  /* 0x0020d05c01007387 */ /* 0x000fe80000100a00 */
[----:B------:R3:W-:Y:S01]  /*4ab20*/  STL.64 [R1+0x20d8], R94 ;  /* 0x0020d85e01007387 */ /* 0x0007e20000100a00 */
[C---:B--2---:R-:W-:Y:S06]  /*4ab30*/  HMMA.1688.F32.TF32 R132, R168.reuse, R10, R180 ;  /* 0x0000000aa884723c */ /* 0x044fec00000810b4 */
[----:B---3--:R-:W-:Y:S01]  /*4ab40*/  HMMA.1688.F32.TF32 R92, R168, R14, R176 ;  /* 0x0000000ea85c723c */ /* 0x008fe200000810b0 */
[----:B------:R-:W-:Y:S04]  /*4ab50*/  STL.64 [R1+0x20c0], R136 ;  /* 0x0020c08801007387 */ /* 0x000fe80000100a00 */
[----:B------:R2:W-:Y:S04]  /*4ab60*/  STL.64 [R1+0x20c8], R138 ;  /* 0x0020c88a01007387 */ /* 0x0005e80000100a00 */
[----:B------:R-:W3:Y:S01]  /*4ab70*/  LDL.LU R192, [R1+0x18a0] ;  /* 0x0018a00001c07983 */ /* 0x000ee20000300800 */
[----:B------:R-:W-:-:S02]  /*4ab80*/  IMAD.MOV.U32 R184, RZ, RZ, R121 ;  /* 0x000000ffffb87224 */ /* 0x000fc400078e0079 */
[----:B------:R-:W-:Y:S01]  /*4ab90*/  IMAD.MOV.U32 R185, RZ, RZ, R120 ;  /* 0x000000ffffb97224 */ /* 0x000fe200078e0078 */
[----:B------:R-:W-:Y:S04]  /*4aba0*/  LDSM.16.M88.4 R8, [R140+UR17+0x5000] ;  /* 0x005000118c08783b */ /* 0x000fe80008000200 */
[----:B------:R-:W-:Y:S04]  /*4abb0*/  STL.64 [R1+0x20b0], R132 ;  /* 0x0020b08401007387 */ /* 0x000fe80000100a00 */
[----:B------:R-:W-:Y:S04]  /*4abc0*/  STL.64 [R1+0x20b8], R134 ;  /* 0x0020b88601007387 */ /* 0x000fe80000100a00 */
[----:B------:R-:W-:Y:S04]  /*4abd0*/  STL.64 [R1+0x20a0], R92 ;  /* 0x0020a05c01007387 */ /* 0x000fe80000100a00 */
        /* <DEDUP_REMOVED lines=40> */
[----:B------:R-:W-:-:S02]  /*4ae60*/  IMAD.MOV.U32 R186, RZ, RZ, R117 ;  /* 0x000000ffffba7224 */ /* 0x000fc400078e0075 */
[----:B------:R-:W-:Y:S01]  /*4ae70*/  IMAD.MOV.U32 R187, RZ, RZ, R116 ;  /* 0x000000ffffbb7224 */ /* 0x000fe200078e0074 */
[----:B------:R-:W-:Y:S01]  /*4ae80*/  LDSM.16.M88.4 R120, [R140+UR17+0x7000] ;  /* 0x007000118c78783b */ /* 0x000fe20008000200 */
[----:B--2---:R-:W-:Y:S02]  /*4ae90*/  IMAD.MOV.U32 R138, RZ, RZ, R29 ;  /* 0x000000ffff8a7224 */ /* 0x004fe400078e001d */
[----:B------:R-:W-:Y:S01]  /*4aea0*/  IMAD.MOV.U32 R139, RZ, RZ, R28 ;  /* 0x000000ffff8b7224 */ /* 0x000fe200078e001c */
[----:B------:R-:W-:Y:S04]  /*4aeb0*/  LDSM.16.M88.4 R116, [R140+UR17+0x6800] ;  /* 0x006800118c74783b */ /* 0x000fe80008000200 */
[----:B------:R-:W-:Y:S01]  /*4aec0*/  LDSM.16.M88.4 R28, [R140+UR17+0x2800] ;  /* 0x002800118c1c783b */ /* 0x000fe20008000200 */
[----:B----4-:R-:W-:-:S15]  /*4aed0*/  HMMA.1688.F32.TF32 R92, R168, R78, R180 ;  /* 0x0000004ea85c723c */ /* 0x010fde00000810b4 */
[----:B------:R-:W-:-:S08]  /*4aee0*/  NOP ;  /* 0x0000000000007918 */ /* 0x000fd00000000000 */
[----:B------:R-:W-:Y:S04]  /*4aef0*/  STL.64 [R1+0x2090], R92 ;  /* 0x0020905c01007387 */ /* 0x000fe80000100a00 */
[----:B------:R-:W-:Y:S04]  /*4af00*/  STL.64 [R1+0x2098], R94 ;  /* 0x0020985e01007387 */ /* 0x000fe80000100a00 */
[----:B------:R3:W-:Y:S04]  /*4af10*/  STL.64 [R1+0x4300], R76 ;  /* 0x0043004c01007387 */ /* 0x0007e80000100a00 */
[----:B------:R2:W-:Y:S01]  /*4af20*/  STL.64 [R1+0x4308], R72 ;  /* 0x0043084801007387 */ /* 0x0005e20000100a00 */
[C---:B---3--:R-:W-:Y:S01]  /*4af30*/  HMMA.1688.F32.TF32 R76, R168.reuse, R74, R216 ;  /* 0x0000004aa84c723c */ /* 0x048fe200000810d8 */
[----:B------:R-:W-:Y:S01]  /*4af40*/  IMAD.MOV.U32 R180, RZ, RZ, R129 ;  /* 0x000000ffffb47224 */ /* 0x000fe200078e0081 */
[C---:B------:R-:W-:Y:S01]  /*4af50*/  LOP3.LUT R102, R0.reuse, 0x40, RZ, 0x3c, !PT ;  /* 0x0000004000667812 */ /* 0x040fe200078e3cff */
[----:B------:R-:W-:Y:S01]  /*4af60*/  IMAD.MOV.U32 R181, RZ, RZ, R128 ;  /* 0x000000ffffb57224 */ /* 0x000fe200078e0080 */
[----:B------:R-:W-:Y:S01]  /*4af70*/  LOP3.LUT R103, R0, 0x60, RZ, 0x3c, !PT ;  /* 0x0000006000677812 */ /* 0x000fe200078e3cff */
[----:B------:R-:W-:Y:S01]  /*4af80*/  IMAD.MOV.U32 R182, RZ, RZ, R125 ;  /* 0x000000ffffb67224 */ /* 0x000fe200078e007d */
[----:B--2---:R-:W-:Y:S01]  /*4af90*/  HMMA.1688.F32.TF32 R72, R168, R70, R212 ;  /* 0x00000046a848723c */ /* 0x004fe200000810d4 */
[----:B------:R-:W-:Y:S01]  /*4afa0*/  IMAD.MOV.U32 R183, RZ, RZ, R124 ;  /* 0x000000ffffb77224 */ /* 0x000fe200078e007c */
[----:B------:R-:W-:Y:S01]  /*4afb0*/  LDSM.16.M88.4 R128, [R140+UR17+0x8000] ;  /* 0x008000118c80783b */ /* 0x000fe20008000200 */
[----:B------:R-:W-:-:S02]  /*4afc0*/  IMAD.MOV.U32 R132, RZ, RZ, R17 ;  /* 0x000000ffff847224 */ /* 0x000fc400078e0011 */
[----:B------:R-:W-:Y:S01]  /*4afd0*/  IMAD.MOV.U32 R133, RZ, RZ, R16 ;  /* 0x000000ffff857224 */ /* 0x000fe200078e0010 */
[----:B------:R-:W-:Y:S01]  /*4afe0*/  LDSM.16.M88.4 R124, [R140+UR17+0x7800] ;  /* 0x007800118c7c783b */ /* 0x000fe20008000200 */
[----:B------:R-:W-:Y:S02]  /*4aff0*/  IMAD.MOV.U32 R134, RZ, RZ, R13 ;  /* 0x000000ffff867224 */ /* 0x000fe400078e000d */
[----:B------:R-:W-:Y:S01]  /*4b000*/  IMAD.MOV.U32 R135, RZ, RZ, R12 ;  /* 0x000000ffff877224 */ /* 0x000fe200078e000c */
[----:B------:R-:W-:Y:S04]  /*4b010*/  LDSM.16.M88.4 R16, [R140+UR17+0x4000] ;  /* 0x004000118c10783b */ /* 0x000fe80008000200 */
[----:B------:R-:W-:Y:S04]  /*4b020*/  LDSM.16.M88.4 R12, [R140+UR17+0x4800] ;  /* 0x004800118c0c783b */ /* 0x000fe80008000200 */
[----:B------:R-:W-:Y:S04]  /*4b030*/  STL.64 [R1+0x2080], R76 ;  /* 0x0020804c01007387 */ /* 0x000fe80000100a00 */
[----:B------:R-:W-:Y:S04]  /*4b040*/  STL.64 [R1+0x2088], R78 ;  /* 0x0020884e01007387 */ /* 0x000fe80000100a00 */
[----:B------:R2:W-:Y:S04]  /*4b050*/  STL.64 [R1+0x4310], R68 ;  /* 0x0043104401007387 */ /* 0x0005e80000100a00 */
[----:B------:R-:W-:Y:S04]  /*4b060*/  STL.64 [R1+0x2070], R72 ;  /* 0x0020704801007387 */ /* 0x000fe80000100a00 */
[----:B------:R-:W-:Y:S01]  /*4b070*/  STL.64 [R1+0x2078], R74 ;  /* 0x0020784a01007387 */ /* 0x000fe20000100a00 */
[C---:B--2---:R-:W-:Y:S03]  /*4b080*/  HMMA.1688.F32.TF32 R68, R168.reuse, R66, R208 ;  /* 0x00000042a844723c */ /* 0x044fe600000810d0 */
[----:B------:R2:W-:Y:S04]  /*4b090*/  STL.64 [R1+0x4538], R64 ;  /* 0x0045384001007387 */ /* 0x0005e80000100a00 */
[----:B------:R-:W-:Y:S04]  /*4b0a0*/  LDSM.16.M88.4 R208, [R140+UR17+0xd800] ;  /* 0x00d800118cd0783b */ /* 0x000fe80008000200 */
[----:B------:R-:W-:Y:S01]  /*4b0b0*/  LDSM.16.M88.4 R212, [R140+UR17+0xe000] ;  /* 0x00e000118cd4783b */ /* 0x000fe20008000200 */
[----:B--2---:R-:W-:Y:S03]  /*4b0c0*/  HMMA.1688.F32.TF32 R64, R168, R62, R176 ;  /* 0x0000003ea840723c */ /* 0x004fe600000810b0 */
[----:B------:R-:W-:Y:S01]  /*4b0d0*/  LDSM.16.M88.4 R216, [R140+UR17+0xe800] ;  /* 0x00e800118cd8783b */ /* 0x000fe20008000200 */
[----:B------:R-:W-:-:S02]  /*4b0e0*/  IMAD.MOV.U32 R136, RZ, RZ, R33 ;  /* 0x000000ffff887224 */ /* 0x000fc400078e0021 */
[----:B------:R-:W-:Y:S01]  /*4b0f0*/  IMAD.MOV.U32 R137, RZ, RZ, R32 ;  /* 0x000000ffff897224 */ /* 0x000fe200078e0020 */
[----:B------:R-:W-:Y:S01]  /*4b100*/  LDS R34, [R102+UR13+0x25000] ;  /* 0x0250000d66227984 */ /* 0x000fe20008000800 */
[----:B------:R-:W-:Y:S02]  /*4b110*/  IMAD.MOV.U32 R178, RZ, RZ, R41 ;  /* 0x000000ffffb27224 */ /* 0x000fe400078e0029 */
[----:B------:R-:W-:Y:S01]  /*4b120*/  IMAD.MOV.U32 R179, RZ, RZ, R40 ;  /* 0x000000ffffb37224 */ /* 0x000fe200078e0028 */
[----:B------:R-:W-:Y:S01]  /*4b130*/  STL.64 [R1+0x2060], R68 ;  /* 0x0020604401007387 */ /* 0x000fe20000100a00 */
[----:B------:R-:W-:Y:S03]  /*4b140*/  HMMA.1688.F32.TF32 R40, R168, R58, R204 ;  /* 0x0000003aa828723c */ /* 0x000fe600000810cc */
[----:B------:R-:W-:Y:S01]  /*4b150*/  STL.64 [R1+0x2068], R70 ;  /* 0x0020684601007387 */ /* 0x000fe20000100a00 */
[----:B------:R-:W-:-:S02]  /*4b160*/  IMAD.MOV.U32 R176, RZ, RZ, R113 ;  /* 0x000000ffffb07224 */ /* 0x000fc400078e0071 */
[----:B------:R-:W-:Y:S01]  /*4b170*/  IMAD.MOV.U32 R177, RZ, RZ, R112 ;  /* 0x000000ffffb17224 */ /* 0x000fe200078e0070 */
[----:B------:R-:W-:Y:S04]  /*4b180*/  LDSM.16.M88.4 R204, [R140+UR17+0xd000] ;  /* 0x00d000118ccc783b */ /* 0x000fe80008000200 */
[----:B------:R-:W-:Y:S04]  /*4b190*/  LDSM.16.M88.4 R112, [R140+UR17+0x6000] ;  /* 0x006000118c70783b */ /* 0x000fe80008000200 */
[----:B------:R-:W-:Y:S04]  /*4b1a0*/  STL.64 [R1+0x2050], R64 ;  /* 0x0020504001007387 */ /* 0x000fe80000100a00 */
[----:B------:R-:W-:Y:S04]  /*4b1b0*/  STL.64 [R1+0x2058], R66 ;  /* 0x0020584201007387 */ /* 0x000fe80000100a00 */
[----:B------:R-:W-:Y:S04]  /*4b1c0*/  STL.64 [R1+0x4540], R60 ;  /* 0x0045403c01007387 */ /* 0x000fe80000100a00 */
[----:B------:R2:W-:Y:S04]  /*4b1d0*/  STL.64 [R1+0x4548], R56 ;  /* 0x0045483801007387 */ /* 0x0005e80000100a00 */
[----:B------:R-:W-:Y:S04]  /*4b1e0*/  STL.64 [R1+0x2040], R40 ;  /* 0x0020402801007387 */ /* 0x000fe80000100a00 */
[----:B------:R3:W-:Y:S01]  /*4b1f0*/  STL.64 [R1+0x2048], R42 ;  /* 0x0020482a01007387 */ /* 0x0007e20000100a00 */
[C---:B--2---:R-:W-:Y:S03]  /*4b200*/  HMMA.1688.F32.TF32 R56, R168.reuse, R54, R200 ;  /* 0x00000036a838723c */ /* 0x044fe600000810c8 */
[----:B------:R-:W-:Y:S04]  /*4b210*/  LDS R32, [R102+UR13+0x24000] ;  /* 0x0240000d66207984 */ /* 0x000fe80008000800 */
[----:B------:R-:W-:Y:S01]  /*4b220*/  LDS R33, [R103+UR13+0x24000] ;  /* 0x0240000d67217984 */ /* 0x000fe20008000800 */
[----:B---3--:R-:W-:Y:S03]  /*4b230*/  HMMA.1688.F32.TF32 R40, R168, R50, R196 ;  /* 0x00000032a828723c */ /* 0x008fe600000810c4 */
[----:B------:R-:W-:Y:S04]  /*4b240*/  STL.64 [R1+0x4550], R52 ;  /* 0x0045503401007387 */ /* 0x000fe80000100a00 */
[----:B------:R-:W-:Y:S04]  /*4b250*/  LDSM.16.M88.4 R196, [R140+UR17+0xc000] ;  /* 0x00c000118cc4783b */ /* 0x000fe80008000200 */
[----:B------:R-:W-:Y:S04]  /*4b260*/  LDSM.16.M88.4 R200, [R140+UR17+0xc800] ;  /* 0x00c800118cc8783b */ /* 0x000fe80008000200 */
[----:B------:R-:W-:Y:S04]  /*4b270*/  LDS R35, [R103+UR13+0x25000] ;  /* 0x0250000d67237984 */ /* 0x000fe80008000800 */
[----:B------:R-:W-:Y:S04]  /*4b280*/  STL.64 [R1+0x2030], R56 ;  /* 0x0020303801007387 */ /* 0x000fe80000100a00 */
[----:B------:R-:W-:Y:S04]  /*4b290*/  STL.64 [R1+0x2038], R58 ;  /* 0x0020383a01007387 */ /* 0x000fe80000100a00 */
[----:B------:R-:W-:Y:S04]  /*4b2a0*/  STL.64 [R1+0x4558], R48 ;  /* 0x0045583001007387 */ /* 0x000fe80000100a00 */
[----:B------:R-:W-:Y:S04]  /*4b2b0*/  STL.64 [R1+0x2020], R40 ;  /* 0x0020202801007387 */ /* 0x000fe80000100a00 */
[----:B------:R1:W-:Y:S02]  /*4b2c0*/  STL.64 [R1+0x2028], R42 ;  /* 0x0020282a01007387 */ /* 0x0003e40000100a00 */
[----:B-1----:R-:W-:Y:S06]  /*4b2d0*/  HMMA.1688.F32.TF32 R40, R88, R104, R188 ;  /* 0x000000685828723c */ /* 0x002fec00000810bc */
[----:B------:R-:W-:Y:S01]  /*4b2e0*/  HMMA.1688.F32.TF32 R48, R168, R46, R192 ;  /* 0x0000002ea830723c */ /* 0x000fe200000810c0 */
[----:B------:R1:W-:Y:S04]  /*4b2f0*/  STL.64 [R1+0x4560], R44 ;  /* 0x0045602c01007387 */ /* 0x0003e80000100a00 */
[----:B------:R-:W-:Y:S04]  /*4b300*/  LDSM.16.M88.4 R168, [R140+UR17+0x8800] ;  /* 0x008800118ca8783b */ /* 0x000fe80008000200 */
[----:B------:R-:W-:Y:S09]  /*4b310*/  LDSM.16.M88.4 R188, [R140+UR17+0xb000] ;  /* 0x00b000118cbc783b */ /* 0x000ff20008000200 */
[----:B------:R-:W-:-:S02]  /*4b320*/  IMAD.MOV.U32 R110, RZ, RZ, R40 ;  /* 0x000000ffff6e7224 */ /* 0x000fc400078e0028 */
[----:B------:R-:W-:Y:S02]  /*4b330*/  IMAD.MOV.U32 R111, RZ, RZ, R41 ;  /* 0x000000ffff6f7224 */ /* 0x000fe400078e0029 */
[----:B------:R-:W-:Y:S02]  /*4b340*/  IMAD.MOV.U32 R86, RZ, RZ, R42 ;  /* 0x000000ffff567224 */ /* 0x000fe400078e002a */
[----:B------:R-:W-:Y:S01]  /*4b350*/  IMAD.MOV.U32 R87, RZ, RZ, R43 ;  /* 0x000000ffff577224 */ /* 0x000fe200078e002b */
[----:B------:R-:W-:Y:S01]  /*4b360*/  LDSM.16.M88.4 R192, [R140+UR17+0xb800] ;  /* 0x00b800118cc0783b */ /* 0x000fe20008000200 */
[C---:B------:R-:W-:Y:S03]  /*4b370*/  HMMA.1688.F32.TF32 R40, R88.reuse, R84, R180 ;  /* 0x000000545828723c */ /* 0x040fe600000810b4 */
[----:B------:R-:W-:Y:S03]  /*4b380*/  STL.64 [R1+0x1f80], R48 ;  /* 0x001f803001007387 */ /* 0x000fe60000100a00 */
[----:B-1----:R-:W-:Y:S01]  /*4b390*/  HMMA.1688.F32.TF32 R44, R88, R80, R184 ;  /* 0x00000050582c723c */ /* 0x002fe200000810b8 */
[----:B------:R-:W-:Y:S04]  /*4b3a0*/  STL.64 [R1+0x1f88], R50 ;  /* 0x001f883201007387 */ /* 0x000fe80000100a00 */
[----:B------:R1:W-:Y:S04]  /*4b3b0*/  STL [R1+0x41fc], R87 ;  /* 0x0041fc5701007387 */ /* 0x0003e80000100800 */
[----:B------:R2:W-:Y:S04]  /*4b3c0*/  STL [R1+0x41f8], R86 ;  /* 0x0041f85601007387 */ /* 0x0005e80000100800 */
[----:B------:R3:W-:Y:S04]  /*4b3d0*/  STL [R1+0x41f4], R110 ;  /* 0x0041f46e01007387 */ /* 0x0007e80000100800 */
[----:B------:R4:W-:Y:S01]  /*4b3e0*/  STL [R1+0x41f0], R111 ;  /* 0x0041f06f01007387 */ /* 0x0009e20000100800 */
[----:B-1----:R-:W-:-:S02]  /*4b3f0*/  IMAD.MOV.U32 R87, RZ, RZ, R40 ;  /* 0x000000ffff577224 */ /* 0x002fc400078e0028 */
[----:B--2---:R-:W-:Y:S01]  /*4b400*/  IMAD.MOV.U32 R86, RZ, RZ, R41 ;  /* 0x000000ffff567224 */ /* 0x004fe200078e0029 */
[----:B------:R-:W-:Y:S01]  /*4b410*/  LDSM.16.M88.4 R180, [R140+UR17+0xa000] ;  /* 0x00a000118cb4783b */ /* 0x000fe20008000200 */
[----:B---3--:R-:W-:-:S03]  /*4b420*/  IMAD.MOV.U32 R110, RZ, RZ, R42 ;  /* 0x000000ffff6e7224 */ /* 0x008fc600078e002a */
[----:B------:R-:W-:Y:S01]  /*4b430*/  LDSM.16.M88.4 R184, [R140+UR17+0xa800] ;  /* 0x00a800118cb8783b */ /* 0x000fe20008000200 */
[----:B----4-:R-:W-:Y:S02]  /*4b440*/  IMAD.MOV.U32 R111, RZ, RZ, R43 ;  /* 0x000000ffff6f7224 */ /* 0x010fe400078e002b */
[C---:B------:R-:W-:Y:S01]  /*4b450*/  HMMA.1688.F32.TF32 R40, R88.reuse, R108, R176 ;  /* 0x0000006c5828723c */ /* 0x040fe200000810b0 */
[----:B------:R-:W-:Y:S04]  /*4b460*/  STL.64 [R1+0x2000], R44 ;  /* 0x0020002c01007387 */ /* 0x000fe80000100a00 */
[----:B------:R-:W-:Y:S04]  /*4b470*/  STL.64 [R1+0x2008], R46 ;  /* 0x0020082e01007387 */ /* 0x000fe80000100a00 */
[----:B------:R-:W-:Y:S04]  /*4b480*/  STL [R1+0x420c], R111 ;  /* 0x00420c6f01007387 */ /* 0x000fe80000100800 */
[----:B------:R-:W-:Y:S04]  /*4b490*/  STL [R1+0x4208], R110 ;  /* 0x0042086e01007387 */ /* 0x000fe80000100800 */
[----:B------:R-:W-:Y:S04]  /*4b4a0*/  STL [R1+0x4204], R86 ;  /* 0x0042045601007387 */ /* 0x000fe80000100800 */
[----:B------:R-:W-:Y:S04]  /*4b4b0*/  STL [R1+0x4200], R87 ;  /* 0x0042005701007387 */ /* 0x000fe80000100800 */
[----:B------:R-:W-:Y:S04]  /*4b4c0*/  STL.64 [R1+0x1fe0], R40 ;  /* 0x001fe02801007387 */ /* 0x000fe80000100a00 */
[----:B------:R-:W-:Y:S04]  /*4b4d0*/  STL.64 [R1+0x1fe8], R42 ;  /* 0x001fe82a01007387 */ /* 0x000fe80000100a00 */
[----:B------:R-:W1:Y:S04]  /*4b4e0*/  LDSM.16.M88.4 R40, [R140+UR17+0x2000] ;  /* 0x002000118c28783b */ /* 0x000e680008000200 */
[----:B------:R-:W-:Y:S04]  /*4b4f0*/  STL.64 [R1+0x45c0], R102 ;  /* 0x0045c06601007387 */ /* 0x000fe80000100a00 */
[----:B------:R-:W-:Y:S04]  /*4b500*/  STL.64 [R1+0x45b8], R100 ;  /* 0x0045b86401007387 */ /* 0x000fe80000100a00 */
[----:B------:R-:W2:Y:S04]  /*4b510*/  LDSM.16.M88.4 R176, [R140+UR17+0x9800] ;  /* 0x009800118cb0783b */ /* 0x000ea80008000200 */
[----:B-1----:R-:W-:Y:S04]  /*4b520*/  STL [R1+0x4214], R42 ;  /* 0x0042142a01007387 */ /* 0x002fe80000100800 */
[----:B------:R-:W-:Y:S04]  /*4b530*/  STL [R1+0x4210], R43 ;  /* 0x0042102b01007387 */ /* 0x000fe80000100800 */
[----:B------:R1:W-:Y:S04]  /*4b540*/  STL [R1+0x421c], R30 ;  /* 0x00421c1e01007387 */ /* 0x0003e80000100800 */
[----:B------:R3:W-:Y:S04]  /*4b550*/  STL [R1+0x4218], R31 ;  /* 0x0042181f01007387 */ /* 0x0007e80000100800 */
[----:B------:R-:W-:Y:S04]  /*4b560*/  STL [R1+0x4224], R26 ;  /* 0x0042241a01007387 */ /* 0x000fe80000100800 */
[----:B------:R-:W-:Y:S04]  /*4b570*/  STL [R1+0x4220], R27 ;  /* 0x0042201b01007387 */ /* 0x000fe80000100800 */
[----:B------:R4:W-:Y:S04]  /*4b580*/  STL [R1+0x422c], R22 ;  /* 0x00422c1601007387 */ /* 0x0009e80000100800 */
        /* <DEDUP_REMOVED lines=45> */
[----:B------:R-:W2:Y:S04]  /*4b860*/  LDL.LU R236, [R1+0x1b10] ;  /* 0x001b100001ec7983 */ /* 0x000ea80000300800 */
[----:B------:R-:W2:Y:S04]  /*4b870*/  LDL.LU R237, [R1+0x1b14] ;  /* 0x001b140001ed7983 */ /* 0x000ea80000300800 */
[----:B------:R-:W2:Y:S04]  /*4b880*/  LDL.LU R238, [R1+0x1b18] ;  /* 0x001b180001ee7983 */ /* 0x000ea80000300800 */
[----:B------:R-:W2:Y:S01]  /*4b890*/  LDL.LU R239, [R1+0x1b1c] ;  /* 0x001b1c0001ef7983 */ /* 0x000ea20000300800 */
[----:B------:R-:W-:Y:S03]  /*4b8a0*/  HMMA.1688.F32.TF32 R44, R88, R40, R248 ;  /* 0x00000028582c723c */ /* 0x000fe600000810f8 */
[----:B------:R-:W-:Y:S04]  /*4b8b0*/  STL [R1+0x40b4], R226 ;  /* 0x0040b4e201007387 */ /* 0x000fe80000100800 */
[----:B------:R2:W-:Y:S04]  /*4b8c0*/  STL [R1+0x40b0], R227 ;  /* 0x0040b0e301007387 */ /* 0x0005e80000100800 */
        /* <DEDUP_REMOVED lines=8> */
[----:B------:R-:W-:-:S15]  /*4b950*/  HMMA.1688.F32.TF32 R44, R88, R28, R132 ;  /* 0x0000001c582c723c */ /* 0x000fde0000081084 */
[----:B------:R-:W-:-:S09]  /*4b960*/  NOP ;  /* 0x0000000000007918 */ /* 0x000fd20000000000 */
[----:B------:R-:W-:Y:S02]  /*4b970*/  IMAD.MOV.U32 R111, RZ, RZ, R44 ;  /* 0x000000ffff6f7224 */ /* 0x000fe400078e002c */
[----:B------:R-:W-:Y:S02]  /*4b980*/  IMAD.MOV.U32 R110, RZ, RZ, R45 ;  /* 0x000000ffff6e7224 */ /* 0x000fe400078e002d */
[----:B------:R-:W-:Y:S02]  /*4b990*/  IMAD.MOV.U32 R86, RZ, RZ, R46 ;  /* 0x000000ffff567224 */ /* 0x000fe400078e002e */
[----:B------:R-:W-:Y:S02]  /*4b9a0*/  IMAD.MOV.U32 R87, RZ, RZ, R47 ;  /* 0x000000ffff577224 */ /* 0x000fe400078e002f */
[----:B------:R-:W-:Y:S01]  /*4b9b0*/  HMMA.1688.F32.TF32 R44, R88, R24, R240 ;  /* 0x00000018582c723c */ /* 0x000fe200000810f0 */
[----:B------:R-:W2:Y:S04]  /*4b9c0*/  LDL.LU R240, [R1+0x1ad0] ;  /* 0x001ad00001f07983 */ /* 0x000ea80000300800 */
[----:B------:R-:W2:Y:S04]  /*4b9d0*/  LDL.LU R241, [R1+0x1ad4] ;  /* 0x001ad40001f17983 */ /* 0x000ea80000300800 */
[----:B------:R-:W2:Y:S04]  /*4b9e0*/  LDL.LU R242, [R1+0x1ad8] ;  /* 0x001ad80001f27983 */ /* 0x000ea80000300800 */
[----:B------:R-:W2:Y:S11]  /*4b9f0*/  LDL.LU R243, [R1+0x1adc] ;  /* 0x001adc0001f37983 */ /* 0x000eb60000300800 */
[----:B-1----:R-:W-:-:S02]  /*4ba00*/  IMAD.MOV.U32 R30, RZ, RZ, R44 ;  /* 0x000000ffff1e7224 */ /* 0x002fc400078e002c */
[----:B---3--:R-:W-:Y:S02]  /*4ba10*/  IMAD.MOV.U32 R31, RZ, RZ, R45 ;  /* 0x000000ffff1f7224 */ /* 0x008fe400078e002d */
[----:B------:R-:W-:Y:S02]  /*4ba20*/  IMAD.MOV.U32 R42, RZ, RZ, R46 ;  /* 0x000000ffff2a7224 */ /* 0x000fe400078e002e */
[----:B------:R-:W-:Y:S02]  /*4ba30*/  IMAD.MOV.U32 R43, RZ, RZ, R47 ;  /* 0x000000ffff2b7224 */ /* 0x000fe400078e002f */
[----:B------:R-:W-:-:S15]  /*4ba40*/  HMMA.1688.F32.TF32 R44, R88, R20, R136 ;  /* 0x00000014582c723c */ /* 0x000fde0000081088 */
[----:B------:R-:W-:-:S09]  /*4ba50*/  NOP ;  /* 0x0000000000007918 */ /* 0x000fd20000000000 */
[----:B----4-:R-:W-:Y:S02]  /*4ba60*/  IMAD.MOV.U32 R22, RZ, RZ, R44 ;  /* 0x000000ffff167224 */ /* 0x010fe400078e002c */
[----:B--2---:R-:W-:Y:S02]  /*4ba70*/  IMAD.MOV.U32 R23, RZ, RZ, R45 ;  /* 0x000000ffff177224 */ /* 0x004fe400078e002d */
[----:B------:R-:W-:Y:S02]  /*4ba80*/  IMAD.MOV.U32 R26, RZ, RZ, R46 ;  /* 0x000000ffff1a7224 */ /* 0x000fe400078e002e */
[----:B------:R-:W-:Y:S02]  /*4ba90*/  IMAD.MOV.U32 R27, RZ, RZ, R47 ;  /* 0x000000ffff1b7224 */ /* 0x000fe400078e002f */
[----:B------:R-:W-:Y:S01]  /*4baa0*/  HMMA.1688.F32.TF32 R44, R88, R16, R236 ;  /* 0x00000010582c723c */ /* 0x000fe200000810ec */
[----:B------:R-:W2:Y:S04]  /*4bab0*/  LDL.LU R236, [R1+0x1ab0] ;  /* 0x001ab00001ec7983 */ /* 0x000ea80000300800 */
[----:B------:R-:W2:Y:S04]  /*4bac0*/  LDL.LU R237, [R1+0x1ab4] ;  /* 0x001ab40001ed7983 */ /* 0x000ea80000300800 */
[----:B------:R-:W2:Y:S04]  /*4bad0*/  LDL.LU R238, [R1+0x1ab8] ;  /* 0x001ab80001ee7983 */ /* 0x000ea80000300800 */
[----:B------:R-:W2:Y:S11]  /*4bae0*/  LDL.LU R239, [R1+0x1abc] ;  /* 0x001abc0001ef7983 */ /* 0x000eb60000300800 */
[----:B------:R-:W-:-:S02]  /*4baf0*/  IMAD.MOV.U32 R203, RZ, RZ, R47 ;  /* 0x000000ffffcb7224 */ /* 0x000fc400078e002f */
[----:B------:R-:W-:Y:S02]  /*4bb00*/  IMAD.MOV.U32 R202, RZ, RZ, R46 ;  /* 0x000000ffffca7224 */ /* 0x000fe400078e002e */
[----:B------:R-:W-:Y:S02]  /*4bb10*/  IMAD.MOV.U32 R207, RZ, RZ, R45 ;  /* 0x000000ffffcf7224 */ /* 0x000fe400078e002d */
[----:B------:R-:W-:Y:S01]  /*4bb20*/  IMAD.MOV.U32 R206, RZ, RZ, R44 ;  /* 0x000000ffffce7224 */ /* 0x000fe200078e002c */
[----:B------:R-:W-:Y:S01]  /*4bb30*/  STL [R1+0x40c4], R203 ;  /* 0x0040c4cb01007387 */ /* 0x000fe20000100800 */
[----:B------:R-:W-:Y:S03]  /*4bb40*/  HMMA.1688.F32.TF32 R44, R88, R12, R248 ;  /* 0x0000000c582c723c */ /* 0x000fe600000810f8 */
        /* <DEDUP_REMOVED lines=13> */
[----:B------:R-:W-:Y:S01]  /*4bc20*/  STL [R1+0x40cc], R215 ;  /* 0x0040ccd701007387 */ /* 0x000fe20000100800 */
[----:B------:R-:W-:Y:S03]  /*4bc30*/  HMMA.1688.F32.TF32 R44, R88, R8, R240 ;  /* 0x00000008582c723c */ /* 0x000fe600000810f0 */
[----:B------:R4:W-:Y:S04]  /*4bc40*/  STL [R1+0x40c8], R214 ;  /* 0x0040c8d601007387 */ /* 0x0009e80000100800 */
[----:B------:R-:W4:Y:S04]  /*4bc50*/  LDL.LU R240, [R1+0x1a60] ;  /* 0x001a600001f07983 */ /* 0x000f280000300800 */
[----:B------:R-:W4:Y:S04]  /*4bc60*/  LDL.LU R241, [R1+0x1a64] ;  /* 0x001a640001f17983 */ /* 0x000f280000300800 */
[----:B------:R-:W4:Y:S04]  /*4bc70*/  LDL.LU R242, [R1+0x1a68] ;  /* 0x001a680001f27983 */ /* 0x000f280000300800 */
[----:B------:R-:W4:Y:S05]  /*4bc80*/  LDL.LU R243, [R1+0x1a6c] ;  /* 0x001a6c0001f37983 */ /* 0x000f2a0000300800 */
        /* <DEDUP_REMOVED lines=8> */
[----:B--2---:R-:W-:Y:S03]  /*4bd10*/  HMMA.1688.F32.TF32 R44, R88, R4, R236 ;  /* 0x00000004582c723c */ /* 0x004fe600000810ec */
[----:B------:R-:W2:Y:S04]  /*4bd20*/  LDL.LU R236, [R1+0x1a40] ;  /* 0x001a400001ec7983 */ /* 0x000ea80000300800 */
[----:B------:R-:W2:Y:S04]  /*4bd30*/  LDL.LU R237, [R1+0x1a44] ;  /* 0x001a440001ed7983 */ /* 0x000ea80000300800 */
[----:B------:R-:W2:Y:S04]  /*4bd40*/  LDL.LU R238, [R1+0x1a48] ;  /* 0x001a480001ee7983 */ /* 0x000ea80000300800 */
[----:B------:R-:W2:Y:S09]  /*4bd50*/  LDL.LU R239, [R1+0x1a4c] ;  /* 0x001a4c0001ef7983 */ /* 0x000eb20000300800 */
        /* <DEDUP_REMOVED lines=8> */
[----:B---3--:R-:W-:Y:S03]  /*4bde0*/  HMMA.1688.F32.TF32 R44, R88, R112, R248 ;  /* 0x00000070582c723c */ /* 0x008fe600000810f8 */
[----:B------:R-:W3:Y:S04]  /*4bdf0*/  LDL.LU R248, [R1+0x1a20] ;  /* 0x001a200001f87983 */ /* 0x000ee80000300800 */
[----:B------:R-:W3:Y:S04]  /*4be00*/  LDL.LU R249, [R1+0x1a24] ;  /* 0x001a240001f97983 */ /* 0x000ee80000300800 */
[----:B------:R-:W3:Y:S04]  /*4be10*/  LDL.LU R250, [R1+0x1a28] ;  /* 0x001a280001fa7983 */ /* 0x000ee80000300800 */
[----:B------:R-:W3:Y:S09]  /*4be20*/  LDL.LU R251, [R1+0x1a2c] ;  /* 0x001a2c0001fb7983 */ /* 0x000ef20000300800 */
[----:B------:R-:W-:-:S02]  /*4be30*/  IMAD.MOV.U32 R227, RZ, RZ, R47 ;  /* 0x000000ffffe37224 */ /* 0x000fc400078e002f */
[----:B------:R-:W-:Y:S02]  /*4be40*/  IMAD.MOV.U32 R226, RZ, RZ, R46 ;  /* 0x000000ffffe27224 */ /* 0x000fe400078e002e */
[----:B-1----:R-:W-:Y:S02]  /*4be50*/  IMAD.MOV.U32 R206, RZ, RZ, R45 ;  /* 0x000000ffffce7224 */ /* 0x002fe400078e002d */
[----:B------:R-:W-:Y:S01]  /*4be60*/  IMAD.MOV.U32 R207, RZ, RZ, R44 ;  /* 0x000000ffffcf7224 */ /* 0x000fe200078e002c */
[----:B------:R-:W-:Y:S04]  /*4be70*/  STL [R1+0x4104], R227 ;  /* 0x004104e301007387 */ /* 0x000fe80000100800 */
[----:B------:R-:W-:Y:S01]  /*4be80*/  STL [R1+0x4100], R226 ;  /* 0x004100e201007387 */ /* 0x000fe20000100800 */
[----:B----4-:R-:W-:Y:S03]  /*4be90*/  HMMA.1688.F32.TF32 R44, R88, R116, R240 ;  /* 0x00000074582c723c */ /* 0x010fe600000810f0 */
[----:B------:R1:W-:Y:S04]  /*4bea0*/  STL [R1+0x40fc], R206 ;  /* 0x0040fcce01007387 */ /* 0x0003e80000100800 */
[----:B------:R4:W-:Y:S04]  /*4beb0*/  STL [R1+0x40f8], R207 ;  /* 0x0040f8cf01007387 */ /* 0x0009e80000100800 */
[----:B------:R-:W4:Y:S04]  /*4bec0*/  LDL.LU R240, [R1+0x1a00] ;  /* 0x001a000001f07983 */ /* 0x000f280000300800 */
[----:B------:R-:W4:Y:S04]  /*4bed0*/  LDL.LU R241, [R1+0x1a04] ;  /* 0x001a040001f17983 */ /* 0x000f280000300800 */
[----:B------:R-:W4:Y:S04]  /*4bee0*/  LDL.LU R242, [R1+0x1a08] ;  /* 0x001a080001f27983 */ /* 0x000f280000300800 */
[----:B------:R-:W4:Y:S01]  /*4bef0*/  LDL.LU R243, [R1+0x1a0c] ;  /* 0x001a0c0001f37983 */ /* 0x000f220000300800 */
        /* <DEDUP_REMOVED lines=47> */
[----:B--2---:R-:W-:Y:S03]  /*4c1f0*/  HMMA.1688.F32.TF32 R44, R88, R168, R236 ;  /* 0x000000a8582c723c */ /* 0x004fe600000810ec */
[----:B------:R-:W2:Y:S04]  /*4c200*/  LDL.LU R236, [R1+0x1980] ;  /* 0x0019800001ec7983 */ /* 0x000ea80000300800 */
[----:B------:R-:W2:Y:S04]  /*4c210*/  LDL.LU R237, [R1+0x1984] ;  /* 0x0019840001ed7983 */ /* 0x000ea80000300800 */
[----:B------:R-:W2:Y:S04]  /*4c220*/  LDL.LU R238, [R1+0x1988] ;  /* 0x0019880001ee7983 */ /* 0x000ea80000300800 */
[----:B------:R-:W2:Y:S09]  /*4c230*/  LDL.LU R239, [R1+0x198c] ;  /* 0x00198c0001ef7983 */ /* 0x000eb20000300800 */
[----:B-1----:R-:W-:-:S02]  /*4c240*/  IMAD.MOV.U32 R206, RZ, RZ, R44 ;  /* 0x000000ffffce7224 */ /* 0x002fc400078e002c */
[----:B------:R-:W-:Y:S02]  /*4c250*/  IMAD.MOV.U32 R207, RZ, RZ, R45 ;  /* 0x000000ffffcf7224 */ /* 0x000fe400078e002d */
[----:B------:R-:W-:Y:S02]  /*4c260*/  IMAD.MOV.U32 R219, RZ, RZ, R46 ;  /* 0x000000ffffdb7224 */ /* 0x000fe400078e002e */
[----:B------:R-:W-:-:S05]  /*4c270*/  IMAD.MOV.U32 R218, RZ, RZ, R47 ;  /* 0x000000ffffda7224 */ /* 0x000fca00078e002f */
[----:B------:R-:W-:Y:S04]  /*4c280*/  STL [R1+0x4154], R218 ;  /* 0x004154da01007387 */ /* 0x000fe80000100800 */
[----:B------:R-:W-:Y:S01]  /*4c290*/  STL [R1+0x4150], R219 ;  /* 0x004150db01007387 */ /* 0x000fe20000100800 */
[----:B---3--:R-:W-:Y:S03]  /*4c2a0*/  HMMA.1688.F32.TF32 R44, R88, R172, R248 ;  /* 0x000000ac582c723c */ /* 0x008fe600000810f8 */
[----:B------:R1:W-:Y:S04]  /*4c2b0*/  STL [R1+0x414c], R207 ;  /* 0x00414ccf01007387 */ /* 0x0003e80000100800 */
        /* <DEDUP_REMOVED lines=34> */
[----:B------:R-:W-:-:S05]  /*4c4e0*/  IMAD.MOV.U32 R203, RZ, RZ, R47 ;  /* 0x000000ffffcb7224 */ /* 0x000fca00078e002f */
[----:B------:R-:W-:Y:S04]  /*4c4f0*/  STL [R1+0x4184], R203 ;  /* 0x004184cb01007387 */ /* 0x000fe80000100800 */
[----:B------:R-:W-:Y:S04]  /*4c500*/  STL [R1+0x4180], R202 ;  /* 0x004180ca01007387 */ /* 0x000fe80000100800 */
[----:B------:R1:W-:Y:S04]  /*4c510*/  STL [R1+0x417c], R190 ;  /* 0x00417cbe01007387 */ /* 0x0003e80000100800 */
[----:B------:R1:W-:Y:S04]  /*4c520*/  STL [R1+0x4178], R191 ;  /* 0x004178bf01007387 */ /* 0x0003e80000100800 */
[----:B------:R-:W2:Y:S01]  /*4c530*/  LDL.LU R132, [R1+0x1900] ;  /* 0x0019000001847983 */ /* 0x000ea20000300800 */
[----:B---3--:R-:W-:Y:S03]  /*4c540*/  HMMA.1688.F32.TF32 R44, R88, R184, R248 ;  /* 0x000000b8582c723c */ /* 0x008fe600000810f8 */
[----:B------:R-:W3:Y:S04]  /*4c550*/  LDL.LU R133, [R1+0x1904] ;  /* 0x0019040001857983 */ /* 0x000ee80000300800 */
[----:B------:R-:W3:Y:S04]  /*4c560*/  LDL.LU R134, [R1+0x1908] ;  /* 0x0019080001867983 */ /* 0x000ee80000300800 */
[----:B------:R-:W3:-:S13]  /*4c570*/  LDL.LU R135, [R1+0x190c] ;  /* 0x00190c0001877983 */ /* 0x000eda0000300800 */
[----:B------:R-:W-:Y:S02]  /*4c580*/  IMAD.MOV.U32 R198, RZ, RZ, R44 ;  /* 0x000000ffffc67224 */ /* 0x000fe400078e002c */
[----:B------:R-:W-:Y:S02]  /*4c590*/  IMAD.MOV.U32 R199, RZ, RZ, R45 ;  /* 0x000000ffffc77224 */ /* 0x000fe400078e002d */
[----:B------:R-:W-:Y:S02]  /*4c5a0*/  IMAD.MOV.U32 R187, RZ, RZ, R46 ;  /* 0x000000ffffbb7224 */ /* 0x000fe400078e002e */
[----:B------:R-:W-:Y:S02]  /*4c5b0*/  IMAD.MOV.U32 R186, RZ, RZ, R47 ;  /* 0x000000ffffba7224 */ /* 0x000fe400078e002f */
[----:B----4-:R-:W-:Y:S03]  /*4c5c0*/  HMMA.1688.F32.TF32 R44, R88, R188, R240 ;  /* 0x000000bc582c723c */ /* 0x010fe600000810f0 */
[----:B------:R-:W-:Y:S04]  /*4c5d0*/  STL [R1+0x4194], R186 ;  /* 0x004194ba01007387 */ /* 0x000fe80000100800 */
[----:B------:R-:W-:Y:S04]  /*4c5e0*/  STL [R1+0x4190], R187 ;  /* 0x004190bb01007387 */ /* 0x000fe80000100800 */
        /* <DEDUP_REMOVED lines=28> */
[----:B------:R-:W-:Y:S01]  /*4c7b0*/  IMAD.MOV.U32 R210, RZ, RZ, R46 ;  /* 0x000000ffffd27224 */ /* 0x000fe200078e002e */
[----:B------:R-:W2:Y:S01]  /*4c7c0*/  LDL.LU R251, [R1+0x189c] ;  /* 0x00189c0001fb7983 */ /* 0x000ea20000300800 */
[----:B------:R-:W-:Y:S02]  /*4c7d0*/  IMAD.MOV.U32 R211, RZ, RZ, R47 ;  /* 0x000000ffffd37224 */ /* 0x000fe400078e002f */
[----:B---3--:R-:W-:Y:S03]  /*4c7e0*/  HMMA.1688.F32.TF32 R44, R88, R196, R132 ;  /* 0x000000c4582c723c */ /* 0x008fe60000081084 */
[----:B------:R-:W-:-:S15]  /*4c7f0*/  STL [R1+0x41b4], R211 ;  /* 0x0041b4d301007387 */ /* 0x000fde0000100800 */
[----:B------:R-:W-:-:S06]  /*4c800*/  NOP ;  /* 0x0000000000007918 */ /* 0x000fcc0000000000 */
[----:B-1----:R-:W-:Y:S02]  /*4c810*/  IMAD.MOV.U32 R207, RZ, RZ, R44 ;  /* 0x000000ffffcf7224 */ /* 0x002fe400078e002c */
[----:B------:R-:W-:Y:S02]  /*4c820*/  IMAD.MOV.U32 R206, RZ, RZ, R45 ;  /* 0x000000ffffce7224 */ /* 0x000fe400078e002d */
[----:B------:R-:W-:Y:S02]  /*4c830*/  IMAD.MOV.U32 R194, RZ, RZ, R46 ;  /* 0x000000ffffc27224 */ /* 0x000fe400078e002e */
[----:B------:R-:W-:Y:S01]  /*4c840*/  IMAD.MOV.U32 R195, RZ, RZ, R47 ;  /* 0x000000ffffc37224 */ /* 0x000fe200078e002f */
[----:B------:R-:W-:Y:S04]  /*4c850*/  STL [R1+0x41b0], R210 ;  /* 0x0041b0d201007387 */ /* 0x000fe80000100800 */
[----:B------:R1:W-:Y:S01]  /*4c860*/  STL [R1+0x41ac], R223 ;  /* 0x0041acdf01007387 */ /* 0x0003e20000100800 */
[----:B----4-:R-:W-:Y:S03]  /*4c870*/  HMMA.1688.F32.TF32 R44, R88, R200, R240 ;  /* 0x000000c8582c723c */ /* 0x010fe600000810f0 */
[----:B------:R3:W-:Y:S04]  /*4c880*/  STL [R1+0x41a8], R222 ;  /* 0x0041a8de01007387 */ /* 0x0007e80000100800 */
[----:B------:R-:W-:Y:S04]  /*4c890*/  STL [R1+0x41c4], R195 ;  /* 0x0041c4c301007387 */ /* 0x000fe80000100800 */
[----:B------:R-:W-:Y:S04]  /*4c8a0*/  STL [R1+0x41c0], R194 ;  /* 0x0041c0c201007387 */ /* 0x000fe80000100800 */
[----:B------:R4:W-:Y:S04]  /*4c8b0*/  STL [R1+0x41bc], R206 ;  /* 0x0041bcce01007387 */ /* 0x0009e80000100800 */
[----:B------:R4:W-:Y:S04]  /*4c8c0*/  STL [R1+0x41b8], R207 ;  /* 0x0041b8cf01007387 */ /* 0x0009e80000100800 */
[----:B------:R-:W3:Y:S01]  /*4c8d0*/  LDL.LU R240, [R1+0x1870] ;  /* 0x0018700001f07983 */ /* 0x000ee20000300800 */
[----:B------:R-:W-:-:S03]  /*4c8e0*/  IMAD.MOV.U32 R183, RZ, RZ, R44 ;  /* 0x000000ffffb77224 */ /* 0x000fc600078e002c */
[----:B------:R-:W3:Y:S01]  /*4c8f0*/  LDL.LU R241, [R1+0x1874] ;  /* 0x0018740001f17983 */ /* 0x000ee20000300800 */
[----:B------:R-:W-:Y:S02]  /*4c900*/  IMAD.MOV.U32 R182, RZ, RZ, R45 ;  /* 0x000000ffffb67224 */ /* 0x000fe400078e002d */
[----:B------:R-:W-:Y:S01]  /*4c910*/  IMAD.MOV.U32 R218, RZ, RZ, R46 ;  /* 0x000000ffffda7224 */ /* 0x000fe200078e002e */
[----:B------:R-:W3:Y:S01]  /*4c920*/  LDL.LU R242, [R1+0x1878] ;  /* 0x0018780001f27983 */ /* 0x000ee20000300800 */
[----:B------:R-:W-:-:S03]  /*4c930*/  IMAD.MOV.U32 R219, RZ, RZ, R47 ;  /* 0x000000ffffdb7224 */ /* 0x000fc600078e002f */
[----:B------:R-:W3:Y:S01]  /*4c940*/  LDL.LU R243, [R1+0x187c] ;  /* 0x00187c0001f37983 */ /* 0x000ee20000300800 */
[----:B------:R-:W-:Y:S03]  /*4c950*/  HMMA.1688.F32.TF32 R44, R88, R204, R136 ;  /* 0x000000cc582c723c */ /* 0x000fe60000081088 */
[----:B------:R4:W-:Y:S04]  /*4c960*/  STL [R1+0x41cc], R182 ;  /* 0x0041ccb601007387 */ /* 0x0009e80000100800 */
[----:B------:R4:W-:-:S15]  /*4c970*/  STL [R1+0x41c8], R183 ;  /* 0x0041c8b701007387 */ /* 0x0009de0000100800 */
[----:B------:R-:W-:-:S02]  /*4c980*/  NOP ;  /* 0x0000000000007918 */ /* 0x000fc40000000000 */
[----:B------:R-:W-:Y:S02]  /*4c990*/  IMAD.MOV.U32 R126, RZ, RZ, R44 ;  /* 0x000000ffff7e7224 */ /* 0x000fe400078e002c */
[----:B------:R-:W-:Y:S02]  /*4c9a0*/  IMAD.MOV.U32 R127, RZ, RZ, R45 ;  /* 0x000000ffff7f7224 */ /* 0x000fe400078e002d */
[----:B------:R-:W-:Y:S02]  /*4c9b0*/  IMAD.MOV.U32 R122, RZ, RZ, R46 ;  /* 0x000000ffff7a7224 */ /* 0x000fe400078e002e */
[----:B------:R-:W-:Y:S02]  /*4c9c0*/  IMAD.MOV.U32 R123, RZ, RZ, R47 ;  /* 0x000000ffff7b7224 */ /* 0x000fe400078e002f */
[----:B--2---:R-:W-:Y:S01]  /*4c9d0*/  HMMA.1688.F32.TF32 R44, R88, R208, R236 ;  /* 0x000000d0582c723c */ /* 0x004fe200000810ec */
        /* <DEDUP_REMOVED lines=16> */
[----:B------:R-:W-:-:S02]  /*4cae0*/  IMAD.MOV.U32 R215, RZ, RZ, R44 ;  /* 0x000000ffffd77224 */ /* 0x000fc400078e002c */
[----:B------:R-:W-:Y:S02]  /*4caf0*/  IMAD.MOV.U32 R214, RZ, RZ, R45 ;  /* 0x000000ffffd67224 */ /* 0x000fe400078e002d */
[----:B------:R-:W-:Y:S02]  /*4cb00*/  IMAD.MOV.U32 R175, RZ, RZ, R46 ;  /* 0x000000ffffaf7224 */ /* 0x000fe400078e002e */
[----:B------:R-:W-:Y:S02]  /*4cb10*/  IMAD.MOV.U32 R174, RZ, RZ, R47 ;  /* 0x000000ffffae7224 */ /* 0x000fe400078e002f */
[----:B------:R-:W-:Y:S01]  /*4cb20*/  HMMA.1688.F32.TF32 R44, R88, R212, R248 ;  /* 0x000000d4582c723c */ /* 0x000fe200000810f8 */
[----:B------:R-:W4:Y:S04]  /*4cb30*/  LDL.LU R248, [R1+0xe0] ;  /* 0x0000e00001f87983 */ /* 0x000f280000300800 */
[----:B------:R-:W4:Y:S04]  /*4cb40*/  LDL.LU R249, [R1+0xe4] ;  /* 0x0000e40001f97983 */ /* 0x000f280000300800 */
[----:B------:R-:W4:Y:S04]  /*4cb50*/  LDL.LU R250, [R1+0xe8] ;  /* 0x0000e80001fa7983 */ /* 0x000f280000300800 */
[----:B------:R-:W4:Y:S11]  /*4cb60*/  LDL.LU R251, [R1+0xec] ;  /* 0x0000ec0001fb7983 */ /* 0x000f360000300800 */
[----:B------:R-:W-:-:S02]  /*4cb70*/  IMAD.MOV.U32 R190, RZ, RZ, R44 ;  /* 0x000000ffffbe7224 */ /* 0x000fc400078e002c */
[----:B------:R-:W-:Y:S02]  /*4cb80*/  IMAD.MOV.U32 R191, RZ, RZ, R45 ;  /* 0x000000ffffbf7224 */ /* 0x000fe400078e002d */
[----:B------:R-:W-:Y:S02]  /*4cb90*/  IMAD.MOV.U32 R226, RZ, RZ, R46 ;  /* 0x000000ffffe27224 */ /* 0x000fe400078e002e */
[----:B------:R-:W-:Y:S02]  /*4cba0*/  IMAD.MOV.U32 R227, RZ, RZ, R47 ;  /* 0x000000ffffe37224 */ /* 0x000fe400078e002f */
[----:B---3--:R-:W-:Y:S01]  /*4cbb0*/  HMMA.1688.F32.TF32 R44, R88, R216, R240 ;  /* 0x000000d8582c723c */ /* 0x008fe200000810f0 */
[----:B------:R-:W3:Y:S04]  /*4cbc0*/  LDL.LU R240, [R1+0xd0] ;  /* 0x0000d00001f07983 */ /* 0x000ee80000300800 */
[----:B------:R-:W3:Y:S04]  /*4cbd0*/  LDL.LU R241, [R1+0xd4] ;  /* 0x0000d40001f17983 */ /* 0x000ee80000300800 */
[----:B------:R-:W3:Y:S04]  /*4cbe0*/  LDL.LU R242, [R1+0xd8] ;  /* 0x0000d80001f27983 */ /* 0x000ee80000300800 */
[----:B------:R-:W3:Y:S11]  /*4cbf0*/  LDL.LU R243, [R1+0xdc] ;  /* 0x0000dc0001f37983 */ /* 0x000ef60000300800 */
[----:B------:R-:W-:-:S02]  /*4cc00*/  IMAD.MOV.U32 R199, RZ, RZ, R44 ;  /* 0x000000ffffc77224 */ /* 0x000fc400078e002c */
[----:B------:R-:W-:Y:S02]  /*4cc10*/  IMAD.MOV.U32 R198, RZ, RZ, R45 ;  /* 0x000000ffffc67224 */ /* 0x000fe400078e002d */
[----:B------:R-:W-:Y:S02]  /*4cc20*/  IMAD.MOV.U32 R203, RZ, RZ, R46 ;  /* 0x000000ffffcb7224 */ /* 0x000fe400078e002e */
[----:B------:R-:W-:Y:S02]  /*4cc30*/  IMAD.MOV.U32 R202, RZ, RZ, R47 ;  /* 0x000000ffffca7224 */ /* 0x000fe400078e002f */
[----:B--2---:R-:W-:Y:S01]  /*4cc40*/  HMMA.1688.F32.TF32 R44, R88, R220, R236 ;  /* 0x000000dc582c723c */ /* 0x004fe200000810ec */
[----:B------:R-:W2:Y:S04]  /*4cc50*/  LDL.LU R236, [R1+0xc0] ;  /* 0x0000c00001ec7983 */ /* 0x000ea80000300800 */
[----:B------:R-:W2:Y:S04]  /*4cc60*/  LDL.LU R237, [R1+0xc4] ;  /* 0x0000c40001ed7983 */ /* 0x000ea80000300800 */
[----:B------:R-:W2:Y:S04]  /*4cc70*/  LDL.LU R238, [R1+0xc8] ;  /* 0x0000c80001ee7983 */ /* 0x000ea80000300800 */
[----:B------:R-:W2:Y:S11]  /*4cc80*/  LDL.LU R239, [R1+0xcc] ;  /* 0x0000cc0001ef7983 */ /* 0x000eb60000300800 */
[----:B------:R-:W-:-:S02]  /*4cc90*/  IMAD.MOV.U32 R118, RZ, RZ, R44 ;  /* 0x000000ffff767224 */ /* 0x000fc400078e002c */
[----:B------:R-:W-:Y:S02]  /*4cca0*/  IMAD.MOV.U32 R119, RZ, RZ, R45 ;  /* 0x000000ffff777224 */ /* 0x000fe400078e002d */
[----:B------:R-:W-:Y:S02]  /*4ccb0*/  IMAD.MOV.U32 R114, RZ, RZ, R46 ;  /* 0x000000ffff727224 */ /* 0x000fe400078e002e */
[----:B------:R-:W-:Y:S02]  /*4ccc0*/  IMAD.MOV.U32 R115, RZ, RZ, R47 ;  /* 0x000000ffff737224 */ /* 0x000fe400078e002f */
[----:B----4-:R-:W-:-:S15]  /*4ccd0*/  HMMA.1688.F32.TF32 R44, R88, R224, R228 ;  /* 0x000000e0582c723c */ /* 0x010fde00000810e4 */
[----:B------:R-:W-:-:S09]  /*4cce0*/  NOP ;  /* 0x0000000000007918 */ /* 0x000fd20000000000 */
[----:B------:R-:W-:Y:S02]  /*4ccf0*/  IMAD.MOV.U32 R171, RZ, RZ, R44 ;  /* 0x000000ffffab7224 */ /* 0x000fe400078e002c */
[----:B------:R-:W-:Y:S02]  /*4cd00*/  IMAD.MOV.U32 R170, RZ, RZ, R45 ;  /* 0x000000ffffaa7224 */ /* 0x000fe400078e002d */
[----:B------:R-:W-:Y:S02]  /*4cd10*/  IMAD.MOV.U32 R186, RZ, RZ, R46 ;  /* 0x000000ffffba7224 */ /* 0x000fe400078e002e */
[----:B------:R-:W-:Y:S02]  /*4cd20*/  IMAD.MOV.U32 R187, RZ, RZ, R47 ;  /* 0x000000ffffbb7224 */ /* 0x000fe400078e002f */
[----:B------:R-:W-:-:S15]  /*4cd30*/  HMMA.1688.F32.TF32 R44, R32, R104, R132 ;  /* 0x00000068202c723c */ /* 0x000fde0000081084 */
[----:B------:R-:W-:-:S09]  /*4cd40*/  NOP ;  /* 0x0000000000007918 */ /* 0x000fd20000000000 */
[----:B-1----:R-:W-:Y:S02]  /*4cd50*/  IMAD.MOV.U32 R223, RZ, RZ, R44 ;  /* 0x000000ffffdf7224 */ /* 0x002fe400078e002c */
        /* <DEDUP_REMOVED lines=10> */
[----:B------:R-:W-:-:S15]  /*4ce00*/  STL.64 [R1+0x4600], R82 ;  /* 0x0046005201007387 */ /* 0x000fde0000100a00 */
[----:B------:R-:W-:-:S08]  /*4ce10*/  NOP ;  /* 0x0000000000007918 */ /* 0x000fd00000000000 */
[----:B------:R-:W-:Y:S02]  /*4ce20*/  IMAD.MOV.U32 R6, RZ, RZ, R44 ;  /* 0x000000ffff067224 */ /* 0x000fe400078e002c */
[----:B------:R-:W-:Y:S02]  /*4ce30*/  IMAD.MOV.U32 R18, RZ, RZ, R45 ;  /* 0x000000ffff127224 */ /* 0x000fe400078e002d */
[----:B------:R-:W-:Y:S02]  /*4ce40*/  IMAD.MOV.U32 R19, RZ, RZ, R46 ;  /* 0x000000ffff137224 */ /* 0x000fe400078e002e */
[----:B------:R-:W-:Y:S02]  /*4ce50*/  IMAD.MOV.U32 R14, RZ, RZ, R47 ;  /* 0x000000ffff0e7224 */ /* 0x000fe400078e002f */
[----:B---3--:R-:W-:Y:S01]  /*4ce60*/  HMMA.1688.F32.TF32 R44, R32, R108, R240 ;  /* 0x0000006c202c723c */ /* 0x008fe200000810f0 */
[----:B------:R-:W-:Y:S04]  /*4ce70*/  STL.64 [R1+0x45f8], R80 ;  /* 0x0045f85001007387 */ /* 0x000fe80000100a00 */
[----:B------:R-:W-:Y:S04]  /*4ce80*/  STL.64 [R1+0x45f0], R86 ;  /* 0x0045f05601007387 */ /* 0x000fe80000100a00 */
[----:B------:R-:W-:Y:S04]  /*4ce90*/  STL.64 [R1+0x45e8], R84 ;  /* 0x0045e85401007387 */ /* 0x000fe80000100a00 */
[----:B------:R-:W-:Y:S04]  /*4cea0*/  STL.64 [R1+0x45e0], R110 ;  /* 0x0045e06e01007387 */ /* 0x000fe80000100a00 */
[----:B------:R-:W-:Y:S01]  /*4ceb0*/  STL.64 [R1+0x45d8], R108 ;  /* 0x0045d86c01007387 */ /* 0x000fe20000100a00 */
[----:B------:R-:W-:-:S06]  /*4cec0*/  IMAD.MOV.U32 R240, RZ, RZ, R37 ;  /* 0x000000fffff07224 */ /* 0x000fcc00078e0025 */
[----:B------:R-:W-:Y:S02]  /*4ced0*/  IMAD.MOV.U32 R182, RZ, RZ, R44 ;  /* 0x000000ffffb67224 */ /* 0x000fe400078e002c */
[----:B------:R-:W-:Y:S02]  /*4cee0*/  IMAD.MOV.U32 R183, RZ, RZ, R45 ;  /* 0x000000ffffb77224 */ /* 0x000fe400078e002d */
[----:B------:R-:W-:Y:S02]  /*4cef0*/  IMAD.MOV.U32 R195, RZ, RZ, R46 ;  /* 0x000000ffffc37224 */ /* 0x000fe400078e002e */
[----:B------:R-:W-:Y:S02]  /*4cf00*/  IMAD.MOV.U32 R194, RZ, RZ, R47 ;  /* 0x000000ffffc27224 */ /* 0x000fe400078e002f */
[----:B------:R-:W-:Y:S01]  /*4cf10*/  IMAD.MOV.U32 R241, RZ, RZ, R36 ;  /* 0x000000fffff17224 */ /* 0x000fe200078e0024 */
[----:B--2---:R-:W-:Y:S01]  /*4cf20*/  HMMA.1688.F32.TF32 R44, R32, R40, R236 ;  /* 0x00000028202c723c */ /* 0x004fe200000810ec */
[----:B------:R-:W2:Y:S04]  /*4cf30*/  LDL.LU R236, [R1+0x30] ;  /* 0x0000300001ec7983 */ /* 0x000ea80000300800 */
[----:B------:R-:W2:Y:S04]  /*4cf40*/  LDL.LU R237, [R1+0x34] ;  /* 0x0000340001ed7983 */ /* 0x000ea80000300800 */
[----:B------:R-:W2:Y:S04]  /*4cf50*/  LDL.LU R238, [R1+0x38] ;  /* 0x0000380001ee7983 */ /* 0x000ea80000300800 */
[----:B------:R-:W2:Y:S04]  /*4cf60*/  LDL.LU R239, [R1+0x3c] ;  /* 0x00003c0001ef7983 */ /* 0x000ea80000300800 */
[----:B------:R-:W3:Y:S04]  /*4cf70*/  LDL.LU R37, [R1+0x4654] ;  /* 0x0046540001257983 */ /* 0x000ee80000300800 */
[----:B------:R-:W4:Y:S04]  /*4cf80*/  LDL.LU R36, [R1+0x4650] ;  /* 0x0046500001247983 */ /* 0x000f280000300800 */
[----:B------:R-:W2:Y:S04]  /*4cf90*/  LDL.LU R242, [R1+0x48] ;  /* 0x0000480001f27983 */ /* 0x000ea80000300800 */
[----:B------:R-:W2:Y:S04]  /*4cfa0*/  LDL.LU R243, [R1+0x4c] ;  /* 0x00004c0001f37983 */ /* 0x000ea80000300800 */
[----:B------:R-:W2:Y:S04]  /*4cfb0*/  LDL.LU R136, [R1+0x60] ;  /* 0x0000600001887983 */ /* 0x000ea80000300800 */
[----:B------:R-:W2:Y:S01]  /*4cfc0*/  LDL.LU R137, [R1+0x64] ;  /* 0x0000640001897983 */ /* 0x000ea20000300800 */
[----:B---3--:R-:W-:-:S03]  /*4cfd0*/  IMAD.MOV.U32 R138, RZ, RZ, R37 ;  /* 0x000000ffff8a7224 */ /* 0x008fc600078e0025 */
[----:B------:R-:W3:Y:S01]  /*4cfe0*/  LDL.LU R37, [R1+0x464c] ;  /* 0x00464c0001257983 */ /* 0x000ee20000300800 */
[----:B----4-:R-:W-:-:S03]  /*4cff0*/  IMAD.MOV.U32 R139, RZ, RZ, R36 ;  /* 0x000000ffff8b7224 */ /* 0x010fc600078e0024 */
        /* <DEDUP_REMOVED lines=52> */
[----:B------:R-:W2:Y:S04]  /*4d340*/  LDL.LU R79, [R1+0x25c] ;  /* 0x00025c00014f7983 */ /* 0x000ea80000300800 */
[----:B------:R-:W2:Y:S04]  /*4d350*/  LDL.LU R72, [R1+0x260] ;  /* 0x0002600001487983 */ /* 0x000ea80000300800 */
[----:B------:R-:W2:Y:S01]  /*4d360*/  LDL.LU R73, [R1+0x264] ;  /* 0x0002640001497983 */ /* 0x000ea20000300800 */
[----:B---3--:R-:W-:-:S02]  /*4d370*/  IMAD.MOV.U32 R75, RZ, RZ, R37 ;  /* 0x000000ffff4b7224 */ /* 0x008fc400078e0025 */
[----:B----4-:R-:W-:Y:S02]  /*4d380*/  IMAD.MOV.U32 R74, RZ, RZ, R36 ;  /* 0x000000ffff4a7224 */ /* 0x010fe400078e0024 */
[----:B------:R-:W3:Y:S04]  /*4d390*/  LDL.LU R36, [R1+0x4614] ;  /* 0x0046140001247983 */ /* 0x000ee80000300800 */
[----:B------:R-:W4:Y:S04]  /*4d3a0*/  LDL.LU R37, [R1+0x4610] ;  /* 0x0046100001257983 */ /* 0x000f280000300800 */
        /* <DEDUP_REMOVED lines=10> */
[----:B---3--:R-:W-:Y:S02]  /*4d450*/  IMAD.MOV.U32 R63, RZ, RZ, R36 ;  /* 0x000000ffff3f7224 */ /* 0x008fe400078e0024 */
[----:B----4-:R-:W-:Y:S02]  /*4d460*/  IMAD.MOV.U32 R62, RZ, RZ, R37 ;  /* 0x000000ffff3e7224 */ /* 0x010fe400078e0025 */
        /* <DEDUP_REMOVED lines=44> */
[----:B------:R-:W-:Y:S04]  /*4d730*/  STL.64 [R1+0x45d0], R42 ;  /* 0x0045d02a01007387 */ /* 0x000fe80000100a00 */
[----:B------:R3:W-:Y:S02]  /*4d740*/  STL.64 [R1+0x45c8], R40 ;  /* 0x0045c82801007387 */ /* 0x0007e40000100a00 */
[C---:B---3--:R-:W-:Y:S06]  /*4d750*/  HMMA.1688.F32.TF32 R40, R32.reuse, R24, R44 ;  /* 0x000000182028723c */ /* 0x048fec000008102c */
[C---:B----4-:R-:W-:Y:S06]  /*4d760*/  HMMA.1688.F32.TF32 R80, R32.reuse, R28, R100 ;  /* 0x0000001c2050723c */ /* 0x050fec0000081064 */
[C---:B--2---:R-:W-:Y:S06]  /*4d770*/  HMMA.1688.F32.TF32 R48, R32.reuse, R20, R48 ;  /* 0x000000142030723c */ /* 0x044fec0000081030 */
[C---:B------:R-:W-:Y:S11]  /*4d780*/  HMMA.1688.F32.TF32 R44, R32.reuse, R16, R52 ;  /* 0x00000010202c723c */ /* 0x040ff60000081034 */
[----:B------:R-:W-:Y:S04]  /*4d790*/  STL.64 [R1+0x1d70], R80 ;  /* 0x001d705001007387 */ /* 0x000fe80000100a00 */
[----:B------:R-:W-:Y:S04]  /*4d7a0*/  STL.64 [R1+0x1d78], R82 ;  /* 0x001d785201007387 */ /* 0x000fe80000100a00 */
[----:B------:R-:W-:Y:S04]  /*4d7b0*/  STL.64 [R1+0x1d00], R40 ;  /* 0x001d002801007387 */ /* 0x000fe80000100a00 */
[----:B------:R1:W-:Y:S02]  /*4d7c0*/  STL.64 [R1+0x1d08], R42 ;  /* 0x001d082a01007387 */ /* 0x0003e40000100a00 */
[C---:B-1----:R-:W-:Y:S02]  /*4d7d0*/  HMMA.1688.F32.TF32 R40, R32.reuse, R12, R36 ;  /* 0x0000000c2028723c */ /* 0x042fe40000081024 */
[----:B------:R-:W-:Y:S04]  /*4d7e0*/  STL.64 [R1+0x1d60], R48 ;  /* 0x001d603001007387 */ /* 0x000fe80000100a00 */
[----:B------:R1:W-:Y:S04]  /*4d7f0*/  STL.64 [R1+0x1d68], R50 ;  /* 0x001d683201007387 */ /* 0x0003e80000100a00 */
[----:B------:R-:W-:Y:S04]  /*4d800*/  STL.64 [R1+0x1d50], R44 ;  /* 0x001d502c01007387 */ /* 0x000fe80000100a00 */
[----:B------:R2:W-:Y:S01]  /*4d810*/  STL.64 [R1+0x1d58], R46 ;  /* 0x001d582e01007387 */ /* 0x0005e20000100a00 */
[C---:B-1----:R-:W-:Y:S03]  /*4d820*/  HMMA.1688.F32.TF32 R48, R32.reuse, R8, R56 ;  /* 0x000000082030723c */ /* 0x042fe60000081038 */
[----:B------:R-:W-:Y:S04]  /*4d830*/  LDS R36, [R0+UR13+0x24080] ;  /* 0x0240800d00247984 */ /* 0x000fe80008000800 */
[----:B------:R-:W-:Y:S01]  /*4d840*/  LDS R38, [R0+UR13+0x25080] ;  /* 0x0250800d00267984 */ /* 0x000fe20008000800 */
[C---:B--2---:R-:W-:Y:S03]  /*4d850*/  HMMA.1688.F32.TF32 R44, R32.reuse, R4, R60 ;  /* 0x00000004202c723c */ /* 0x044fe6000008103c */
[----:B------:R-:W-:Y:S04]  /*4d860*/  STL.64 [R1+0x1d40], R40 ;  /* 0x001d402801007387 */ /* 0x000fe80000100a00 */
        /* <DEDUP_REMOVED lines=57> */
[C---:B-1----:R-:W-:Y:S06]  /*4dc00*/  HMMA.1688.F32.TF32 R40, R32.reuse, R220, R240 ;  /* 0x000000dc2028723c */ /* 0x042fec00000810f0 */
[----:B------:R-:W-:Y:S05]  /*4dc10*/  HMMA.1688.F32.TF32 R32, R32, R224, R236 ;  /* 0x000000e02020723c */ /* 0x000fea00000810ec */
[----:B------:R1:W-:Y:S04]  /*4dc20*/  STL.64 [R1+0x1c00], R48 ;  /* 0x001c003001007387 */ /* 0x0003e80000100a00 */
[----:B------:R3:W-:Y:S04]  /*4dc30*/  STL.64 [R1+0x1c08], R50 ;  /* 0x001c083201007387 */ /* 0x0007e80000100a00 */
[----:B------:R-:W-:Y:S04]  /*4dc40*/  STL.64 [R1+0x1bf0], R44 ;  /* 0x001bf02c01007387 */ /* 0x000fe80000100a00 */
[----:B------:R-:W-:Y:S04]  /*4dc50*/  STL.64 [R1+0x1bf8], R46 ;  /* 0x001bf82e01007387 */ /* 0x000fe80000100a00 */
[----:B------:R-:W4:Y:S04]  /*4dc60*/  LDL.LU R236, [R1+0x1610] ;  /* 0x0016100001ec7983 */ /* 0x000f280000300800 */
[----:B------:R2:W-:Y:S04]  /*4dc70*/  STL.64 [R1+0x1be0], R40 ;  /* 0x001be02801007387 */ /* 0x0005e80000100a00 */
[----:B------:R2:W-:Y:S04]  /*4dc80*/  STL.64 [R1+0x1be8], R42 ;  /* 0x001be82a01007387 */ /* 0x0005e80000100a00 */
[----:B------:R-:W-:Y:S04]  /*4dc90*/  STL.64 [R1+0x1bd0], R32 ;  /* 0x001bd02001007387 */ /* 0x000fe80000100a00 */
[----:B------:R-:W-:Y:S04]  /*4dca0*/  STL.64 [R1+0x1bd8], R34 ;  /* 0x001bd82201007387 */ /* 0x000fe80000100a00 */
        /* <DEDUP_REMOVED lines=123> */
[----:B------:R-:W-:Y:S04]  /*4e460*/  LDS R32, [R0+UR13+0x24100] ;  /* 0x0241000d00207984 */ /* 0x000fe80008000800 */
[----:B------:R-:W-:Y:S04]  /*4e470*/  LDS R34, [R0+UR13+0x25100] ;  /* 0x0251000d00227984 */ /* 0x000fe80008000800 */
[----:B------:R-:W-:Y:S04]  /*4e480*/  LDS R33, [R99+UR13+0x24100] ;  /* 0x0241000d63217984 */ /* 0x000fe80008000800 */
[----:B------:R-:W1:Y:S01]  /*4e490*/  LDS R35, [R99+UR13+0x25100] ;  /* 0x0251000d63237984 */ /* 0x000e620008000800 */
[----:B----4-:R-:W-:-:S15]  /*4e4a0*/  HMMA.1688.F32.TF32 R80, R36, R104, R80 ;  /* 0x000000682450723c */ /* 0x010fde0000081050 */
[----:B------:R-:W-:-:S08]  /*4e4b0*/  NOP ;  /* 0x0000000000007918 */ /* 0x000fd00000000000 */
[----:B------:R-:W-:Y:S04]  /*4e4c0*/  STL.64 [R1+0xf40], R80 ;  /* 0x000f405001007387 */ /* 0x000fe80000100a00 */
[----:B------:R4:W-:Y:S04]  /*4e4d0*/  STL.64 [R1+0xf48], R82 ;  /* 0x000f485201007387 */ /* 0x0009e80000100a00 */
[----:B----4-:R-:W4:Y:S04]  /*4e4e0*/  LDL.LU.64 R82, [R1+0x4600] ;  /* 0x0046000001527983 */ /* 0x010f280000300a00 */
[----:B------:R-:W3:Y:S02]  /*4e4f0*/  LDL.LU.64 R80, [R1+0x45f8] ;  /* 0x0045f80001507983 */ /* 0x000ee40000300a00 */
[----:B---3--:R-:W-:-:S15]  /*4e500*/  HMMA.1688.F32.TF32 R84, R36, R80, R84 ;  /* 0x000000502454723c */ /* 0x008fde0000081054 */
[----:B------:R-:W-:-:S08]  /*4e510*/  NOP ;  /* 0x0000000000007918 */ /* 0x000fd00000000000 */
[----:B------:R-:W-:Y:S04]  /*4e520*/  STL.64 [R1+0x1200], R84 ;  /* 0x0012005401007387 */ /* 0x000fe80000100a00 */
[----:B------:R3:W-:Y:S04]  /*4e530*/  STL.64 [R1+0x1208], R86 ;  /* 0x0012085601007387 */ /* 0x0007e80000100a00 */
[----:B---3--:R-:W3:Y:S04]  /*4e540*/  LDL.LU.64 R86, [R1+0x45f0] ;  /* 0x0045f00001567983 */ /* 0x008ee80000300a00 */
[----:B------:R-:W2:Y:S02]  /*4e550*/  LDL.LU.64 R84, [R1+0x45e8] ;  /* 0x0045e80001547983 */ /* 0x000ea40000300a00 */
[----:B--2---:R-:W-:-:S15]  /*4e560*/  HMMA.1688.F32.TF32 R108, R36, R84, R108 ;  /* 0x00000054246c723c */ /* 0x004fde000008106c */
[----:B------:R-:W-:-:S08]  /*4e570*/  NOP ;  /* 0x0000000000007918 */ /* 0x000fd00000000000 */
[----:B------:R-:W-:Y:S04]  /*4e580*/  STL.64 [R1+0x1bc0], R108 ;  /* 0x001bc06c01007387 */ /* 0x000fe80000100a00 */
[----:B------:R2:W-:Y:S04]  /*4e590*/  STL.64 [R1+0x1bc8], R110 ;  /* 0x001bc86e01007387 */ /* 0x0005e80000100a00 */
[----:B--2---:R-:W2:Y:S04]  /*4e5a0*/  LDL.LU.64 R110, [R1+0x45e0] ;  /* 0x0045e000016e7983 */ /* 0x004ea80000300a00 */
[----:B------:R-:W4:Y:S02]  /*4e5b0*/  LDL.LU.64 R108, [R1+0x45d8] ;  /* 0x0045d800016c7983 */ /* 0x000f240000300a00 */
[----:B----4-:R-:W-:-:S15]  /*4e5c0*/  HMMA.1688.F32.TF32 R40, R36, R108, R40 ;  /* 0x0000006c2428723c */ /* 0x010fde0000081028 */
[----:B------:R-:W-:-:S08]  /*4e5d0*/  NOP ;  /* 0x0000000000007918 */ /* 0x000fd00000000000 */
[----:B------:R-:W-:Y:S04]  /*4e5e0*/  STL.64 [R1+0x1bb0], R40 ;  /* 0x001bb02801007387 */ /* 0x000fe80000100a00 */
[----:B------:R4:W-:Y:S04]  /*4e5f0*/  STL.64 [R1+0x1bb8], R42 ;  /* 0x001bb82a01007387 */ /* 0x0009e80000100a00 */
[----:B----4-:R-:W4:Y:S04]  /*4e600*/  LDL.LU.64 R42, [R1+0x45d0] ;  /* 0x0045d000012a7983 */ /* 0x010f280000300a00 */
[----:B------:R-:W3:Y:S01]  /*4e610*/  LDL.LU.64 R40, [R1+0x45c8] ;  /* 0x0045c80001287983 */ /* 0x000ee20000300a00 */
[C---:B------:R-:W-:Y:S06]  /*4e620*/  HMMA.1688.F32.TF32 R100, R36.reuse, R28, R100 ;  /* 0x0000001c2464723c */ /* 0x040fec0000081064 */
[C---:B------:R-:W-:Y:S06]  /*4e630*/  HMMA.1688.F32.TF32 R44, R36.reuse, R24, R44 ;  /* 0x00000018242c723c */ /* 0x040fec000008102c */
[----:B---3--:R-:W-:-:S15]  /*4e640*/  HMMA.1688.F32.TF32 R88, R36, R40, R88 ;  /* 0x000000282458723c */ /* 0x008fde0000081058 */
[----:B------:R-:W-:-:S08]  /*4e650*/  NOP ;  /* 0x0000000000007918 */ /* 0x000fd00000000000 */
[----:B------:R-:W-:Y:S04]  /*4e660*/  STL.64 [R1+0x1460], R88 ;  /* 0x0014605801007387 */ /* 0x000fe80000100a00 */
[----:B------:R3:W-:Y:S04]  /*4e670*/  STL.64 [R1+0x1468], R90 ;  /* 0x0014685a01007387 */ /* 0x0007e80000100a00 */
[----:B------:R-:W-:Y:S04]  /*4e680*/  STL.64 [R1+0x1ba0], R100 ;  /* 0x001ba06401007387 */ /* 0x000fe80000100a00 */
[----:B------:R-:W-:Y:S01]  /*4e690*/  STL.64 [R1+0x1ba8], R102 ;  /* 0x001ba86601007387 */ /* 0x000fe20000100a00 */
[C---:B---3--:R-:W-:Y:S03]  /*4e6a0*/  HMMA.1688.F32.TF32 R88, R36.reuse, R20, R48 ;  /* 0x000000142458723c */ /* 0x048fe60000081030 */
[----:B------:R-:W-:Y:S04]  /*4e6b0*/  STL.64 [R1+0x1b70], R44 ;  /* 0x001b702c01007387 */ /* 0x000fe80000100a00 */
[----:B------:R3:W-:Y:S01]  /*4e6c0*/  STL.64 [R1+0x1b78], R46 ;  /* 0x001b782e01007387 */ /* 0x0007e20000100a00 */
[C---:B------:R-:W-:Y:S06]  /*4e6d0*/  HMMA.1688.F32.TF32 R48, R36.reuse, R16, R52 ;  /* 0x000000102430723c */ /* 0x040fec0000081034 */
[C---:B---3--:R-:W-:Y:S09]  /*4e6e0*/  HMMA.1688.F32.TF32 R44, R36.reuse, R12, R56 ;  /* 0x0000000c242c723c */ /* 0x048ff20000081038 */
[----:B------:R-:W-:Y:S01]  /*4e6f0*/  STL.64 [R1+0x1b90], R88 ;  /* 0x001b905801007387 */ /* 0x000fe20000100a00 */
[C---:B------:R-:W-:Y:S03]  /*4e700*/  HMMA.1688.F32.TF32 R52, R36.reuse, R8, R60 ;  /* 0x000000082434723c */ /* 0x040fe6000008103c */
[----:B------:R-:W-:Y:S04]  /*4e710*/  STL.64 [R1+0x1b98], R90 ;  /* 0x001b985a01007387 */ /* 0x000fe80000100a00 */
[----:B------:R-:W-:Y:S04]  /*4e720*/  STL.64 [R1+0x1b80], R48 ;  /* 0x001b803001007387 */ /* 0x000fe80000100a00 */
[----:B------:R3:W-:Y:S04]  /*4e730*/  STL.64 [R1+0x1b88], R50 ;  /* 0x001b883201007387 */ /* 0x0007e80000100a00 */
[----:B------:R-:W-:Y:S04]  /*4e740*/  STL.64 [R1+0x1b60], R44 ;  /* 0x001b602c01007387 */ /* 0x000fe80000100a00 */
[----:B------:R1:W-:Y:S01]  /*4e750*/  STL.64 [R1+0x1b68], R46 ;  /* 0x001b682e01007387 */ /* 0x0003e20000100a00 */
[C---:B---3--:R-:W-:Y:S06]  /*4e760*/  HMMA.1688.F32.TF32 R48, R36.reuse, R4, R64 ;  /* 0x000000042430723c */ /* 0x048fec0000081040 */
[----:B-1----:R-:W-:Y:S01]  /*4e770*/  HMMA.1688.F32.TF32 R44, R36, R112, R68 ;  /* 0x00000070242c723c */ /* 0x002fe20000081044 */
        /* <DEDUP_REMOVED lines=8> */
[C---:B---3--:R-:W-:Y:S05]  /*4e800*/  HMMA.1688.F32.TF32 R44, R36.reuse, R124, R92 ;  /* 0x0000007c242c723c */ /* 0x048fea000008105c */
        /* <DEDUP_REMOVED lines=44> */
[----:B---3--:R-:W-:Y:S05]  /*4ead0*/  HMMA.1688.F32.TF32 R44, R36, R220, R236 ;  /* 0x000000dc242c723c */ /* 0x008fea00000810ec */
[----:B------:R1:W-:Y:S04]  /*4eae0*/  STL.64 [R1+0x1950], R52 ;  /* 0x0019503401007387 */ /* 0x0003e80000100a00 */
[----:B------:R3:W-:Y:S04]  /*4eaf0*/  STL.64 [R1+0x1958], R54 ;  /* 0x0019583601007387 */ /* 0x0007e80000100a00 */
        /* <DEDUP_REMOVED lines=66> */
[----:B---3--:R-:W2:Y:S04]  /*4ef20*/  LDL.LU R54, [R1+0x15c8] ;  /* 0x0015c80001367983 */ /* 0x008ea80000300800 */
[----:B------:R-:W2:Y:S04]  /*4ef30*/  LDL.LU R55, [R1+0x15cc] ;  /* 0x0015cc0001377983 */ /* 0x000ea80000300800 */
[----:B----4-:R-:W3:Y:S04]  /*4ef40*/  LDL.LU R48, [R1+0x15d0] ;  /* 0x0015d00001307983 */ /* 0x010ee80000300800 */
        /* <DEDUP_REMOVED lines=43> */
[----:B---3--:R-:W-:Y:S06]  /*4f200*/  HMMA.1688.F32.TF32 R48, R32, R84, R48 ;  /* 0x000000542030723c */ /* 0x008fec0000081030 */
[----:B--2---:R-:W-:Y:S01]  /*4f210*/  HMMA.1688.F32.TF32 R36, R36, R224, R100 ;  /* 0x000000e02424723c */ /* 0x004fe20000081064 */
[----:B------:R-:W2:Y:S04]  /*4f220*/  LDL.LU.64 R102, [R1+0x45c0] ;  /* 0x0045c00001667983 */ /* 0x000ea80000300a00 */
[----:B------:R-:W3:Y:S01]  /*4f230*/  LDL.LU.64 R100, [R1+0x45b8] ;  /* 0x0045b80001647983 */ /* 0x000ee20000300a00 */
[----:B----4-:R-:W-:-:S15]  /*4f240*/  HMMA.1688.F32.TF32 R88, R32, R104, R88 ;  /* 0x000000682058723c */ /* 0x010fde0000081058 */
[----:B------:R-:W-:-:S02]  /*4f250*/  NOP ;  /* 0x0000000000007918 */ /* 0x000fc40000000000 */
[----:B------:R-:W-:Y:S04]  /*4f260*/  STL.64 [R1+0x1400], R36 ;  /* 0x0014002401007387 */ /* 0x000fe80000100a00 */
[----:B------:R1:W-:Y:S02]  /*4f270*/  STL.64 [R1+0x1408], R38 ;  /* 0x0014082601007387 */ /* 0x0003e40000100a00 */
[C---:B-1----:R-:W-:Y:S06]  /*4f280*/  HMMA.1688.F32.TF32 R36, R32.reuse, R80, R44 ;  /* 0x000000502024723c */ /* 0x042fec000008102c */
[----:B------:R-:W-:Y:S01]  /*4f290*/  HMMA.1688.F32.TF32 R44, R32, R108, R52 ;  /* 0x0000006c202c723c */ /* 0x000fe20000081034 */
[----:B------:R-:W-:Y:S04]  /*4f2a0*/  STL.64 [R1+0x1a60], R88 ;  /* 0x001a605801007387 */ /* 0x000fe80000100a00 */
[----:B------:R-:W-:-:S12]  /*4f2b0*/  STL.64 [R1+0x1a68], R90 ;  /* 0x001a685a01007387 */ /* 0x000fd80000100a00 */
[----:B------:R-:W-:Y:S04]  /*4f2c0*/  STL.64 [R1+0x1a50], R36 ;  /* 0x001a502401007387 */ /* 0x000fe80000100a00 */
[----:B------:R1:W-:Y:S04]  /*4f2d0*/  STL.64 [R1+0x1a58], R38 ;  /* 0x001a582601007387 */ /* 0x0003e80000100a00 */
[----:B------:R-:W-:Y:S04]  /*4f2e0*/  STL.64 [R1+0x1a40], R48 ;  /* 0x001a403001007387 */ /* 0x000fe80000100a00 */
[----:B------:R4:W-:Y:S01]  /*4f2f0*/  STL.64 [R1+0x1a48], R50 ;  /* 0x001a483201007387 */ /* 0x0009e20000100a00 */
[C---:B-1----:R-:W-:Y:S03]  /*4f300*/  HMMA.1688.F32.TF32 R36, R32.reuse, R40, R56 ;  /* 0x000000282024723c */ /* 0x042fe60000081038 */
[----:B------:R-:W-:Y:S04]  /*4f310*/  STL.64 [R1+0x1a30], R44 ;  /* 0x001a302c01007387 */ /* 0x000fe80000100a00 */
[----:B------:R1:W-:Y:S01]  /*4f320*/  STL.64 [R1+0x1a38], R46 ;  /* 0x001a382e01007387 */ /* 0x0003e20000100a00 */
[C---:B----4-:R-:W-:Y:S06]  /*4f330*/  HMMA.1688.F32.TF32 R48, R32.reuse, R28, R60 ;  /* 0x0000001c2030723c */ /* 0x050fec000008103c */
        /* <DEDUP_REMOVED lines=11> */
[----:B------:R-:W-:Y:S04]  /*4f3f0*/  STL.64 [R1+0x19f8], R38 ;  /* 0x0019f82601007387 */ /* 0x000fe80000100a00 */
[----:B------:R-:W-:Y:S04]  /*4f400*/  STL.64 [R1+0x19e0], R48 ;  /* 0x0019e03001007387 */ /* 0x000fe80000100a00 */
[----:B------:R-:W-:Y:S01]  /*4f410*/  STL.64 [R1+0x19e8], R50 ;  /* 0x0019e83201007387 */ /* 0x000fe20000100a00 */
[C---:B------:R-:W-:Y:S03]  /*4f420*/  HMMA.1688.F32.TF32 R52, R32.reuse, R4, R152 ;  /* 0x000000042034723c */ /* 0x040fe60000081098 */
[----:B------:R-:W-:Y:S04]  /*4f430*/  LDS R36, [R0+UR13+0x24180] ;  /* 0x0241800d00247984 */ /* 0x000fe80008000800 */
[----:B------:R-:W-:Y:S04]  /*4f440*/  STL.64 [R1+0x19d0], R44 ;  /* 0x0019d02c01007387 */ /* 0x000fe80000100a00 */
[----:B------:R1:W-:Y:S04]  /*4f450*/  STL.64 [R1+0x19d8], R46 ;  /* 0x0019d82e01007387 */ /* 0x0003e80000100a00 */
[----:B------:R-:W-:Y:S04]  /*4f460*/  LDS R38, [R0+UR13+0x25180] ;  /* 0x0251800d00267984 */ /* 0x000fe80008000800 */
[----:B------:R-:W-:Y:S01]  /*4f470*/  LDS R37, [R99+UR13+0x24180] ;  /* 0x0241800d63257984 */ /* 0x000fe20008000800 */
[C---:B-1----:R-:W-:Y:S03]  /*4f480*/  HMMA.1688.F32.TF32 R44, R32.reuse, R8, R92 ;  /* 0x00000008202c723c */ /* 0x042fe6000008105c */
[----:B------:R-:W1:Y:S03]  /*4f490*/  LDS R39, [R99+UR13+0x25180] ;  /* 0x0251800d63277984 */ /* 0x000e660008000800 */
[----:B------:R-:W-:-:S15]  /*4f4a0*/  HMMA.1688.F32.TF32 R48, R32, R112, R164 ;  /* 0x000000702030723c */ /* 0x000fde00000810a4 */
[----:B------:R-:W-:-:S02]  /*4f4b0*/  NOP ;  /* 0x0000000000007918 */ /* 0x000fc40000000000 */
[----:B------:R-:W-:Y:S04]  /*4f4c0*/  STL.64 [R1+0x19c0], R44 ;  /* 0x0019c02c01007387 */ /* 0x000fe80000100a00 */
[----:B------:R4:W-:Y:S02]  /*4f4d0*/  STL.64 [R1+0x19c8], R46 ;  /* 0x0019c82e01007387 */ /* 0x0009e40000100a00 */
[C---:B----4-:R-:W-:Y:S02]  /*4f4e0*/  HMMA.1688.F32.TF32 R44, R32.reuse, R116, R160 ;  /* 0x00000074202c723c */ /* 0x050fe400000810a0 */
[----:B------:R-:W-:Y:S04]  /*4f4f0*/  STL.64 [R1+0x19a0], R52 ;  /* 0x0019a03401007387 */ /* 0x000fe80000100a00 */
[----:B------:R4:W-:Y:S04]  /*4f500*/  STL.64 [R1+0x19a8], R54 ;  /* 0x0019a83601007387 */ /* 0x0009e80000100a00 */
[----:B------:R-:W-:Y:S04]  /*4f510*/  STL.64 [R1+0x1980], R48 ;  /* 0x0019803001007387 */ /* 0x000fe80000100a00 */
[----:B------:R1:W-:Y:S01]  /*4f520*/  STL.64 [R1+0x1988], R50 ;  /* 0x0019883201007387 */ /* 0x0003e20000100a00 */
[C---:B----4-:R-:W-:Y:S08]  /*4f530*/  HMMA.1688.F32.TF32 R52, R32.reuse, R120, R156 ;  /* 0x000000782034723c */ /* 0x050ff0000008109c */
[----:B------:R-:W-:Y:S01]  /*4f540*/  STL.64 [R1+0x1960], R44 ;  /* 0x0019602c01007387 */ /* 0x000fe20000100a00 */
[C---:B-1----:R-:W-:Y:S03]  /*4f550*/  HMMA.1688.F32.TF32 R48, R32.reuse, R124, R148 ;  /* 0x0000007c2030723c */ /* 0x042fe60000081094 */
[----:B------:R1:W-:Y:S03]  /*4f560*/  STL.64 [R1+0x1968], R46 ;  /* 0x0019682e01007387 */ /* 0x0003e60000100a00 */
[C---:B-1----:R-:W-:Y:S08]  /*4f570*/  HMMA.1688.F32.TF32 R44, R32.reuse, R128, R144 ;  /* 0x00000080202c723c */ /* 0x042ff00000081090 */
[----:B------:R-:W-:Y:S04]  /*4f580*/  STL.64 [R1+0x1940], R52 ;  /* 0x0019403401007387 */ /* 0x000fe80000100a00 */
[----:B------:R1:W-:Y:S05]  /*4f590*/  STL.64 [R1+0x1948], R54 ;  /* 0x0019483601007387 */ /* 0x0003ea0000100a00 */
[----:B------:R-:W-:Y:S04]  /*4f5a0*/  STL.64 [R1+0x1920], R48 ;  /* 0x0019203001007387 */ /* 0x000fe80000100a00 */
[----:B------:R4:W-:Y:S01]  /*4f5b0*/  STL.64 [R1+0x1928], R50 ;  /* 0x0019283201007387 */ /* 0x0009e20000100a00 */
[C---:B-1----:R-:W-:Y:S03]  /*4f5c0*/  HMMA.1688.F32.TF32 R52, R32.reuse, R168, R140 ;  /* 0x000000a82034723c */ /* 0x042fe6000008108c */
[----:B------:R-:W-:Y:S03]  /*4f5d0*/  STL.64 [R1+0x1900], R44 ;  /* 0x0019002c01007387 */ /* 0x000fe60000100a00 */
[C---:B----4-:R-:W-:Y:S01]  /*4f5e0*/  HMMA.1688.F32.TF32 R48, R32.reuse, R172, R244 ;  /* 0x000000ac2030723c */ /* 0x050fe200000810f4 */
        /* <DEDUP_REMOVED lines=21> */
[----:B------:R-:W-:Y:S04]  /*4f740*/  STL.64 [R1+0x17a8], R54 ;  /* 0x0017a83601007387 */ /* 0x000fe80000100a00 */
        /* <DEDUP_REMOVED lines=66> */
[----:B--2---:R-:W4:Y:S04]  /*4fb70*/  LDL.LU R50, [R1+0x1418] ;  /* 0x0014180001327983 */ /* 0x004f280000300800 */
[----:B------:R-:W4:Y:S04]  /*4fb80*/  LDL.LU R51, [R1+0x141c] ;  /* 0x00141c0001337983 */ /* 0x000f280000300800 */
        /* <DEDUP_REMOVED lines=38> */
[----:B---3--:R-:W-:-:S15]  /*4fdf0*/  HMMA.1688.F32.TF32 R44, R32, R212, R52 ;  /* 0x000000d4202c723c */ /* 0x008fde0000081034 */
[----:B------:R-:W-:-:S02]  /*4fe00*/  NOP ;  /* 0x0000000000007918 */ /* 0x000fc40000000000 */
[----:B------:R-:W-:Y:S01]  /*4fe10*/  STL.64 [R1+0x1510], R88 ;  /* 0x0015105801007387 */ /* 0x000fe20000100a00 */
[C---:B------:R-:W-:Y:S03]  /*4fe20*/  HMMA.1688.F32.TF32 R52, R32.reuse, R216, R56 ;  /* 0x000000d82034723c */ /* 0x040fe60000081038 */
[----:B------:R-:W-:Y:S04]  /*4fe30*/  STL.64 [R1+0x1518], R90 ;  /* 0x0015185a01007387 */ /* 0x000fe80000100a00 */
[----:B------:R-:W-:Y:S04]  /*4fe40*/  STL.64 [R1+0x14f0], R48 ;  /* 0x0014f03001007387 */ /* 0x000fe80000100a00 */
[----:B------:R1:W-:Y:S04]  /*4fe50*/  STL.64 [R1+0x14f8], R50 ;  /* 0x0014f83201007387 */ /* 0x0003e80000100a00 */
[----:B------:R-:W-:Y:S04]  /*4fe60*/  STL.64 [R1+0x14d0], R44 ;  /* 0x0014d02c01007387 */ /* 0x000fe80000100a00 */
[----:B------:R2:W-:Y:S01]  /*4fe70*/  STL.64 [R1+0x14d8], R46 ;  /* 0x0014d82e01007387 */ /* 0x0005e20000100a00 */
[C---:B-1----:R-:W-:Y:S06]  /*4fe80*/  HMMA.1688.F32.TF32 R48, R32.reuse, R220, R60 ;  /* 0x000000dc2030723c */ /* 0x042fec000008103c */
[----:B--2---:R-:W-:Y:S01]  /*4fe90*/  HMMA.1688.F32.TF32 R44, R32, R224, R64 ;  /* 0x000000e0202c723c */ /* 0x004fe20000081040 */
[----:B------:R-:W-:Y:S04]  /*4fea0*/  STL.64 [R1+0x1450], R52 ;  /* 0x0014503401007387 */ /* 0x000fe80000100a00 */
[----:B------:R-:W-:Y:S04]  /*4feb0*/  STL.64 [R1+0x1458], R54 ;  /* 0x0014583601007387 */ /* 0x000fe80000100a00 */
[----:B------:R-:W-:Y:S04]  /*4fec0*/  LDS R32, [R0+UR13+0x24200] ;  /* 0x0242000d00207984 */ /* 0x000fe80008000800 */
[----:B------:R-:W-:Y:S04]  /*4fed0*/  LDS R34, [R0+UR13+0x25200] ;  /* 0x0252000d00227984 */ /* 0x000fe80008000800 */
[----:B------:R-:W-:Y:S04]  /*4fee0*/  STL.64 [R1+0x1440], R48 ;  /* 0x0014403001007387 */ /* 0x000fe80000100a00 */
[----:B------:R-:W-:Y:S04]  /*4fef0*/  STL.64 [R1+0x1448], R50 ;  /* 0x0014483201007387 */ /* 0x000fe80000100a00 */
[----:B------:R-:W-:Y:S04]  /*4ff00*/  STL.64 [R1+0x12c0], R44 ;  /* 0x0012c02c01007387 */ /* 0x000fe80000100a00 */
[----:B------:R1:W-:Y:S04]  /*4ff10*/  STL.64 [R1+0x12c8], R46 ;  /* 0x0012c82e01007387 */ /* 0x0003e80000100a00 */
[----:B------:R-:W-:Y:S04]  /*4ff20*/  LDS R33, [R99+UR13+0x24200] ;  /* 0x0242000d63217984 */ /* 0x000fe80008000800 */
[----:B------:R-:W2:Y:S01]  /*4ff30*/  LDS R35, [R99+UR13+0x25200] ;  /* 0x0252000d63237984 */ /* 0x000ea20008000800 */
[C---:B-1----:R-:W-:Y:S03]  /*4ff40*/  HMMA.1688.F32.TF32 R44, R36.reuse, R104, R68 ;  /* 0x00000068242c723c */ /* 0x042fe60000081044 */
[----:B------:R-:W-:Y:S03]  /*4ff50*/  STL [R1+0x4570], R99 ;  /* 0x0045706301007387 */ /* 0x000fe60000100800 */
[C---:B------:R-:W-:Y:S01]  /*4ff60*/  HMMA.1688.F32.TF32 R52, R36.reuse, R80, R72 ;  /* 0x000000502434723c */ /* 0x040fe20000081048 */
[----:B------:R-:W-:Y:S05]  /*4ff70*/  STL.64 [R1+0x4568], R96 ;  /* 0x0045686001007387 */ /* 0x000fea0000100a00 */
[C---:B------:R-:W-:Y:S11]  /*4ff80*/  HMMA.1688.F32.TF32 R48, R36.reuse, R84, R76 ;  /* 0x000000542430723c */ /* 0x040ff6000008104c */
[----:B------:R-:W-:Y:S04]  /*4ff90*/  STL.64 [R1+0x18d0], R44 ;  /* 0x0018d02c01007387 */ /* 0x000fe80000100a00 */
[----:B------:R1:W-:Y:S02]  /*4ffa0*/  STL.64 [R1+0x18d8], R46 ;  /* 0x0018d82e01007387 */ /* 0x0003e40000100a00 */
[C---:B-1----:R-:W-:Y:S02]  /*4ffb0*/  HMMA.1688.F32.TF32 R44, R36.reuse, R108, R92 ;  /* 0x0000006c242c723c */ /* 0x042fe4000008105c */
[----:B------:R-:W-:Y:S04]  /*4ffc0*/  STL.64 [R1+0x18c0], R52 ;  /* 0x0018c03401007387 */ /* 0x000fe80000100a00 */
[----:B------:R1:W-:Y:S04]  /*4ffd0*/  STL.64 [R1+0x18c8], R54 ;  /* 0x0018c83601007387 */ /* 0x0003e80000100a00 */
[----:B------:R-:W-:Y:S04]  /*4ffe0*/  STL.64 [R1+0x18b0], R48 ;  /* 0x0018b03001007387 */ /* 0x000fe80000100a00 */
[----:B------:R3:W-:Y:S01]  /*4fff0*/  STL.64 [R1+0x18b8], R50 ;  /* 0x0018b83201007387 */ /* 0x0007e20000100a00 */
[C---:B-1----:R-:W-:Y:S08]  /*50000*/  HMMA.1688.F32.TF32 R52, R36.reuse, R40, R152 ;  /* 0x000000282434723c */ /* 0x042ff00000081098 */
[----:B------:R-:W-:Y:S01]  /*50010*/  STL.64 [R1+0x18a0], R44 ;  /* 0x0018a02c01007387 */ /* 0x000fe20000100a00 */
[C---:B---3--:R-:W-:Y:S03]  /*50020*/  HMMA.1688.F32.TF32 R48, R36.reuse, R28, R164 ;  /* 0x0000001c2430723c */ /* 0x048fe600000810a4 */
        /* <DEDUP_REMOVED lines=41> */
[----:B------:R-:W-:Y:S04]  /*502c0*/  STL.64 [R1+0x1770], R48 ;  /* 0x0017703001007387 */ /* 0x000fe80000100a00 */
[----:B------:R-:W-:Y:S04]  /*502d0*/  STL.64 [R1+0x1778], R50 ;  /* 0x0017783201007387 */ /* 0x000fe80000100a00 */
        /* <DEDUP_REMOVED lines=93> */
[C---:B--2---:R-:W-:Y:S06]  /*508b0*/  HMMA.1688.F32.TF32 R44, R36.reuse, R180, R56 ;  /* 0x000000b4242c723c */ /* 0x044fec0000081038 */
[C---:B----4-:R-:W-:Y:S06]  /*508c0*/  HMMA.1688.F32.TF32 R48, R36.reuse, R176, R52 ;  /* 0x000000b02430723c */ /* 0x050fec0000081034 */
[----:B---3--:R-:W-:-:S15]  /*508d0*/  HMMA.1688.F32.TF32 R52, R36, R184, R60 ;  /* 0x000000b82434723c */ /* 0x008fde000008103c */
[----:B------:R-:W-:-:S02]  /*508e0*/  NOP ;  /* 0x0000000000007918 */ /* 0x000fc40000000000 */
        /* <DEDUP_REMOVED lines=31> */
[----:B-1----:R-:W-:Y:S06]  /*50ae0*/  HMMA.1688.F32.TF32 R48, R36, R224, R148 ;  /* 0x000000e02430723c */ /* 0x002fec0000081094 */
[C---:B--2---:R-:W-:Y:S06]  /*50af0*/  HMMA.1688.F32.TF32 R44, R32.reuse, R104, R144 ;  /* 0x00000068202c723c */ /* 0x044fec0000081090 */
[C---:B------:R-:W-:Y:S01]  /*50b00*/  HMMA.1688.F32.TF32 R36, R32.reuse, R80, R140 ;  /* 0x000000502024723c */ /* 0x040fe2000008108c */
[----:B------:R-:W-:Y:S04]  /*50b10*/  STL.64 [R1+0x1320], R52 ;  /* 0x0013203401007387 */ /* 0x000fe80000100a00 */
[----:B------:R-:W-:Y:S06]  /*50b20*/  STL.64 [R1+0x1328], R54 ;  /* 0x0013283601007387 */ /* 0x000fec0000100a00 */
[----:B------:R-:W-:Y:S04]  /*50b30*/  STL.64 [R1+0x12a0], R48 ;  /* 0x0012a03001007387 */ /* 0x000fe80000100a00 */
[----:B------:R1:W-:Y:S04]  /*50b40*/  STL.64 [R1+0x12a8], R50 ;  /* 0x0012a83201007387 */ /* 0x0003e80000100a00 */
[----:B------:R-:W-:Y:S04]  /*50b50*/  STL.64 [R1+0x1730], R44 ;  /* 0x0017302c01007387 */ /* 0x000fe80000100a00 */
[----:B------:R2:W-:Y:S01]  /*50b60*/  STL.64 [R1+0x1738], R46 ;  /* 0x0017382e01007387 */ /* 0x0005e20000100a00 */
[C---:B-1----:R-:W-:Y:S03]  /*50b70*/  HMMA.1688.F32.TF32 R48, R32.reuse, R84, R244 ;  /* 0x000000542030723c */ /* 0x042fe600000810f4 */
[----:B------:R-:W-:Y:S04]  /*50b80*/  STL.64 [R1+0x1720], R36 ;  /* 0x0017202401007387 */ /* 0x000fe80000100a00 */
[----:B------:R1:W-:Y:S01]  /*50b90*/  STL.64 [R1+0x1728], R38 ;  /* 0x0017282601007387 */ /* 0x0003e20000100a00 */
[C---:B--2---:R-:W-:Y:S06]  /*50ba0*/  HMMA.1688.F32.TF32 R44, R32.reuse, R108, R232 ;  /* 0x0000006c202c723c */ /* 0x044fec00000810e8 */
[C---:B-1----:R-:W-:Y:S09]  /*50bb0*/  HMMA.1688.F32.TF32 R36, R32.reuse, R40, R228 ;  /* 0x000000282024723c */ /* 0x042ff200000810e4 */
[----:B------:R-:W-:Y:S04]  /*50bc0*/  STL.64 [R1+0x1710], R48 ;  /* 0x0017103001007387 */ /* 0x000fe80000100a00 */
        /* <DEDUP_REMOVED lines=9> */
[----:B------:R1:W-:Y:S02]  /*50c60*/  STL.64 [R1+0x4598], R28 ;  /* 0x0045981c01007387 */ /* 0x0003e40000100a00 */
[----:B-1----:R-:W-:-:S15]  /*50c70*/  HMMA.1688.F32.TF32 R28, R32, R24, R136 ;  /* 0x00000018201c723c */ /* 0x002fde0000081088 */
[----:B------:R-:W-:Y:S04]  /*50c80*/  STL.64 [R1+0x16e0], R36 ;  /* 0x0016e02401007387 */ /* 0x000fe80000100a00 */
[----:B------:R-:W-:Y:S04]  /*50c90*/  STL.64 [R1+0x16e8], R38 ;  /* 0x0016e82601007387 */ /* 0x000fe80000100a00 */
[----:B------:R-:W-:Y:S04]  /*50ca0*/  STL.64 [R1+0x4590], R26 ;  /* 0x0045901a01007387 */ /* 0x000fe80000100a00 */
[----:B------:R1:W-:Y:S04]  /*50cb0*/  STL.64 [R1+0x4588], R24 ;  /* 0x0045881801007387 */ /* 0x0003e80000100a00 */
[----:B------:R-:W-:Y:S04]  /*50cc0*/  LDS R36, [R102+UR13+0x24080] ;  /* 0x0240800d66247984 */ /* 0x000fe80008000800 */
[----:B------:R-:W-:Y:S01]  /*50cd0*/  LDS R38, [R102+UR13+0x25080] ;  /* 0x0250800d66267984 */ /* 0x000fe20008000800 */
[C---:B-1----:R-:W-:Y:S03]  /*50ce0*/  HMMA.1688.F32.TF32 R24, R32.reuse, R20, R248 ;  /* 0x000000142018723c */ /* 0x042fe600000810f8 */
[----:B------:R-:W-:Y:S04]  /*50cf0*/  STL.64 [R1+0x16d0], R28 ;  /* 0x0016d01c01007387 */ /* 0x000fe80000100a00 */
[----:B------:R-:W-:Y:S04]  /*50d00*/  STL.64 [R1+0x16d8], R30 ;  /* 0x0016d81e01007387 */ /* 0x000fe80000100a00 */
[----:B------:R-:W-:Y:S04]  /*50d10*/  STL.64 [R1+0x4580], R22 ;  /* 0x0045801601007387 */ /* 0x000fe80000100a00 */
[----:B------:R1:W-:Y:S04]  /*50d20*/  STL.64 [R1+0x4578], R20 ;  /* 0x0045781401007387 */ /* 0x0003e80000100a00 */
[----:B------:R-:W-:Y:S04]  /*50d30*/  LDS R37, [R103+UR13+0x24080] ;  /* 0x0240800d67257984 */ /* 0x000fe80008000800 */
[----:B------:R-:W2:Y:S04]  /*50d40*/  LDS R39, [R103+UR13+0x25080] ;  /* 0x0250800d67277984 */ /* 0x000ea80008000800 */
[----:B------:R-:W-:Y:S01]  /*50d50*/  STL.64 [R1+0x16c0], R24 ;  /* 0x0016c01801007387 */ /* 0x000fe20000100a00 */
[C---:B-1----:R-:W-:Y:S03]  /*50d60*/  HMMA.1688.F32.TF32 R20, R32.reuse, R12, R236 ;  /* 0x0000000c2014723c */ /* 0x042fe600000810ec */
[----:B------:R1:W-:Y:S04]  /*50d70*/  STL.64 [R1+0x16c8], R26 ;  /* 0x0016c81a01007387 */ /* 0x0003e80000100a00 */
[----:B------:R-:W3:Y:S01]  /*50d80*/  LDL.LU R236, [R1+0x5a0] ;  /* 0x0005a00001ec7983 */ /* 0x000ee20000300800 */
[----:B-1----:R-:W-:-:S15]  /*50d90*/  HMMA.1688.F32.TF32 R24, R32, R16, R240 ;  /* 0x000000102018723c */ /* 0x002fde00000810f0 */
[----:B------:R-:W-:-:S08]  /*50da0*/  NOP ;  /* 0x0000000000007918 */ /* 0x000fd00000000000 */
        /* <DEDUP_REMOVED lines=103> */
[C---:B-1----:R-:W-:Y:S06]  /*51420*/  HMMA.1688.F32.TF32 R20, R32.reuse, R8, R44 ;  /* 0x000000082014723c */ /* 0x042fec000008102c */
[C---:B----4-:R-:W-:Y:S06]  /*51430*/  HMMA.1688.F32.TF32 R28, R32.reuse, R4, R48 ;  /* 0x00000004201c723c */ /* 0x050fec0000081030 */
[C---:B--2---:R-:W-:Y:S11]  /*51440*/  HMMA.1688.F32.TF32 R24, R32.reuse, R112, R52 ;  /* 0x000000702018723c */ /* 0x044ff60000081034 */
[----:B------:R-:W-:Y:S04]  /*51450*/  STL.64 [R1+0x1690], R20 ;  /* 0x0016901401007387 */ /* 0x000fe80000100a00 */
[----:B------:R3:W-:Y:S02]  /*51460*/  STL.64 [R1+0x1698], R22 ;  /* 0x0016981601007387 */ /* 0x0007e40000100a00 */
[C---:B---3--:R-:W-:Y:S02]  /*51470*/  HMMA.1688.F32.TF32 R20, R32.reuse, R116, R56 ;  /* 0x000000742014723c */ /* 0x048fe40000081038 */
[----:B------:R-:W-:Y:S04]  /*51480*/  STL.64 [R1+0x1670], R28 ;  /* 0x0016701c01007387 */ /* 0x000fe80000100a00 */
[----:B------:R1:W-:Y:S04]  /*51490*/  STL.64 [R1+0x1678], R30 ;  /* 0x0016781e01007387 */ /* 0x0003e80000100a00 */
[----:B------:R-:W-:Y:S04]  /*514a0*/  STL.64 [R1+0x1660], R24 ;  /* 0x0016601801007387 */ /* 0x000fe80000100a00 */
[----:B------:R2:W-:Y:S01]  /*514b0*/  STL.64 [R1+0x1668], R26 ;  /* 0x0016681a01007387 */ /* 0x0005e20000100a00 */
[C---:B-1----:R-:W-:Y:S08]  /*514c0*/  HMMA.1688.F32.TF32 R28, R32.reuse, R120, R60 ;  /* 0x00000078201c723c */ /* 0x042ff0000008103c */
[----:B------:R-:W-:Y:S01]  /*514d0*/  STL.64 [R1+0x1640], R20 ;  /* 0x0016401401007387 */ /* 0x000fe20000100a00 */
[C---:B--2---:R-:W-:Y:S03]  /*514e0*/  HMMA.1688.F32.TF32 R24, R32.reuse, R124, R64 ;  /* 0x0000007c2018723c */ /* 0x044fe60000081040 */
        /* <DEDUP_REMOVED lines=8> */
[C---:B--2---:R-:W-:Y:S01]  /*51570*/  HMMA.1688.F32.TF32 R24, R32.reuse, R172, R76 ;  /* 0x000000ac2018723c */ /* 0x044fe2000008104c */
        /* <DEDUP_REMOVED lines=37> */
[----:B-1----:R-:W-:Y:S11]  /*517d0*/  HMMA.1688.F32.TF32 R20, R32, R224, R136 ;  /* 0x000000e02014723c */ /* 0x002ff60000081088 */
        /* <DEDUP_REMOVED lines=14> */
[----:B------:R-:W-:Y:S04]  /*518c0*/  STL.64 [R1+0xf18], R30 ;  /* 0x000f181e01007387 */ /* 0x000fe80000100a00 */
[----:B------:R-:W3:Y:S04]  /*518d0*/  LDL.LU R144, [R1+0x10] ;  /* 0x0000100001907983 */ /* 0x000ee80000300800 */
[----:B------:R-:W-:Y:S04]  /*518e0*/  STL.64 [R1+0x11f0], R24 ;  /* 0x0011f01801007387 */ /* 0x000fe80000100a00 */
[----:B------:R-:W-:Y:S04]  /*518f0*/  STL.64 [R1+0x11f8], R26 ;  /* 0x0011f81a01007387 */ /* 0x000fe80000100a00 */
[----:B------:R1:W-:Y:S04]  /*51900*/  STL.64 [R1+0x1290], R20 ;  /* 0x0012901401007387 */ /* 0x0003e80000100a00 */
[----:B------:R4:W-:Y:S04]  /*51910*/  STL.64 [R1+0x1298], R22 ;  /* 0x0012981601007387 */ /* 0x0009e80000100a00 */
        /* <DEDUP_REMOVED lines=119> */
[----:B------:R-:W3:Y:S04]  /*52090*/  LDL.LU R140, [R1] ;  /* 0x00000000018c7983 */ /* 0x000ee80000300800 */
[----:B------:R-:W3:Y:S04]  /*520a0*/  LDL.LU R141, [R1+0x4] ;  /* 0x00000400018d7983 */ /* 0x000ee80000300800 */
[----:B------:R-:W3:Y:S04]  /*520b0*/  LDL.LU R142, [R1+0x8] ;  /* 0x00000800018e7983 */ /* 0x000ee80000300800 */
[----:B------:R-:W3:Y:S01]  /*520c0*/  LDL.LU R143, [R1+0xc] ;  /* 0x00000c00018f7983 */ /* 0x000ee20000300800 */
[----:B--2---:R-:W-:-:S15]  /*520d0*/  HMMA.1688.F32.TF32 R40, R36, R108, R40 ;  /* 0x0000006c2428723c */ /* 0x004fde0000081028 */
[----:B------:R-:W-:-:S08]  /*520e0*/  NOP ;  /* 0x0000000000007918 */ /* 0x000fd00000000000 */
[----:B------:R-:W-:Y:S04]  /*520f0*/  STL.64 [R1+0x1280], R40 ;  /* 0x0012802801007387 */ /* 0x000fe80000100a00 */
[----:B------:R1:W-:Y:S04]  /*52100*/  STL.64 [R1+0x1288], R42 ;  /* 0x0012882a01007387 */ /* 0x0003e80000100a00 */
[----:B-1----:R-:W2:Y:S04]  /*52110*/  LDL.LU.64 R42, [R1+0x45b0] ;  /* 0x0045b000012a7983 */ /* 0x002ea80000300a00 */
[----:B------:R-:W4:Y:S02]  /*52120*/  LDL.LU.64 R40, [R1+0x45a8] ;  /* 0x0045a80001287983 */ /* 0x000f240000300a00 */
[----:B----4-:R-:W-:-:S15]  /*52130*/  HMMA.1688.F32.TF32 R28, R36, R40, R28 ;  /* 0x00000028241c723c */ /* 0x010fde000008101c */
[----:B------:R-:W-:-:S08]  /*52140*/  NOP ;  /* 0x0000000000007918 */ /* 0x000fd00000000000 */
[----:B------:R-:W-:Y:S04]  /*52150*/  STL.64 [R1+0x1270], R28 ;  /* 0x0012701c01007387 */ /* 0x000fe80000100a00 */
[----:B------:R1:W-:Y:S04]  /*52160*/  STL.64 [R1+0x1278], R30 ;  /* 0x0012781e01007387 */ /* 0x0003e80000100a00 */
[----:B-1----:R-:W4:Y:S04]  /*52170*/  LDL.LU.64 R30, [R1+0x45a0] ;  /* 0x0045a000011e7983 */ /* 0x002f280000300a00 */
[----:B------:R-:W3:Y:S02]  /*52180*/  LDL.LU.64 R28, [R1+0x4598] ;  /* 0x00459800011c7983 */ /* 0x000ee40000300a00 */
[----:B---3--:R-:W-:-:S15]  /*52190*/  HMMA.1688.F32.TF32 R24, R36, R28, R24 ;  /* 0x0000001c2418723c */ /* 0x008fde0000081018 */
[----:B------:R-:W-:-:S08]  /*521a0*/  NOP ;  /* 0x0000000000007918 */ /* 0x000fd00000000000 */
[----:B------:R-:W-:Y:S04]  /*521b0*/  STL.64 [R1+0x1260], R24 ;  /* 0x0012601801007387 */ /* 0x000fe80000100a00 */
[----:B------:R1:W-:Y:S04]  /*521c0*/  STL.64 [R1+0x1268], R26 ;  /* 0x0012681a01007387 */ /* 0x0003e80000100a00 */
[----:B-1----:R-:W3:Y:S04]  /*521d0*/  LDL.LU.64 R26, [R1+0x4590] ;  /* 0x00459000011a7983 */ /* 0x002ee80000300a00 */
[----:B------:R-:W2:Y:S02]  /*521e0*/  LDL.LU.64 R24, [R1+0x4588] ;  /* 0x0045880001187983 */ /* 0x000ea40000300a00 */
[----:B--2---:R-:W-:-:S15]  /*521f0*/  HMMA.1688.F32.TF32 R20, R36, R24, R20 ;  /* 0x000000182414723c */ /* 0x004fde0000081014 */
[----:B------:R-:W-:-:S08]  /*52200*/  NOP ;  /* 0x0000000000007918 */ /* 0x000fd00000000000 */
[----:B------:R-:W-:Y:S04]  /*52210*/  STL.64 [R1+0x1250], R20 ;  /* 0x0012501401007387 */ /* 0x000fe80000100a00 */
[----:B------:R1:W-:Y:S04]  /*52220*/  STL.64 [R1+0x1258], R22 ;  /* 0x0012581601007387 */ /* 0x0003e80000100a00 */
[----:B-1----:R-:W2:Y:S04]  /*52230*/  LDL.LU.64 R22, [R1+0x4580] ;  /* 0x0045800001167983 */ /* 0x002ea80000300a00 */
[----:B------:R-:W4:Y:S01]  /*52240*/  LDL.LU.64 R20, [R1+0x4578] ;  /* 0x0045780001147983 */ /* 0x000f220000300a00 */
        /* <DEDUP_REMOVED lines=14> */
[----:B----4-:R-:W-:-:S15]  /*52330*/  HMMA.1688.F32.TF32 R96, R36, R20, R96 ;  /* 0x000000142460723c */ /* 0x010fde0000081060 */
[----:B------:R-:W-:-:S08]  /*52340*/  NOP ;  /* 0x0000000000007918 */ /* 0x000fd00000000000 */
[----:B------:R-:W-:Y:S04]  /*52350*/  STL.64 [R1+0x1240], R96 ;  /* 0x0012406001007387 */ /* 0x000fe80000100a00 */
[----:B------:R1:W-:Y:S04]  /*52360*/  STL.64 [R1+0x1248], R98 ;  /* 0x0012486201007387 */ /* 0x0003e80000100a00 */
[----:B-1----:R-:W4:Y:S04]  /*52370*/  LDL.LU R99, [R1+0x4570] ;  /* 0x0045700001637983 */ /* 0x002f280000300800 */
[----:B------:R-:W3:Y:S04]  /*52380*/  LDL.LU.64 R96, [R1+0x4568] ;  /* 0x0045680001607983 */ /* 0x000ee80000300a00 */
[----:B------:R1:W-:Y:S04]  /*52390*/  STL.64 [R1+0x1220], R44 ;  /* 0x0012202c01007387 */ /* 0x0003e80000100a00 */
[----:B------:R-:W-:Y:S04]  /*523a0*/  STL.64 [R1+0x1228], R46 ;  /* 0x0012282e01007387 */ /* 0x000fe80000100a00 */
[----:B-1----:R-:W2:Y:S04]  /*523b0*/  LDL.LU.64 R44, [R1+0x4560] ;  /* 0x00456000012c7983 */ /* 0x002ea80000300a00 */
[----:B------:R1:W-:Y:S04]  /*523c0*/  STL.64 [R1+0x11e0], R48 ;  /* 0x0011e03001007387 */ /* 0x0003e80000100a00 */
[----:B------:R-:W-:Y:S01]  /*523d0*/  STL.64 [R1+0x11e8], R50 ;  /* 0x0011e83201007387 */ /* 0x000fe20000100a00 */
[C---:B------:R-:W-:Y:S03]  /*523e0*/  HMMA.1688.F32.TF32 R240, R36.reuse, R188, R240 ;  /* 0x000000bc24f0723c */ /* 0x040fe600000810f0 */
[----:B------:R-:W-:Y:S04]  /*523f0*/  LDS R50, [R102+UR13+0x25180] ;  /* 0x0251800d66327984 */ /* 0x000fe80008000800 */
[----:B-1----:R-:W4:Y:S04]  /*52400*/  LDL.LU.64 R48, [R1+0x4558] ;  /* 0x0045580001307983 */ /* 0x002f280000300a00 */
[----:B------:R1:W-:Y:S04]  /*52410*/  STL.64 [R1+0x11d0], R52 ;  /* 0x0011d03401007387 */ /* 0x0003e80000100a00 */
[----:B------:R-:W-:Y:S01]  /*52420*/  STL.64 [R1+0x11d8], R54 ;  /* 0x0011d83601007387 */ /* 0x000fe20000100a00 */
[C---:B------:R-:W-:Y:S03]  /*52430*/  HMMA.1688.F32.TF32 R236, R36.reuse, R192, R236 ;  /* 0x000000c024ec723c */ /* 0x040fe600000810ec */
[----:B------:R-:W-:Y:S04]  /*52440*/  LDS R51, [R103+UR13+0x25180] ;  /* 0x0251800d67337984 */ /* 0x000fe80008000800 */
[----:B-1----:R-:W3:Y:S04]  /*52450*/  LDL.LU.64 R52, [R1+0x4550] ;  /* 0x0045500001347983 */ /* 0x002ee80000300a00 */
[----:B------:R1:W-:Y:S04]  /*52460*/  STL.64 [R1+0x11c0], R56 ;  /* 0x0011c03801007387 */ /* 0x0003e80000100a00 */
[----:B------:R-:W-:Y:S04]  /*52470*/  STL.64 [R1+0x11c8], R58 ;  /* 0x0011c83a01007387 */ /* 0x000fe80000100a00 */
[----:B-1----:R-:W3:Y:S04]  /*52480*/  LDL.LU.64 R56, [R1+0x4548] ;  /* 0x0045480001387983 */ /* 0x002ee80000300a00 */
[----:B------:R1:W-:Y:S04]  /*52490*/  STL.64 [R1+0x11b0], R60 ;  /* 0x0011b03c01007387 */ /* 0x0003e80000100a00 */
[----:B------:R-:W-:Y:S01]  /*524a0*/  STL.64 [R1+0x11b8], R62 ;  /* 0x0011b83e01007387 */ /* 0x000fe20000100a00 */
[C---:B------:R-:W-:Y:S03]  /*524b0*/  HMMA.1688.F32.TF32 R88, R36.reuse, R196, R88 ;  /* 0x000000c42458723c */ /* 0x040fe60000081058 */
[----:B------:R-:W-:Y:S04]  /*524c0*/  LDS R62, [R102+UR13+0x25200] ;  /* 0x0252000d663e7984 */ /* 0x000fe80008000800 */
[----:B-1----:R-:W2:Y:S04]  /*524d0*/  LDL.LU.64 R60, [R1+0x4540] ;  /* 0x00454000013c7983 */ /* 0x002ea80000300a00 */
[----:B------:R1:W-:Y:S04]  /*524e0*/  STL.64 [R1+0x11a0], R64 ;  /* 0x0011a04001007387 */ /* 0x0003e80000100a00 */
[----:B------:R-:W-:Y:S01]  /*524f0*/  STL.64 [R1+0x11a8], R66 ;  /* 0x0011a84201007387 */ /* 0x000fe20000100a00 */
[C---:B------:R-:W-:Y:S03]  /*52500*/  HMMA.1688.F32.TF32 R76, R36.reuse, R208, R76 ;  /* 0x000000d0244c723c */ /* 0x040fe6000008104c */
[----:B------:R-:W-:Y:S04]  /*52510*/  LDS R63, [R103+UR13+0x25200] ;  /* 0x0252000d673f7984 */ /* 0x000fe80008000800 */
[----:B-1----:R-:W3:Y:S04]  /*52520*/  LDL.LU.64 R64, [R1+0x4538] ;  /* 0x0045380001407983 */ /* 0x002ee80000300a00 */
[----:B------:R-:W-:Y:S04]  /*52530*/  STL.64 [R1+0x1190], R152 ;  /* 0x0011909801007387 */ /* 0x000fe80000100a00 */
[----:B------:R1:W-:Y:S04]  /*52540*/  STL.64 [R1+0x1198], R154 ;  /* 0x0011989a01007387 */ /* 0x0003e80000100a00 */
[----:B-1----:R-:W2:Y:S04]  /*52550*/  LDL.LU.64 R154, [R1+0x4530] ;  /* 0x00453000019a7983 */ /* 0x002ea80000300a00 */
[----:B------:R-:W3:Y:S04]  /*52560*/  LDL.LU.64 R152, [R1+0x4528] ;  /* 0x0045280001987983 */ /* 0x000ee80000300a00 */
[----:B------:R-:W-:Y:S04]  /*52570*/  STL.64 [R1+0x1180], R164 ;  /* 0x001180a401007387 */ /* 0x000fe80000100a00 */
[----:B------:R1:W-:Y:S04]  /*52580*/  STL.64 [R1+0x1188], R166 ;  /* 0x001188a601007387 */ /* 0x0003e80000100a00 */
[----:B-1----:R-:W3:Y:S04]  /*52590*/  LDL.LU.64 R166, [R1+0x4520] ;  /* 0x0045200001a67983 */ /* 0x002ee80000300a00 */
[----:B------:R-:W3:Y:S04]  /*525a0*/  LDL.LU.64 R164, [R1+0x4518] ;  /* 0x0045180001a47983 */ /* 0x000ee80000300a00 */
[----:B------:R-:W-:Y:S04]  /*525b0*/  STL.64 [R1+0x1170], R244 ;  /* 0x001170f401007387 */ /* 0x000fe80000100a00 */
[----:B------:R1:W-:Y:S04]  /*525c0*/  STL.64 [R1+0x1178], R246 ;  /* 0x001178f601007387 */ /* 0x0003e80000100a00 */
[----:B-1----:R-:W2:Y:S04]  /*525d0*/  LDL.LU.64 R246, [R1+0x4510] ;  /* 0x0045100001f67983 */ /* 0x002ea80000300a00 */
[----:B------:R-:W3:Y:S04]  /*525e0*/  LDL.LU.64 R244, [R1+0x4508] ;  /* 0x0045080001f47983 */ /* 0x000ee80000300a00 */
[----:B------:R-:W-:Y:S04]  /*525f0*/  STL.64 [R1+0x1160], R228 ;  /* 0x001160e401007387 */ /* 0x000fe80000100a00 */
[----:B------:R1:W-:Y:S04]  /*52600*/  STL.64 [R1+0x1168], R230 ;  /* 0x001168e601007387 */ /* 0x0003e80000100a00 */
[----:B-1----:R-:W4:Y:S04]  /*52610*/  LDL.LU.64 R230, [R1+0x4500] ;  /* 0x0045000001e67983 */ /* 0x002f280000300a00 */
[----:B------:R-:W2:Y:S04]  /*52620*/  LDL.LU.64 R228, [R1+0x44f8] ;  /* 0x0044f80001e47983 */ /* 0x000ea80000300a00 */
[----:B------:R-:W-:Y:S04]  /*52630*/  STL.64 [R1+0x1150], R232 ;  /* 0x001150e801007387 */ /* 0x000fe80000100a00 */
[----:B------:R1:W-:Y:S04]  /*52640*/  STL.64 [R1+0x1158], R234 ;  /* 0x001158ea01007387 */ /* 0x0003e80000100a00 */
[----:B-1----:R-:W3:Y:S04]  /*52650*/  LDL.LU.64 R234, [R1+0x44f0] ;  /* 0x0044f00001ea7983 */ /* 0x002ee80000300a00 */
[----:B------:R-:W3:Y:S04]  /*52660*/  LDL.LU.64 R232, [R1+0x44e8] ;  /* 0x0044e80001e87983 */ /* 0x000ee80000300a00 */
        /* <DEDUP_REMOVED lines=21> */
[----:B------:R1:W-:Y:S02]  /*527c0*/  STL.64 [R1+0x10f8], R90 ;  /* 0x0010f85a01007387 */ /* 0x0003e40000100a00 */
[C---:B-1----:R-:W-:Y:S06]  /*527d0*/  HMMA.1688.F32.TF32 R88, R36.reuse, R200, R68 ;  /* 0x000000c82458723c */ /* 0x042fec0000081044 */
        /* <DEDUP_REMOVED lines=10> */
[----:B------:R1:W-:Y:S02]  /*52880*/  STL.64 [R1+0x10b8], R74 ;  /* 0x0010b84a01007387 */ /* 0x0003e40000100a00 */
[C---:B-1----:R-:W-:Y:S07]  /*52890*/  HMMA.1688.F32.TF32 R76, R36.reuse, R220, R156 ;  /* 0x000000dc244c723c */ /* 0x042fee000008109c */
[----:B------:R-:W-:Y:S01]  /*528a0*/  STL.64 [R1+0xf90], R68 ;  /* 0x000f904401007387 */ /* 0x000fe20000100a00 */
[----:B------:R-:W-:Y:S03]  /*528b0*/  HMMA.1688.F32.TF32 R72, R36, R224, R148 ;  /* 0x000000e02448723c */ /* 0x000fe60000081094 */
[----:B------:R1:W-:Y:S03]  /*528c0*/  STL.64 [R1+0xf98], R70 ;  /* 0x000f984601007387 */ /* 0x0003e60000100a00 */
[C---:B------:R-:W-:Y:S06]  /*528d0*/  HMMA.1688.F32.TF32 R36, R32.reuse, R80, R140 ;  /* 0x000000502024723c */ /* 0x040fec000008108c */
[----:B-1----:R-:W-:Y:S03]  /*528e0*/  HMMA.1688.F32.TF32 R68, R32, R104, R144 ;  /* 0x000000682044723c */ /* 0x002fe60000081090 */
[----:B------:R-:W-:Y:S04]  /*528f0*/  STL.64 [R1+0xf00], R76 ;  /* 0x000f004c01007387 */ /* 0x000fe80000100a00 */
[----:B------:R4:W-:Y:S04]  /*52900*/  STL.64 [R1+0xf08], R78 ;  /* 0x000f084e01007387 */ /* 0x0009e80000100a00 */
[----:B------:R2:W-:Y:S04]  /*52910*/  STL.64 [R1+0xef0], R72 ;  /* 0x000ef04801007387 */ /* 0x0005e80000100a00 */
[----:B------:R1:W-:Y:S08]  /*52920*/  STL.64 [R1+0xef8], R74 ;  /* 0x000ef84a01007387 */ /* 0x0003f00000100a00 */
[----:B------:R1:W-:Y:S04]  /*52930*/  STL.64 [R1+0x10a0], R68 ;  /* 0x0010a04401007387 */ /* 0x0003e80000100a00 */
[----:B------:R1:W-:Y:S01]  /*52940*/  STL.64 [R1+0x10a8], R70 ;  /* 0x0010a84601007387 */ /* 0x0003e20000100a00 */
[----:B----4-:R-:W-:-:S02]  /*52950*/  IMAD.MOV.U32 R78, RZ, RZ, R231 ;  /* 0x000000ffff4e7224 */ /* 0x010fc400078e00e7 */
[----:B------:R-:W-:Y:S02]  /*52960*/  IMAD.MOV.U32 R79, RZ, RZ, R230 ;  /* 0x000000ffff4f7224 */ /* 0x000fe400078e00e6 */
[----:B--2---:R-:W-:Y:S02]  /*52970*/  IMAD.MOV.U32 R72, RZ, RZ, R229 ;  /* 0x000000ffff487224 */ /* 0x004fe400078e00e5 */
[----:B------:R-:W-:Y:S02]  /*52980*/  IMAD.MOV.U32 R73, RZ, RZ, R228 ;  /* 0x000000ffff497224 */ /* 0x000fe400078e00e4 */
[----:B---3--:R-:W-:Y:S02]  /*52990*/  IMAD.MOV.U32 R76, RZ, RZ, R234 ;  /* 0x000000ffff4c7224 */ /* 0x008fe400078e00ea */
[----:B------:R-:W2:Y:S01]  /*529a0*/  LDL.LU R234, [R1+0x4494] ;  /* 0x0044940001ea7983 */ /* 0x000ea20000300800 */
[----:B------:R-:W-:-:S03]  /*529b0*/  IMAD.MOV.U32 R77, RZ, RZ, R235 ;  /* 0x000000ffff4d7224 */ /* 0x000fc600078e00eb */
[----:B------:R3:W-:Y:S04]  /*529c0*/  STL.64 [R1+0x1070], R36 ;  /* 0x0010702401007387 */ /* 0x0007e80000100a00 */
[----:B------:R4:W-:Y:S04]  /*529d0*/  STL.64 [R1+0x1078], R38 ;  /* 0x0010782601007387 */ /* 0x0009e80000100a00 */
[----:B------:R-:W2:Y:S04]  /*529e0*/  LDL.LU R235, [R1+0x4490] ;  /* 0x0044900001eb7983 */ /* 0x000ea80000300800 */
[----:B------:R-:W2:Y:S04]  /*529f0*/  LDL.LU R231, [R1+0x448c] ;  /* 0x00448c0001e77983 */ /* 0x000ea80000300800 */
[----:B------:R-:W2:Y:S01]  /*52a00*/  LDL.LU R230, [R1+0x4488] ;  /* 0x0044880001e67983 */ /* 0x000ea20000300800 */
[----:B-1----:R-:W-:-:S03]  /*52a10*/  IMAD.MOV.U32 R74, RZ, RZ, R135 ;  /* 0x000000ffff4a7224 */ /* 0x002fc600078e0087 */
        /* <DEDUP_REMOVED lines=9> */
[----:B------:R-:W-:-:S03]  /*52ab0*/  IMAD.MOV.U32 R70, RZ, RZ, R139 ;  /* 0x000000ffff467224 */ /* 0x000fc600078e008b */
[----:B------:R-:W2:Y:S01]  /*52ac0*/  LDL.LU R139, [R1+0x446c] ;  /* 0x00446c00018b7983 */ /* 0x000ea20000300800 */
[----:B------:R-:W-:Y:S02]  /*52ad0*/  IMAD.MOV.U32 R71, RZ, RZ, R138 ;  /* 0x000000ffff477224 */ /* 0x000fe400078e008a */
[----:B---3--:R-:W-:Y:S01]  /*52ae0*/  IMAD.MOV.U32 R36, RZ, RZ, R137 ;  /* 0x000000ffff247224 */ /* 0x008fe200078e0089 */
[----:B------:R-:W3:Y:S01]  /*52af0*/  LDL.LU R138, [R1+0x4468] ;  /* 0x00446800018a7983 */ /* 0x000ee20000300800 */
[----:B------:R-:W-:Y:S02]  /*52b00*/  IMAD.MOV.U32 R37, RZ, RZ, R136 ;  /* 0x000000ffff257224 */ /* 0x000fe400078e0088 */
[----:B----4-:R-:W-:Y:S01]  /*52b10*/  IMAD.MOV.U32 R38, RZ, RZ, R48 ;  /* 0x000000ffff267224 */ /* 0x010fe200078e0030 */
[----:B------:R-:W4:Y:S04]  /*52b20*/  LDL.LU R137, [R1+0x4464] ;  /* 0x0044640001897983 */ /* 0x000f280000300800 */
[----:B------:R-:W3:Y:S04]  /*52b30*/  LDL.LU R136, [R1+0x4460] ;  /* 0x0044600001887983 */ /* 0x000ee80000300800 */
[----:B------:R-:W4:Y:S01]  /*52b40*/  LDL.LU R48, [R1+0x445c] ;  /* 0x00445c0001307983 */ /* 0x000f220000300800 */
[----:B------:R-:W-:-:S02]  /*52b50*/  IMAD.MOV.U32 R89, RZ, RZ, R250 ;  /* 0x000000ffff597224 */ /* 0x000fc400078e00fa */
[----:B------:R-:W-:Y:S02]  /*52b60*/  IMAD.MOV.U32 R39, RZ, RZ, R248 ;  /* 0x000000ffff277224 */ /* 0x000fe400078e00f8 */
[----:B------:R-:W2:Y:S01]  /*52b70*/  LDL.LU R248, [R1+0x4458] ;  /* 0x0044580001f87983 */ /* 0x000ea20000300800 */
[----:B------:R-:W-:Y:S02]  /*52b80*/  IMAD.MOV.U32 R88, RZ, RZ, R249 ;  /* 0x000000ffff587224 */ /* 0x000fe400078e00f9 */
[----:B------:R-:W-:Y:S01]  /*52b90*/  IMAD.MOV.U32 R90, RZ, RZ, R251 ;  /* 0x000000ffff5a7224 */ /* 0x000fe200078e00fb */
[----:B------:R-:W2:Y:S04]  /*52ba0*/  LDL.LU R249, [R1+0x4454] ;  /* 0x0044540001f97983 */ /* 0x000ea80000300800 */
[----:B------:R-:W2:Y:S04]  /*52bb0*/  LDL.LU R250, [R1+0x4450] ;  /* 0x0044500001fa7983 */ /* 0x000ea80000300800 */
[----:B------:R-:W2:Y:S01]  /*52bc0*/  LDL.LU R251, [R1+0x444c] ;  /* 0x00444c0001fb7983 */ /* 0x000ea20000300800 */
[----:B------:R-:W-:-:S02]  /*52bd0*/  IMAD.MOV.U32 R91, RZ, RZ, R49 ;  /* 0x000000ffff5b7224 */ /* 0x000fc400078e0031 */
[----:B------:R-:W-:Y:S01]  /*52be0*/  IMAD.MOV.U32 R92, RZ, RZ, R244 ;  /* 0x000000ffff5c7224 */ /* 0x000fe200078e00f4 */
[----:B------:R-:W4:Y:S01]  /*52bf0*/  LDL.LU R49, [R1+0x4448] ;  /* 0x0044480001317983 */ /* 0x000f220000300800 */
[----:B------:R-:W-:Y:S02]  /*52c00*/  IMAD.MOV.U32 R93, RZ, RZ, R245 ;  /* 0x000000ffff5d7224 */ /* 0x000fe400078e00f5 */
[----:B------:R-:W-:Y:S01]  /*52c10*/  IMAD.MOV.U32 R94, RZ, RZ, R246 ;  /* 0x000000ffff5e7224 */ /* 0x000fe200078e00f6 */
[----:B------:R-:W3:Y:S01]  /*52c20*/  LDL.LU R244, [R1+0x4444] ;  /* 0x0044440001f47983 */ /* 0x000ee20000300800 */
[----:B------:R-:W-:-:S03]  /*52c30*/  IMAD.MOV.U32 R95, RZ, RZ, R247 ;  /* 0x000000ffff5f7224 */ /* 0x000fc600078e00f7 */
[----:B------:R-:W3:Y:S04]  /*52c40*/  LDL.LU R245, [R1+0x4440] ;  /* 0x0044400001f57983 */ /* 0x000ee80000300800 */
[----:B------:R-:W3:Y:S04]  /*52c50*/  LDL.LU R246, [R1+0x443c] ;  /* 0x00443c0001f67983 */ /* 0x000ee80000300800 */
[----:B------:R-:W3:Y:S01]  /*52c60*/  LDL.LU R247, [R1+0x4438] ;  /* 0x0044380001f77983 */ /* 0x000ee20000300800 */
[----:B--2---:R-:W-:Y:S07]  /*52c70*/  HMMA.1688.F32.TF32 R140, R32, R84, R248 ;  /* 0x00000054208c723c */ /* 0x004fee00000810f8 */
[----:B------:R-:W-:-:S02]  /*52c80*/  IMAD.MOV.U32 R248, RZ, RZ, R240 ;  /* 0x000000fffff87224 */ /* 0x000fc400078e00f0 */
[----:B------:R-:W2:Y:S01]  /*52c90*/  LDL.LU R240, [R1+0x4434] ;  /* 0x0044340001f07983 */ /* 0x000ea20000300800 */
[----:B------:R-:W-:Y:S02]  /*52ca0*/  IMAD.MOV.U32 R249, RZ, RZ, R241 ;  /* 0x000000fffff97224 */ /* 0x000fe400078e00f1 */
[----:B------:R-:W-:Y:S02]  /*52cb0*/  IMAD.MOV.U32 R250, RZ, RZ, R242 ;  /* 0x000000fffffa7224 */ /* 0x000fe400078e00f2 */
[----:B------:R-:W-:-:S09]  /*52cc0*/  IMAD.MOV.U32 R251, RZ, RZ, R243 ;  /* 0x000000fffffb7224 */ /* 0x000fd200078e00f3 */
[----:B------:R-:W-:Y:S04]  /*52cd0*/  STL.64 [R1+0x1090], R140 ;  /* 0x0010908c01007387 */ /* 0x000fe80000100a00 */
[----:B------:R3:W-:Y:S04]  /*52ce0*/  STL.64 [R1+0x1098], R142 ;  /* 0x0010988e01007387 */ /* 0x0007e80000100a00 */
[----:B------:R-:W2:Y:S04]  /*52cf0*/  LDL.LU R241, [R1+0x4430] ;  /* 0x0044300001f17983 */ /* 0x000ea80000300800 */
[----:B------:R-:W2:Y:S04]  /*52d00*/  LDL.LU R242, [R1+0x442c] ;  /* 0x00442c0001f27983 */ /* 0x000ea80000300800 */
[----:B------:R-:W2:Y:S01]  /*52d10*/  LDL.LU R243, [R1+0x4428] ;  /* 0x0044280001f37983 */ /* 0x000ea20000300800 */
[----:B---3--:R-:W-:Y:S07]  /*52d20*/  HMMA.1688.F32.TF32 R140, R32, R108, R244 ;  /* 0x0000006c208c723c */ /* 0x008fee00000810f4 */
[----:B------:R-:W-:-:S02]  /*52d30*/  IMAD.MOV.U32 R244, RZ, RZ, R236 ;  /* 0x000000fffff47224 */ /* 0x000fc400078e00ec */
[----:B------:R-:W3:Y:S01]  /*52d40*/  LDL.LU R236, [R1+0x4424] ;  /* 0x0044240001ec7983 */ /* 0x000ee20000300800 */
[----:B------:R-:W-:Y:S02]  /*52d50*/  IMAD.MOV.U32 R245, RZ, RZ, R237 ;  /* 0x000000fffff57224 */ /* 0x000fe400078e00ed */
[----:B------:R-:W-:Y:S02]  /*52d60*/  IMAD.MOV.U32 R246, RZ, RZ, R238 ;  /* 0x000000fffff67224 */ /* 0x000fe400078e00ee */
[----:B------:R-:W-:-:S09]  /*52d70*/  IMAD.MOV.U32 R247, RZ, RZ, R239 ;  /* 0x000000fffff77224 */ /* 0x000fd200078e00ef */
[----:B------:R-:W-:Y:S04]  /*52d80*/  STL.64 [R1+0x1080], R140 ;  /* 0x0010808c01007387 */ /* 0x000fe80000100a00 */
[----:B------:R2:W-:Y:S04]  /*52d90*/  STL.64 [R1+0x1088], R142 ;  /* 0x0010888e01007387 */ /* 0x0005e80000100a00 */
        /* <DEDUP_REMOVED lines=9> */
[----:B------:R1:W-:Y:S04]  /*52e30*/  STL.64 [R1+0x1060], R140 ;  /* 0x0010608c01007387 */ /* 0x0003e80000100a00 */
[----:B------:R4:W-:Y:S04]  /*52e40*/  STL.64 [R1+0x1068], R142 ;  /* 0x0010688e01007387 */ /* 0x0009e80000100a00 */
[----:B------:R-:W4:Y:S04]  /*52e50*/  LDL.LU R234, [R1+0x4410] ;  /* 0x0044100001ea7983 */ /* 0x000f280000300800 */
[----:B------:R-:W4:Y:S04]  /*52e60*/  LDL.LU R233, [R1+0x440c] ;  /* 0x00440c0001e97983 */ /* 0x000f280000300800 */
[----:B------:R-:W4:Y:S01]  /*52e70*/  LDL.LU R232, [R1+0x4408] ;  /* 0x0044080001e87983 */ /* 0x000f220000300800 */
[----:B---3--:R-:W-:Y:S03]  /*52e80*/  HMMA.1688.F32.TF32 R144, R32, R28, R236 ;  /* 0x0000001c2090723c */ /* 0x008fe600000810ec */
[----:B-1----:R-:W3:-:S15]  /*52e90*/  LDL.LU R140, [R1+0x390] ;  /* 0x00039000018c7983 */ /* 0x002ede0000300800 */
[----:B------:R-:W-:-:S05]  /*52ea0*/  NOP ;  /* 0x0000000000007918 */ /* 0x000fca0000000000 */
[----:B------:R1:W-:Y:S04]  /*52eb0*/  STL.64 [R1+0x1050], R144 ;  /* 0x0010509001007387 */ /* 0x0003e80000100a00 */
[----:B------:R1:W-:Y:S01]  /*52ec0*/  STL.64 [R1+0x1058], R146 ;  /* 0x0010589201007387 */ /* 0x0003e20000100a00 */
[----:B--2---:R-:W-:-:S03]  /*52ed0*/  IMAD.MOV.U32 R141, RZ, RZ, R235 ;  /* 0x000000ffff8d7224 */ /* 0x004fc600078e00eb */
[----:B------:R-:W2:Y:S01]  /*52ee0*/  LDL.LU R235, [R1+0x4404] ;  /* 0x0044040001eb7983 */ /* 0x000ea20000300800 */
[----:B----4-:R-:W-:-:S03]  /*52ef0*/  IMAD.MOV.U32 R142, RZ, RZ, R234 ;  /* 0x000000ffff8e7224 */ /* 0x010fc600078e00ea */
[----:B------:R-:W4:Y:S01]  /*52f00*/  LDL.LU R234, [R1+0x4400] ;  /* 0x0044000001ea7983 */ /* 0x000f220000300800 */
[----:B------:R-:W-:-:S03]  /*52f10*/  IMAD.MOV.U32 R143, RZ, RZ, R233 ;  /* 0x000000ffff8f7224 */ /* 0x000fc600078e00e9 */
[----:B------:R-:W3:Y:S01]  /*52f20*/  LDL.LU R233, [R1+0x43fc] ;  /* 0x0043fc0001e97983 */ /* 0x000ee20000300800 */
[----:B-1----:R-:W-:-:S03]  /*52f30*/  IMAD.MOV.U32 R145, RZ, RZ, R232 ;  /* 0x000000ffff917224 */ /* 0x002fc600078e00e8 */
        /* <DEDUP_REMOVED lines=10> */
[----:B------:R-:W-:Y:S02]  /*52fe0*/  IMAD.MOV.U32 R239, RZ, RZ, R231 ;  /* 0x000000ffffef7224 */ /* 0x000fe400078e00e7 */
[----:B--2---:R-:W-:Y:S02]  /*52ff0*/  IMAD.MOV.U32 R150, RZ, RZ, R235 ;  /* 0x000000ffff967224 */ /* 0x004fe400078e00eb */
[----:B----4-:R-:W-:Y:S02]  /*53000*/  IMAD.MOV.U32 R149, RZ, RZ, R234 ;  /* 0x000000ffff957224 */ /* 0x010fe400078e00ea */
[----:B---3--:R-:W-:-:S02]  /*53010*/  IMAD.MOV.U32 R148, RZ, RZ, R233 ;  /* 0x000000ffff947224 */ /* 0x008fc400078e00e9 */
[----:B------:R-:W-:Y:S02]  /*53020*/  IMAD.MOV.U32 R159, RZ, RZ, R232 ;  /* 0x000000ffff9f7224 */ /* 0x000fe400078e00e8 */
        /* <DEDUP_REMOVED lines=8> */
[----:B------:R-:W4:Y:S04]  /*530b0*/  LDL.LU R151, [R1+0x3bc] ;  /* 0x0003bc0001977983 */ /* 0x000f280000300800 */
[----:B------:R-:W3:Y:S04]  /*530c0*/  LDL.LU R228, [R1+0x43e4] ;  /* 0x0043e40001e47983 */ /* 0x000ee80000300800 */
[----:B------:R-:W3:Y:S04]  /*530d0*/  LDL.LU R229, [R1+0x43e0] ;  /* 0x0043e00001e57983 */ /* 0x000ee80000300800 */
[----:B------:R-:W3:Y:S04]  /*530e0*/  LDL.LU R230, [R1+0x43dc] ;  /* 0x0043dc0001e67983 */ /* 0x000ee80000300800 */
[----:B------:R-:W3:Y:S01]  /*530f0*/  LDL.LU R231, [R1+0x43d8] ;  /* 0x0043d80001e77983 */ /* 0x000ee20000300800 */
[C---:B--2---:R-:W-:Y:S06]  /*53100*/  HMMA.1688.F32.TF32 R232, R32.reuse, R24, R232 ;  /* 0x0000001820e8723c */ /* 0x044fec00000810e8 */
[----:B---3--:R-:W-:-:S15]  /*53110*/  HMMA.1688.F32.TF32 R228, R32, R20, R228 ;  /* 0x0000001420e4723c */ /* 0x008fde00000810e4 */
[----:B------:R-:W-:-:S02]  /*53120*/  NOP ;  /* 0x0000000000007918 */ /* 0x000fc40000000000 */
[----:B------:R1:W-:Y:S04]  /*53130*/  STL.64 [R1+0x1040], R232 ;  /* 0x001040e801007387 */ /* 0x0003e80000100a00 */
[----:B------:R2:W-:Y:S01]  /*53140*/  STL.64 [R1+0x1048], R234 ;  /* 0x001048ea01007387 */ /* 0x0005e20000100a00 */
[----:B-1----:R-:W-:-:S03]  /*53150*/  IMAD.MOV.U32 R232, RZ, RZ, R132 ;  /* 0x000000ffffe87224 */ /* 0x002fc600078e0084 */
[----:B------:R-:W3:Y:S01]  /*53160*/  LDL.LU R132, [R1+0x43d4] ;  /* 0x0043d40001847983 */ /* 0x000ee20000300800 */
[----:B------:R-:W-:Y:S02]  /*53170*/  IMAD.MOV.U32 R233, RZ, RZ, R133 ;  /* 0x000000ffffe97224 */ /* 0x000fe400078e0085 */
[----:B--2---:R-:W-:Y:S01]  /*53180*/  IMAD.MOV.U32 R234, RZ, RZ, R134 ;  /* 0x000000ffffea7224 */ /* 0x004fe200078e0086 */
[----:B------:R-:W3:Y:S01]  /*53190*/  LDL.LU R133, [R1+0x43d0] ;  /* 0x0043d00001857983 */ /* 0x000ee20000300800 */
[----:B------:R-:W-:-:S03]  /*531a0*/  IMAD.MOV.U32 R235, RZ, RZ, R135 ;  /* 0x000000ffffeb7224 */ /* 0x000fc600078e0087 */
[----:B------:R-:W3:Y:S04]  /*531b0*/  LDL.LU R134, [R1+0x43cc] ;  /* 0x0043cc0001867983 */ /* 0x000ee80000300800 */
[----:B------:R-:W3:Y:S04]  /*531c0*/  LDL.LU R135, [R1+0x43c8] ;  /* 0x0043c80001877983 */ /* 0x000ee80000300800 */
[----:B------:R1:W-:Y:S04]  /*531d0*/  STL.64 [R1+0x1030], R228 ;  /* 0x001030e401007387 */ /* 0x0003e80000100a00 */
[----:B------:R2:W-:Y:S01]  /*531e0*/  STL.64 [R1+0x1038], R230 ;  /* 0x001038e601007387 */ /* 0x0005e20000100a00 */
[----:B-1----:R-:W-:-:S03]  /*531f0*/  IMAD.MOV.U32 R228, RZ, RZ, R136 ;  /* 0x000000ffffe47224 */ /* 0x002fc600078e0088 */
[----:B------:R-:W3:Y:S01]  /*53200*/  LDL.LU R136, [R1+0x43c4] ;  /* 0x0043c40001887983 */ /* 0x000ee20000300800 */
[----:B------:R-:W-:Y:S02]  /*53210*/  IMAD.MOV.U32 R229, RZ, RZ, R137 ;  /* 0x000000ffffe57224 */ /* 0x000fe400078e0089 */
[----:B--2---:R-:W-:Y:S01]  /*53220*/  IMAD.MOV.U32 R230, RZ, RZ, R138 ;  /* 0x000000ffffe67224 */ /* 0x004fe200078e008a */
[----:B------:R-:W2:Y:S01]  /*53230*/  LDL.LU R137, [R1+0x43c0] ;  /* 0x0043c00001897983 */ /* 0x000ea20000300800 */
[----:B------:R-:W-:-:S03]  /*53240*/  IMAD.MOV.U32 R231, RZ, RZ, R139 ;  /* 0x000000ffffe77224 */ /* 0x000fc600078e008b */
[----:B------:R-:W2:Y:S04]  /*53250*/  LDL.LU R138, [R1+0x43bc] ;  /* 0x0043bc00018a7983 */ /* 0x000ea80000300800 */
[----:B------:R-:W2:Y:S01]  /*53260*/  LDL.LU R139, [R1+0x43b8] ;  /* 0x0043b800018b7983 */ /* 0x000ea20000300800 */
[C---:B------:R-:W-:Y:S06]  /*53270*/  HMMA.1688.F32.TF32 R160, R32.reuse, R8, R160 ;  /* 0x0000000820a0723c */ /* 0x040fec00000810a0 */
[C---:B------:R-:W-:Y:S06]  /*53280*/  HMMA.1688.F32.TF32 R156, R32.reuse, R4, R156 ;  /* 0x00000004209c723c */ /* 0x040fec000008109c */
[C---:B----4-:R-:W-:Y:S06]  /*53290*/  HMMA.1688.F32.TF32 R148, R32.reuse, R112, R148 ;  /* 0x000000702094723c */ /* 0x050fec0000081094 */
[C---:B------:R-:W-:Y:S06]  /*532a0*/  HMMA.1688.F32.TF32 R144, R32.reuse, R116, R144 ;  /* 0x000000742090723c */ /* 0x040fec0000081090 */
[C---:B------:R-:W-:Y:S06]  /*532b0*/  HMMA.1688.F32.TF32 R140, R32.reuse, R120, R140 ;  /* 0x00000078208c723c */ /* 0x040fec000008108c */
[C---:B---3--:R-:W-:Y:S06]  /*532c0*/  HMMA.1688.F32.TF32 R132, R32.reuse, R16, R132 ;  /* 0x000000102084723c */ /* 0x048fec0000081084 */
[----:B--2---:R-:W-:-:S15]  /*532d0*/  HMMA.1688.F32.TF32 R136, R32, R12, R136 ;  /* 0x0000000c2088723c */ /* 0x004fde0000081088 */
[----:B------:R-:W-:-:S02]  /*532e0*/  NOP ;  /* 0x0000000000007918 */ /* 0x000fc40000000000 */
[----:B------:R1:W-:Y:S04]  /*532f0*/  STL.64 [R1+0x1020], R132 ;  /* 0x0010208401007387 */ /* 0x0003e80000100a00 */
[----:B------:R2:W-:Y:S04]  /*53300*/  STL.64 [R1+0x1028], R134 ;  /* 0x0010288601007387 */ /* 0x0005e80000100a00 */
[----:B-1----:R-:W3:Y:S04]  /*53310*/  LDL.LU R132, [R1+0x370] ;  /* 0x0003700001847983 */ /* 0x002ee80000300800 */
[----:B------:R-:W3:Y:S04]  /*53320*/  LDL.LU R133, [R1+0x374] ;  /* 0x0003740001857983 */ /* 0x000ee80000300800 */
[----:B--2---:R-:W3:Y:S04]  /*53330*/  LDL.LU R134, [R1+0x378] ;  /* 0x0003780001867983 */ /* 0x004ee80000300800 */
[----:B------:R-:W3:Y:S04]  /*53340*/  LDL.LU R135, [R1+0x37c] ;  /* 0x00037c0001877983 */ /* 0x000ee80000300800 */
[----:B------:R1:W-:Y:S04]  /*53350*/  STL.64 [R1+0x1010], R136 ;  /* 0x0010108801007387 */ /* 0x0003e80000100a00 */
[----:B------:R-:W-:Y:S04]  /*53360*/  STL.64 [R1+0x1018], R138 ;  /* 0x0010188a01007387 */ /* 0x000fe80000100a00 */
[----:B-1----:R-:W2:Y:S04]  /*53370*/  LDL.LU R136, [R1+0x380] ;  /* 0x0003800001887983 */ /* 0x002ea80000300800 */
[----:B------:R-:W2:Y:S04]  /*53380*/  LDL.LU R137, [R1+0x384] ;  /* 0x0003840001897983 */ /* 0x000ea80000300800 */
        /* <DEDUP_REMOVED lines=19> */
[----:B------:R-:W4:Y:S01]  /*534c0*/  LDL.LU.64 R140, [R1+0x4368] ;  /* 0x00436800018c7983 */ /* 0x000f220000300a00 */
[----:B------:R-:W-:-:S02]  /*534d0*/  IMAD.MOV.U32 R138, RZ, RZ, R49 ;  /* 0x000000ffff8a7224 */ /* 0x000fc400078e0031 */
[----:B------:R-:W-:Y:S01]  /*534e0*/  IMAD.MOV.U32 R139, RZ, RZ, R48 ;  /* 0x000000ffff8b7224 */ /* 0x000fe200078e0030 */
[----:B------:R-:W-:Y:S04]  /*534f0*/  LDS R49, [R103+UR13+0x24180] ;  /* 0x0241800d67317984 */ /* 0x000fe80008000800 */
[----:B------:R-:W1:Y:S02]  /*53500*/  LDS R48, [R102+UR13+0x24180] ;  /* 0x0241800d66307984 */ /* 0x000e640008000800 */
[----:B--2---:R-:W-:-:S15]  /*53510*/  HMMA.1688.F32.TF32 R136, R32, R124, R136 ;  /* 0x0000007c2088723c */ /* 0x004fde0000081088 */
[----:B------:R-:W-:-:S08]  /*53520*/  NOP ;  /* 0x0000000000007918 */ /* 0x000fd00000000000 */
[----:B------:R-:W-:Y:S04]  /*53530*/  STL.64 [R1+0xf80], R136 ;  /* 0x000f808801007387 */ /* 0x000fe80000100a00 */
[----:B------:R3:W-:Y:S02]  /*53540*/  STL.64 [R1+0xf88], R138 ;  /* 0x000f888a01007387 */ /* 0x0007e40000100a00 */
[C---:B---3--:R-:W-:Y:S06]  /*53550*/  HMMA.1688.F32.TF32 R136, R32.reuse, R128, R132 ;  /* 0x000000802088723c */ /* 0x048fec0000081084 */
[C---:B------:R-:W-:Y:S06]  /*53560*/  HMMA.1688.F32.TF32 R132, R32.reuse, R168, R228 ;  /* 0x000000a82084723c */ /* 0x040fec00000810e4 */
[C---:B------:R-:W-:Y:S11]  /*53570*/  HMMA.1688.F32.TF32 R228, R32.reuse, R172, R232 ;  /* 0x000000ac20e4723c */ /* 0x040ff600000810e8 */
[----:B------:R-:W-:Y:S04]  /*53580*/  STL.64 [R1+0xf70], R136 ;  /* 0x000f708801007387 */ /* 0x000fe80000100a00 */
[----:B------:R2:W-:Y:S04]  /*53590*/  STL.64 [R1+0xf78], R138 ;  /* 0x000f788a01007387 */ /* 0x0005e80000100a00 */
[----:B------:R-:W-:Y:S04]  /*535a0*/  STL.64 [R1+0xf60], R132 ;  /* 0x000f608401007387 */ /* 0x000fe80000100a00 */
[----:B------:R3:W-:Y:S01]  /*535b0*/  STL.64 [R1+0xf68], R134 ;  /* 0x000f688601007387 */ /* 0x0007e20000100a00 */
[C---:B--2---:R-:W-:Y:S06]  /*535c0*/  HMMA.1688.F32.TF32 R136, R32.reuse, R176, R236 ;  /* 0x000000b02088723c */ /* 0x044fec00000810ec */
[----:B---3--:R-:W-:Y:S01]  /*535d0*/  HMMA.1688.F32.TF32 R132, R32, R180, R240 ;  /* 0x000000b42084723c */ /* 0x008fe200000810f0 */
[----:B------:R-:W-:Y:S04]  /*535e0*/  STL.64 [R1+0xf50], R228 ;  /* 0x000f50e401007387 */ /* 0x000fe80000100a00 */
[----:B------:R2:W-:-:S12]  /*535f0*/  STL.64 [R1+0xf58], R230 ;  /* 0x000f58e601007387 */ /* 0x0005d80000100a00 */
[----:B------:R-:W-:Y:S01]  /*53600*/  STL.64 [R1+0xf30], R136 ;  /* 0x000f308801007387 */ /* 0x000fe20000100a00 */
[C---:B--2---:R-:W-:Y:S03]  /*53610*/  HMMA.1688.F32.TF32 R228, R32.reuse, R184, R244 ;  /* 0x000000b820e4723c */ /* 0x044fe600000810f4 */
[----:B------:R2:W-:Y:S04]  /*53620*/  STL.64 [R1+0xf38], R138 ;  /* 0x000f388a01007387 */ /* 0x0005e80000100a00 */
[----:B------:R-:W-:Y:S04]  /*53630*/  STL.64 [R1+0xf20], R132 ;  /* 0x000f208401007387 */ /* 0x000fe80000100a00 */
[----:B------:R3:W-:Y:S01]  /*53640*/  STL.64 [R1+0xf28], R134 ;  /* 0x000f288601007387 */ /* 0x0007e20000100a00 */
[C---:B--2---:R-:W-:Y:S06]  /*53650*/  HMMA.1688.F32.TF32 R136, R32.reuse, R188, R248 ;  /* 0x000000bc2088723c */ /* 0x044fec00000810f8 */
[C---:B---3--:R-:W-:Y:S06]  /*53660*/  HMMA.1688.F32.TF32 R132, R32.reuse, R192, R36 ;  /* 0x000000c02084723c */ /* 0x048fec0000081024 */
[C---:B------:R-:W-:Y:S01]  /*53670*/  HMMA.1688.F32.TF32 R36, R32.reuse, R196, R88 ;  /* 0x000000c42024723c */ /* 0x040fe20000081058 */
[----:B------:R-:W-:Y:S04]  /*53680*/  STL.64 [R1+0xee0], R228 ;  /* 0x000ee0e401007387 */ /* 0x000fe80000100a00 */
[----:B------:R-:W-:Y:S01]  /*53690*/  STL.64 [R1+0xee8], R230 ;  /* 0x000ee8e601007387 */ /* 0x000fe20000100a00 */
[C---:B------:R-:W-:Y:S05]  /*536a0*/  HMMA.1688.F32.TF32 R88, R32.reuse, R200, R68 ;  /* 0x000000c82058723c */ /* 0x040fea0000081044 */
[----:B------:R-:W-:Y:S04]  /*536b0*/  STL.64 [R1+0xed0], R136 ;  /* 0x000ed08801007387 */ /* 0x000fe80000100a00 */
[----:B------:R-:W-:Y:S01]  /*536c0*/  STL.64 [R1+0xed8], R138 ;  /* 0x000ed88a01007387 */ /* 0x000fe20000100a00 */
[C---:B------:R-:W-:Y:S03]  /*536d0*/  HMMA.1688.F32.TF32 R68, R32.reuse, R204, R72 ;  /* 0x000000cc2044723c */ /* 0x040fe60000081048 */
[----:B------:R-:W-:Y:S04]  /*536e0*/  STL.64 [R1+0xec0], R132 ;  /* 0x000ec08401007387 */ /* 0x000fe80000100a00 */
[----:B------:R-:W-:Y:S04]  /*536f0*/  STL.64 [R1+0xec8], R134 ;  /* 0x000ec88601007387 */ /* 0x000fe80000100a00 */
[----:B------:R-:W-:Y:S04]  /*53700*/  STL.64 [R1+0xeb0], R36 ;  /* 0x000eb02401007387 */ /* 0x000fe80000100a00 */
[----:B------:R2:W-:Y:S02]  /*53710*/  STL.64 [R1+0xeb8], R38 ;  /* 0x000eb82601007387 */ /* 0x0005e40000100a00 */
[C---:B--2---:R-:W-:Y:S02]  /*53720*/  HMMA.1688.F32.TF32 R36, R32.reuse, R208, R76 ;  /* 0x000000d02024723c */ /* 0x044fe4000008104c */
[----:B------:R-:W-:Y:S04]  /*53730*/  STL.64 [R1+0xea0], R88 ;  /* 0x000ea05801007387 */ /* 0x000fe80000100a00 */
[----:B------:R-:W-:Y:S01]  /*53740*/  STL.64 [R1+0xea8], R90 ;  /* 0x000ea85a01007387 */ /* 0x000fe20000100a00 */
[C---:B------:R-:W-:Y:S03]  /*53750*/  HMMA.1688.F32.TF32 R72, R32.reuse, R212, R92 ;  /* 0x000000d42048723c */ /* 0x040fe6000008105c */
[----:B------:R-:W-:Y:S04]  /*53760*/  STL.64 [R1+0xe90], R68 ;  /* 0x000e904401007387 */ /* 0x000fe80000100a00 */
[----:B------:R4:W-:Y:S09]  /*53770*/  STL.64 [R1+0xe98], R70 ;  /* 0x000e984601007387 */ /* 0x0009f20000100a00 */
[----:B------:R-:W-:Y:S01]  /*53780*/  STL.64 [R1+0xe80], R36 ;  /* 0x000e802401007387 */ /* 0x000fe20000100a00 */
[C---:B----4-:R-:W-:Y:S03]  /*53790*/  HMMA.1688.F32.TF32 R68, R32.reuse, R216, R140 ;  /* 0x000000d82044723c */ /* 0x050fe6000008108c */
[----:B------:R2:W-:Y:S03]  /*537a0*/  STL.64 [R1+0xe88], R38 ;  /* 0x000e882601007387 */ /* 0x0005e60000100a00 */
[C---:B--2---:R-:W-:Y:S06]  /*537b0*/  HMMA.1688.F32.TF32 R36, R32.reuse, R220, R144 ;  /* 0x000000dc2024723c */ /* 0x044fec0000081090 */
[----:B------:R-:W-:Y:S01]  /*537c0*/  HMMA.1688.F32.TF32 R32, R32, R224, R148 ;  /* 0x000000e02020723c */ /* 0x000fe20000081094 */
[----:B------:R-:W-:Y:S04]  /*537d0*/  STL.64 [R1+0xe70], R72 ;  /* 0x000e704801007387 */ /* 0x000fe80000100a00 */
[----:B------:R-:W-:Y:S01]  /*537e0*/  STL.64 [R1+0xe78], R74 ;  /* 0x000e784a01007387 */ /* 0x000fe20000100a00 */
[----:B------:R-:W-:-:S05]  /*537f0*/  IMAD.MOV.U32 R88, RZ, RZ, R155 ;  /* 0x000000ffff587224 */ /* 0x000fca00078e009b */
[----:B------:R-:W-:Y:S04]  /*53800*/  STL.64 [R1+0xe60], R68 ;  /* 0x000e604401007387 */ /* 0x000fe80000100a00 */
[----:B------:R-:W-:Y:S04]  /*53810*/  STL.64 [R1+0xe68], R70 ;  /* 0x000e684601007387 */ /* 0x000fe80000100a00 */
[----:B------:R2:W-:Y:S01]  /*53820*/  STL.64 [R1+0xe50], R36 ;  /* 0x000e502401007387 */ /* 0x0005e20000100a00 */
[----:B------:R-:W-:-:S03]  /*53830*/  IMAD.MOV.U32 R89, RZ, RZ, R154 ;  /* 0x000000ffff597224 */ /* 0x000fc600078e009a */
[----:B------:R3:W-:Y:S01]  /*53840*/  STL.64 [R1+0xe58], R38 ;  /* 0x000e582601007387 */ /* 0x0007e20000100a00 */
[----:B------:R-:W-:-:S03]  /*53850*/  IMAD.MOV.U32 R90, RZ, RZ, R153 ;  /* 0x000000ffff5a7224 */ /* 0x000fc600078e0099 */
[----:B------:R-:W4:Y:S01]  /*53860*/  LDL.LU R155, [R1+0x4364] ;  /* 0x00436400019b7983 */ /* 0x000f220000300800 */
[----:B------:R-:W-:-:S03]  /*53870*/  IMAD.MOV.U32 R91, RZ, RZ, R152 ;  /* 0x000000ffff5b7224 */ /* 0x000fc600078e0098 */
[----:B------:R1:W-:Y:S04]  /*53880*/  STL.64 [R1+0xe40], R32 ;  /* 0x000e402001007387 */ /* 0x0003e80000100a00 */
[----:B------:R1:W-:Y:S04]  /*53890*/  STL.64 [R1+0xe48], R34 ;  /* 0x000e482201007387 */ /* 0x0003e80000100a00 */
[----:B------:R-:W4:Y:S04]  /*538a0*/  LDL.LU R154, [R1+0x4360] ;  /* 0x00436000019a7983 */ /* 0x000f280000300800 */
[----:B------:R-:W4:Y:S04]  /*538b0*/  LDL.LU R153, [R1+0x435c] ;  /* 0x00435c0001997983 */ /* 0x000f280000300800 */
[----:B------:R-:W4:Y:S01]  /*538c0*/  LDL.LU R152, [R1+0x4358] ;  /* 0x0043580001987983 */ /* 0x000f220000300800 */
[----:B--2---:R-:W-:-:S02]  /*538d0*/  IMAD.MOV.U32 R36, RZ, RZ, R164 ;  /* 0x000000ffff247224 */ /* 0x004fc400078e00a4 */
[----:B------:R-:W-:Y:S01]  /*538e0*/  IMAD.MOV.U32 R37, RZ, RZ, R165 ;  /* 0x000000ffff257224 */ /* 0x000fe200078e00a5 */
[----:B------:R-:W2:Y:S01]  /*538f0*/  LDL.LU R164, [R1+0x4354] ;  /* 0x0043540001a47983 */ /* 0x000ea20000300800 */
[----:B---3--:R-:W-:Y:S02]  /*53900*/  IMAD.MOV.U32 R38, RZ, RZ, R166 ;  /* 0x000000ffff267224 */ /* 0x008fe400078e00a6 */
[----:B------:R-:W-:Y:S01]  /*53910*/  IMAD.MOV.U32 R39, RZ, RZ, R167 ;  /* 0x000000ffff277224 */ /* 0x000fe200078e00a7 */
[----:B------:R-:W3:Y:S01]  /*53920*/  LDL.LU R165, [R1+0x4350] ;  /* 0x0043500001a57983 */ /* 0x000ee20000300800 */
[----:B------:R-:W-:-:S03]  /*53930*/  IMAD.MOV.U32 R244, RZ, RZ, R160 ;  /* 0x000000fffff47224 */ /* 0x000fc600078e00a0 */
        /* <DEDUP_REMOVED lines=14> */
[----:B------:R-:W3:Y:S04]  /*53a20*/  LDL.LU R157, [R1+0x4330] ;  /* 0x00433000019d7983 */ /* 0x000ee80000300800 */
[----:B------:R-:W3:Y:S04]  /*53a30*/  LDL.LU R158, [R1+0x432c] ;  /* 0x00432c00019e7983 */ /* 0x000ee80000300800 */
[----:B------:R-:W3:Y:S01]  /*53a40*/  LDL.LU R159, [R1+0x4328] ;  /* 0x00432800019f7983 */ /* 0x000ee20000300800 */
[----:B----4-:R-:W-:Y:S02]  /*53a50*/  IMAD.MOV.U32 R239, RZ, RZ, R155 ;  /* 0x000000ffffef7224 */ /* 0x010fe400078e009b */
[----:B------:R-:W-:-:S02]  /*53a60*/  IMAD.MOV.U32 R238, RZ, RZ, R154 ;  /* 0x000000ffffee7224 */ /* 0x000fc400078e009a */
[----:B------:R-:W-:Y:S02]  /*53a70*/  IMAD.MOV.U32 R237, RZ, RZ, R153 ;  /* 0x000000ffffed7224 */ /* 0x000fe400078e0099 */
[----:B------:R-:W-:Y:S02]  /*53a80*/  IMAD.MOV.U32 R236, RZ, RZ, R152 ;  /* 0x000000ffffec7224 */ /* 0x000fe400078e0098 */
[----:B------:R-:W4:Y:S04]  /*53a90*/  LDL.LU R152, [R1+0x4324] ;  /* 0x0043240001987983 */ /* 0x000f280000300800 */
[----:B------:R-:W4:Y:S04]  /*53aa0*/  LDL.LU R153, [R1+0x4320] ;  /* 0x0043200001997983 */ /* 0x000f280000300800 */
[----:B------:R-:W4:Y:S04]  /*53ab0*/  LDL.LU R154, [R1+0x431c] ;  /* 0x00431c00019a7983 */ /* 0x000f280000300800 */
[----:B------:R-:W4:Y:S01]  /*53ac0*/  LDL.LU R155, [R1+0x4318] ;  /* 0x00431800019b7983 */ /* 0x000f220000300800 */
[----:B--2---:R-:W-:-:S02]  /*53ad0*/  IMAD.MOV.U32 R231, RZ, RZ, R164 ;  /* 0x000000ffffe77224 */ /* 0x004fc400078e00a4 */
[----:B---3--:R-:W-:Y:S02]  /*53ae0*/  IMAD.MOV.U32 R230, RZ, RZ, R165 ;  /* 0x000000ffffe67224 */ /* 0x008fe400078e00a5 */
        /* <DEDUP_REMOVED lines=10> */
[----:B----4-:R-:W-:-:S02]  /*53b90*/  IMAD.MOV.U32 R147, RZ, RZ, R152 ;  /* 0x000000ffff937224 */ /* 0x010fc400078e0098 */
[----:B------:R-:W2:Y:S01]  /*53ba0*/  LDL.LU R152, [R1+0x110] ;  /* 0x0001100001987983 */ /* 0x000ea20000300800 */
[----:B------:R-:W-:-:S03]  /*53bb0*/  IMAD.MOV.U32 R146, RZ, RZ, R153 ;  /* 0x000000ffff927224 */ /* 0x000fc600078e0099 */
[----:B------:R-:W2:Y:S01]  /*53bc0*/  LDL.LU R153, [R1+0x114] ;  /* 0x0001140001997983 */ /* 0x000ea20000300800 */
[----:B------:R-:W-:-:S03]  /*53bd0*/  IMAD.MOV.U32 R145, RZ, RZ, R154 ;  /* 0x000000ffff917224 */ /* 0x000fc600078e009a */
[----:B------:R-:W2:Y:S01]  /*53be0*/  LDL.LU R154, [R1+0x118] ;  /* 0x00011800019a7983 */ /* 0x000ea20000300800 */
[----:B------:R-:W-:-:S03]  /*53bf0*/  IMAD.MOV.U32 R144, RZ, RZ, R155 ;  /* 0x000000ffff907224 */ /* 0x000fc600078e009b */
        /* <DEDUP_REMOVED lines=47> */
[C---:B--2---:R-:W-:Y:S06]  /*53ef0*/  HMMA.1688.F32.TF32 R152, R48.reuse, R20, R152 ;  /* 0x000000143098723c */ /* 0x044fec0000081098 */
[C---:B---3--:R-:W-:Y:S06]  /*53f00*/  HMMA.1688.F32.TF32 R164, R48.reuse, R28, R164 ;  /* 0x0000001c30a4723c */ /* 0x048fec00000810a4 */
[C---:B----4-:R-:W-:Y:S06]  /*53f10*/  HMMA.1688.F32.TF32 R160, R48.reuse, R40, R160 ;  /* 0x0000002830a0723c */ /* 0x050fec00000810a0 */
[C---:B------:R-:W-:Y:S06]  /*53f20*/  HMMA.1688.F32.TF32 R92, R48.reuse, R108, R92 ;  /* 0x0000006c305c723c */ /* 0x040fec000008105c */
[C---:B------:R-:W-:Y:S06]  /*53f30*/  HMMA.1688.F32.TF32 R72, R48.reuse, R80, R72 ;  /* 0x000000503048723c */ /* 0x040fec0000081048 */
[C---:B------:R-:W-:Y:S06]  /*53f40*/  HMMA.1688.F32.TF32 R68, R48.reuse, R104, R68 ;  /* 0x000000683044723c */ /* 0x040fec0000081044 */
[----:B------:R-:W-:-:S15]  /*53f50*/  HMMA.1688.F32.TF32 R76, R48, R84, R76 ;  /* 0x00000054304c723c */ /* 0x000fde000008104c */
[----:B------:R-:W-:-:S02]  /*53f60*/  NOP ;  /* 0x0000000000007918 */ /* 0x000fc40000000000 */
[----:B------:R1:W-:Y:S04]  /*53f70*/  STL.64 [R1+0xe30], R68 ;  /* 0x000e304401007387 */ /* 0x0003e80000100a00 */
[----:B------:R-:W-:Y:S01]  /*53f80*/  STL.64 [R1+0xe38], R70 ;  /* 0x000e384601007387 */ /* 0x000fe20000100a00 */
[C---:B------:R-:W-:Y:S03]  /*53f90*/  HMMA.1688.F32.TF32 R156, R48.reuse, R24, R156 ;  /* 0x00000018309c723c */ /* 0x040fe6000008109c */
[----:B-1----:R-:W2:Y:S04]  /*53fa0*/  LDL.LU.64 R68, [R1+0x4310] ;  /* 0x0043100001447983 */ /* 0x002ea80000300a00 */
[----:B------:R1:W-:Y:S04]  /*53fb0*/  STL.64 [R1+0xe20], R72 ;  /* 0x000e204801007387 */ /* 0x0003e80000100a00 */
[----:B------:R-:W-:Y:S04]  /*53fc0*/  STL.64 [R1+0xe28], R74 ;  /* 0x000e284a01007387 */ /* 0x000fe80000100a00 */
[----:B-1----:R-:W3:Y:S04]  /*53fd0*/  LDL.LU.64 R72, [R1+0x4308] ;  /* 0x0043080001487983 */ /* 0x002ee80000300a00 */
[----:B------:R1:W-:Y:S04]  /*53fe0*/  STL.64 [R1+0xc80], R76 ;  /* 0x000c804c01007387 */ /* 0x0003e80000100a00 */
[----:B------:R-:W-:Y:S04]  /*53ff0*/  STL.64 [R1+0xc88], R78 ;  /* 0x000c884e01007387 */ /* 0x000fe80000100a00 */
[----:B-1----:R-:W4:Y:S04]  /*54000*/  LDL.LU.64 R76, [R1+0x4300] ;  /* 0x00430000014c7983 */ /* 0x002f280000300a00 */
[----:B------:R1:W-:Y:S04]  /*54010*/  STL.64 [R1+0xc50], R92 ;  /* 0x000c505c01007387 */ /* 0x0003e80000100a00 */
[----:B------:R-:W-:Y:S04]  /*54020*/  STL.64 [R1+0xc58], R94 ;  /* 0x000c585e01007387 */ /* 0x000fe80000100a00 */
[----:B-1----:R-:W2:Y:S04]  /*54030*/  LDL.LU.64 R92, [R1+0x42f8] ;  /* 0x0042f800015c7983 */ /* 0x002ea80000300a00 */
[----:B------:R-:W-:Y:S04]  /*54040*/  STL.64 [R1+0xc40], R160 ;  /* 0x000c40a001007387 */ /* 0x000fe80000100a00 */
[----:B------:R1:W-:Y:S04]  /*54050*/  STL.64 [R1+0xc48], R162 ;  /* 0x000c48a201007387 */ /* 0x0003e80000100a00 */
[----:B-1----:R-:W3:Y:S04]  /*54060*/  LDL.LU.64 R162, [R1+0x42f0] ;  /* 0x0042f00001a27983 */ /* 0x002ee80000300a00 */
[----:B------:R-:W4:Y:S04]  /*54070*/  LDL.LU.64 R160, [R1+0x42e8] ;  /* 0x0042e80001a07983 */ /* 0x000f280000300a00 */
[----:B------:R-:W-:Y:S04]  /*54080*/  STL.64 [R1+0xc20], R164 ;  /* 0x000c20a401007387 */ /* 0x000fe80000100a00 */
[----:B------:R1:W-:Y:S04]  /*54090*/  STL.64 [R1+0xc28], R166 ;  /* 0x000c28a601007387 */ /* 0x0003e80000100a00 */
[----:B-1----:R-:W2:Y:S04]  /*540a0*/  LDL.LU.64 R166, [R1+0x42e0] ;  /* 0x0042e00001a67983 */ /* 0x002ea80000300a00 */
[----:B------:R-:W2:Y:S04]  /*540b0*/  LDL.LU.64 R164, [R1+0x42d8] ;  /* 0x0042d80001a47983 */ /* 0x000ea80000300a00 */
[----:B------:R-:W-:Y:S04]  /*540c0*/  STL.64 [R1+0xc10], R156 ;  /* 0x000c109c01007387 */ /* 0x000fe80000100a00 */
[----:B------:R1:W-:Y:S04]  /*540d0*/  STL.64 [R1+0xc18], R158 ;  /* 0x000c189e01007387 */ /* 0x0003e80000100a00 */
[----:B-1----:R-:W2:Y:S04]  /*540e0*/  LDL.LU.64 R158, [R1+0x42d0] ;  /* 0x0042d000019e7983 */ /* 0x002ea80000300a00 */
[----:B------:R-:W2:Y:S04]  /*540f0*/  LDL.LU.64 R156, [R1+0x42c8] ;  /* 0x0042c800019c7983 */ /* 0x000ea80000300a00 */
[----:B------:R-:W-:Y:S04]  /*54100*/  STL.64 [R1+0xbf0], R152 ;  /* 0x000bf09801007387 */ /* 0x000fe80000100a00 */
[----:B------:R1:W-:Y:S04]  /*54110*/  STL.64 [R1+0xbf8], R154 ;  /* 0x000bf89a01007387 */ /* 0x0003e80000100a00 */
[----:B-1----:R-:W3:Y:S04]  /*54120*/  LDL.LU.64 R154, [R1+0x42c0] ;  /* 0x0042c000019a7983 */ /* 0x002ee80000300a00 */
[----:B------:R-:W3:Y:S02]  /*54130*/  LDL.LU.64 R152, [R1+0x42b8] ;  /* 0x0042b80001987983 */ /* 0x000ee40000300a00 */
[----:B---3--:R-:W-:-:S15]  /*54140*/  HMMA.1688.F32.TF32 R152, R48, R16, R152 ;  /* 0x000000103098723c */ /* 0x008fde0000081098 */
[----:B------:R-:W-:-:S08]  /*54150*/  NOP ;  /* 0x0000000000007918 */ /* 0x000fd00000000000 */
[----:B------:R4:W-:Y:S04]  /*54160*/  STL.64 [R1+0xa40], R152 ;  /* 0x000a409801007387 */ /* 0x0009e80000100a00 */
[----:B------:R1:W-:Y:S01]  /*54170*/  STL.64 [R1+0xa48], R154 ;  /* 0x000a489a01007387 */ /* 0x0003e20000100a00 */
[----:B----4-:R-:W-:-:S03]  /*54180*/  IMAD.MOV.U32 R152, RZ, RZ, R160 ;  /* 0x000000ffff987224 */ /* 0x010fc600078e00a0 */
[----:B------:R-:W3:Y:S01]  /*54190*/  LDL.LU R160, [R1+0x42b4] ;  /* 0x0042b40001a07983 */ /* 0x000ee20000300800 */
[----:B------:R-:W-:Y:S02]  /*541a0*/  IMAD.MOV.U32 R153, RZ, RZ, R161 ;  /* 0x000000ffff997224 */ /* 0x000fe400078e00a1 */
[----:B-1----:R-:W-:Y:S01]  /*541b0*/  IMAD.MOV.U32 R154, RZ, RZ, R162 ;  /* 0x000000ffff9a7224 */ /* 0x002fe200078e00a2 */
[----:B------:R-:W3:Y:S01]  /*541c0*/  LDL.LU R161, [R1+0x42b0] ;  /* 0x0042b00001a17983 */ /* 0x000ee20000300800 */
[----:B------:R-:W-:-:S03]  /*541d0*/  IMAD.MOV.U32 R155, RZ, RZ, R163 ;  /* 0x000000ffff9b7224 */ /* 0x000fc600078e00a3 */
[----:B------:R-:W3:Y:S04]  /*541e0*/  LDL.LU R162, [R1+0x42ac] ;  /* 0x0042ac0001a27983 */ /* 0x000ee80000300800 */
[----:B------:R-:W3:Y:S01]  /*541f0*/  LDL.LU R163, [R1+0x42a8] ;  /* 0x0042a80001a37983 */ /* 0x000ee20000300800 */
[----:B--2---:R-:W-:-:S15]  /*54200*/  HMMA.1688.F32.TF32 R156, R48, R12, R156 ;  /* 0x0000000c309c723c */ /* 0x004fde000008109c */
[----:B------:R-:W-:-:S08]  /*54210*/  NOP ;  /* 0x0000000000007918 */ /* 0x000fd00000000000 */
[----:B------:R1:W-:Y:S04]  /*54220*/  STL.64 [R1+0xa20], R156 ;  /* 0x000a209c01007387 */ /* 0x0003e80000100a00 */
[----:B------:R2:W-:Y:S01]  /*54230*/  STL.64 [R1+0xa28], R158 ;  /* 0x000a289e01007387 */ /* 0x0005e20000100a00 */
[----:B-1----:R-:W-:-:S03]  /*54240*/  IMAD.MOV.U32 R156, RZ, RZ, R164 ;  /* 0x000000ffff9c7224 */ /* 0x002fc600078e00a4 */
[----:B------:R-:W4:Y:S01]  /*54250*/  LDL.LU R164, [R1+0x42a4] ;  /* 0x0042a40001a47983 */ /* 0x000f220000300800 */
[----:B------:R-:W-:Y:S02]  /*54260*/  IMAD.MOV.U32 R157, RZ, RZ, R165 ;  /* 0x000000ffff9d7224 */ /* 0x000fe400078e00a5 */
[----:B--2---:R-:W-:Y:S01]  /*54270*/  IMAD.MOV.U32 R158, RZ, RZ, R166 ;  /* 0x000000ffff9e7224 */ /* 0x004fe200078e00a6 */
[----:B------:R-:W4:Y:S01]  /*54280*/  LDL.LU R165, [R1+0x42a0] ;  /* 0x0042a00001a57983 */ /* 0x000f220000300800 */
[----:B------:R-:W-:-:S03]  /*54290*/  IMAD.MOV.U32 R159, RZ, RZ, R167 ;  /* 0x000000ffff9f7224 */ /* 0x000fc600078e00a7 */
[----:B------:R-:W4:Y:S04]  /*542a0*/  LDL.LU R166, [R1+0x429c] ;  /* 0x00429c0001a67983 */ /* 0x000f280000300800 */
[----:B------:R-:W4:Y:S01]  /*542b0*/  LDL.LU R167, [R1+0x4298] ;  /* 0x0042980001a77983 */ /* 0x000f220000300800 */
[----:B---3--:R-:W-:-:S15]  /*542c0*/  HMMA.1688.F32.TF32 R160, R48, R8, R160 ;  /* 0x0000000830a0723c */ /* 0x008fde00000810a0 */
[----:B------:R-:W-:-:S08]  /*542d0*/  NOP ;  /* 0x0000000000007918 */ /* 0x000fd00000000000 */
[----:B------:R1:W-:Y:S04]  /*542e0*/  STL.64 [R1+0xa10], R160 ;  /* 0x000a10a001007387 */ /* 0x0003e80000100a00 */
[----:B------:R2:W-:Y:S04]  /*542f0*/  STL.64 [R1+0xa18], R162 ;  /* 0x000a18a201007387 */ /* 0x0005e80000100a00 */
[----:B-1----:R-:W3:Y:S04]  /*54300*/  LDL.LU R160, [R1+0x5d0] ;  /* 0x0005d00001a07983 */ /* 0x002ee80000300800 */
[----:B------:R-:W3:Y:S04]  /*54310*/  LDL.LU R161, [R1+0x5d4] ;  /* 0x0005d40001a17983 */ /* 0x000ee80000300800 */
[----:B--2---:R-:W3:Y:S04]  /*54320*/  LDL.LU R162, [R1+0x5d8] ;  /* 0x0005d80001a27983 */ /* 0x004ee80000300800 */
[----:B------:R-:W3:Y:S01]  /*54330*/  LDL.LU R163, [R1+0x5dc] ;  /* 0x0005dc0001a37983 */ /* 0x000ee20000300800 */
[C---:B----4-:R-:W-:Y:S06]  /*54340*/  HMMA.1688.F32.TF32 R164, R48.reuse, R4, R164 ;  /* 0x0000000430a4723c */ /* 0x050fec00000810a4 */
[----:B------:R-:W-:-:S15]  /*54350*/  HMMA.1688.F32.TF32 R148, R48, R128, R148 ;  /* 0x000000803094723c */ /* 0x000fde0000081094 */
[----:B------:R-:W-:-:S02]  /*54360*/  NOP ;  /* 0x0000000000007918 */ /* 0x000fc40000000000 */
[----:B------:R-:W-:Y:S04]  /*54370*/  STL.64 [R1+0x100], R164 ;  /* 0x000100a401007387 */ /* 0x000fe80000100a00 */
[----:B------:R3:W-:Y:S01]  /*54380*/  STL.64 [R1+0x108], R166 ;  /* 0x000108a601007387 */ /* 0x0007e20000100a00 */
[----:B------:R-:W-:Y:S02]  /*54390*/  IMAD.MOV.U32 R250, RZ, RZ, R61 ;  /* 0x000000fffffa7224 */ /* 0x000fe400078e003d */
[----:B------:R-:W-:Y:S01]  /*543a0*/  IMAD.MOV.U32 R251, RZ, RZ, R60 ;  /* 0x000000fffffb7224 */ /* 0x000fe200078e003c */
[----:B------:R-:W-:Y:S04]  /*543b0*/  LDS R61, [R103+UR13+0x24200] ;  /* 0x0242000d673d7984 */ /* 0x000fe80008000800 */
[----:B------:R-:W1:Y:S01]  /*543c0*/  LDS R60, [R102+UR13+0x24200] ;  /* 0x0242000d663c7984 */ /* 0x000e620008000800 */
[C---:B---3--:R-:W-:Y:S06]  /*543d0*/  HMMA.1688.F32.TF32 R164, R48.reuse, R112, R160 ;  /* 0x0000007030a4723c */ /* 0x048fec00000810a0 */
        /* <DEDUP_REMOVED lines=36> */
[C---:B--2---:R-:W-:Y:S06]  /*54620*/  HMMA.1688.F32.TF32 R32, R48.reuse, R204, R248 ;  /* 0x000000cc3020723c */ /* 0x044fec00000810f8 */
[C---:B------:R-:W-:Y:S02]  /*54630*/  HMMA.1688.F32.TF32 R248, R48.reuse, R208, R36 ;  /* 0x000000d030f8723c */ /* 0x040fe40000081024 */
[----:B------:R-:W-:Y:S04]  /*54640*/  STL.64 [R1+0x30], R136 ;  /* 0x0000308801007387 */ /* 0x000fe80000100a00 */
[----:B------:R-:W-:Y:S05]  /*54650*/  STL.64 [R1+0x38], R138 ;  /* 0x0000388a01007387 */ /* 0x000fea0000100a00 */
[----:B------:R-:W-:Y:S04]  /*54660*/  STL.64 [R1+0x20], R132 ;  /* 0x0000208401007387 */ /* 0x000fe80000100a00 */
[----:B------:R-:W-:Y:S08]  /*54670*/  STL.64 [R1+0x28], R134 ;  /* 0x0000288601007387 */ /* 0x000ff00000100a00 */
[----:B------:R-:W-:Y:S04]  /*54680*/  STL.64 [R1+0x3f50], R250 ;  /* 0x003f50fa01007387 */ /* 0x000fe80000100a00 */
[----:B------:R-:W-:Y:S04]  /*54690*/  STL.64 [R1], R32 ;  /* 0x0000002001007387 */ /* 0x000fe80000100a00 */
[----:B------:R2:W-:Y:S04]  /*546a0*/  STL.64 [R1+0x8], R34 ;  /* 0x0000082201007387 */ /* 0x0005e80000100a00 */
[----:B------:R-:W-:Y:S04]  /*546b0*/  STL.64 [R1+0x3f48], R248 ;  /* 0x003f48f801007387 */ /* 0x000fe80000100a00 */
[----:B------:R-:W3:Y:S01]  /*546c0*/  LDL.LU R46, [R1+0x708] ;  /* 0x00070800012e7983 */ /* 0x000ee20000300800 */
[C---:B--2---:R-:W-:Y:S03]  /*546d0*/  HMMA.1688.F32.TF32 R32, R48.reuse, R212, R88 ;  /* 0x000000d43020723c */ /* 0x044fe60000081058 */
        /* <DEDUP_REMOVED lines=33> */
[----:B------:R-:W-:Y:S04]  /*548f0*/  STL.64 [R1+0x3f60], R34 ;  /* 0x003f602201007387 */ /* 0x000fe80000100a00 */
[----:B------:R1:W-:Y:S01]  /*54900*/  STL.64 [R1+0x3f58], R32 ;  /* 0x003f582001007387 */ /* 0x0003e20000100a00 */
[C---:B--2---:R-:W-:Y:S06]  /*54910*/  HMMA.1688.F32.TF32 R36, R48.reuse, R216, R88 ;  /* 0x000000d83024723c */ /* 0x044fec0000081058 */
[----:B---3--:R-:W-:-:S15]  /*54920*/  HMMA.1688.F32.TF32 R44, R48, R220, R44 ;  /* 0x000000dc302c723c */ /* 0x008fde000008102c */
[----:B------:R-:W-:-:S02]  /*54930*/  NOP ;  /* 0x0000000000007918 */ /* 0x000fc40000000000 */
[----:B------:R-:W-:Y:S04]  /*54940*/  STL.64 [R1+0x3f70], R38 ;  /* 0x003f702601007387 */ /* 0x000fe80000100a00 */
[----:B------:R2:W-:Y:S04]  /*54950*/  STL.64 [R1+0x3f68], R36 ;  /* 0x003f682401007387 */ /* 0x0005e80000100a00 */
[----:B------:R-:W3:Y:S04]  /*54960*/  LDL.LU R88, [R1+0x780] ;  /* 0x0007800001587983 */ /* 0x000ee80000300800 */
[----:B------:R-:W3:Y:S04]  /*54970*/  LDL.LU R89, [R1+0x784] ;  /* 0x0007840001597983 */ /* 0x000ee80000300800 */
[----:B------:R-:W3:Y:S04]  /*54980*/  LDL.LU R90, [R1+0x788] ;  /* 0x00078800015a7983 */ /* 0x000ee80000300800 */
[----:B------:R-:W3:Y:S04]  /*54990*/  LDL.LU R91, [R1+0x78c] ;  /* 0x00078c00015b7983 */ /* 0x000ee80000300800 */
[----:B------:R-:W3:Y:S04]  /*549a0*/  LDL.LU R244, [R1+0x770] ;  /* 0x0007700001f47983 */ /* 0x000ee80000300800 */
[----:B------:R-:W3:Y:S01]  /*549b0*/  LDL.LU R245, [R1+0x774] ;  /* 0x0007740001f57983 */ /* 0x000ee20000300800 */
[----:B----4-:R-:W-:Y:S03]  /*549c0*/  HMMA.1688.F32.TF32 R48, R48, R224, R140 ;  /* 0x000000e03030723c */ /* 0x010fe6000008108c */
[----:B------:R-:W4:Y:S04]  /*549d0*/  LDL.LU R246, [R1+0x778] ;  /* 0x0007780001f67983 */ /* 0x000f280000300800 */
[----:B------:R-:W4:Y:S01]  /*549e0*/  LDL.LU R247, [R1+0x77c] ;  /* 0x00077c0001f77983 */ /* 0x000f220000300800 */
[C---:B-1----:R-:W-:Y:S03]  /*549f0*/  HMMA.1688.F32.TF32 R32, R60.reuse, R104, R136 ;  /* 0x000000683c20723c */ /* 0x042fe60000081088 */
[----:B------:R-:W-:Y:S04]  /*54a00*/  STL.64 [R1+0x3f80], R46 ;  /* 0x003f802e01007387 */ /* 0x000fe80000100a00 */
[----:B------:R-:W-:Y:S08]  /*54a10*/  STL.64 [R1+0x3f78], R44 ;  /* 0x003f782c01007387 */ /* 0x000ff00000100a00 */
[----:B------:R-:W-:Y:S04]  /*54a20*/  STL.64 [R1+0x3f90], R50 ;  /* 0x003f903201007387 */ /* 0x000fe80000100a00 */
[----:B------:R-:W-:Y:S04]  /*54a30*/  STL.64 [R1+0x3f88], R48 ;  /* 0x003f883001007387 */ /* 0x000fe80000100a00 */
[----:B------:R-:W-:Y:S04]  /*54a40*/  STL.64 [R1+0x1c0], R32 ;  /* 0x0001c02001007387 */ /* 0x000fe80000100a00 */
[----:B------:R1:W-:Y:S04]  /*54a50*/  STL.64 [R1+0x1c8], R34 ;  /* 0x0001c82201007387 */ /* 0x0003e80000100a00 */
[----:B------:R-:W4:Y:S04]  /*54a60*/  LDL.LU R54, [R1+0x798] ;  /* 0x0007980001367983 */ /* 0x000f280000300800 */
[----:B------:R-:W4:Y:S01]  /*54a70*/  LDL.LU R55, [R1+0x79c] ;  /* 0x00079c0001377983 */ /* 0x000f220000300800 */
[C---:B--2---:R-:W-:Y:S03]  /*54a80*/  HMMA.1688.F32.TF32 R36, R60.reuse, R80, R132 ;  /* 0x000000503c24723c */ /* 0x044fe60000081084 */
[----:B------:R-:W2:Y:S03]  /*54a90*/  LDL.LU R58, [R1+0x7a8] ;  /* 0x0007a800013a7983 */ /* 0x000ea60000300800 */
[C---:B-1----:R-:W-:Y:S01]  /*54aa0*/  HMMA.1688.F32.TF32 R32, R60.reuse, R84, R228 ;  /* 0x000000543c20723c */ /* 0x042fe200000810e4 */
[----:B------:R-:W2:Y:S05]  /*54ab0*/  LDL.LU R59, [R1+0x7ac] ;  /* 0x0007ac00013b7983 */ /* 0x000eaa0000300800 */
[----:B------:R-:W-:Y:S01]  /*54ac0*/  HMMA.1688.F32.TF32 R44, R60, R108, R232 ;  /* 0x0000006c3c2c723c */ /* 0x000fe200000810e8 */
        /* <DEDUP_REMOVED lines=8> */
[----:B------:R-:W-:Y:S04]  /*54b50*/  STL.64 [R1+0x1b0], R36 ;  /* 0x0001b02401007387 */ /* 0x000fe80000100a00 */
[----:B------:R1:W-:Y:S04]  /*54b60*/  STL.64 [R1+0x1b8], R38 ;  /* 0x0001b82601007387 */ /* 0x0003e80000100a00 */
[----:B------:R-:W-:Y:S04]  /*54b70*/  STL.64 [R1+0x1a0], R32 ;  /* 0x0001a02001007387 */ /* 0x000fe80000100a00 */
[----:B------:R1:W-:Y:S02]  /*54b80*/  STL.64 [R1+0x1a8], R34 ;  /* 0x0001a82201007387 */ /* 0x0003e40000100a00 */
[C---:B-1----:R-:W-:Y:S01]  /*54b90*/  HMMA.1688.F32.TF32 R36, R60.reuse, R40, R236 ;  /* 0x000000283c24723c */ /* 0x042fe200000810ec */
[----:B------:R-:W-:Y:S01]  /*54ba0*/  IMAD.MOV.U32 R163, RZ, RZ, R92 ;  /* 0x000000ffffa37224 */ /* 0x000fe200078e005c */
[----:B------:R-:W1:Y:S04]  /*54bb0*/  LDS R235, [R99+UR13+0x25280] ;  /* 0x0252800d63eb7984 */ /* 0x000e680008000800 */
        /* <DEDUP_REMOVED lines=21> */
[----:B----4-:R-:W-:-:S15]  /*54d10*/  HMMA.1688.F32.TF32 R36, R60, R24, R244 ;  /* 0x000000183c24723c */ /* 0x010fde00000810f4 */
[----:B------:R-:W-:-:S08]  /*54d20*/  NOP ;  /* 0x0000000000007918 */ /* 0x000fd00000000000 */
[----:B------:R-:W-:Y:S04]  /*54d30*/  STL.64 [R1+0x160], R36 ;  /* 0x0001602401007387 */ /* 0x000fe80000100a00 */
[----:B------:R3:W-:Y:S04]  /*54d40*/  STL.64 [R1+0x168], R38 ;  /* 0x0001682601007387 */ /* 0x0007e80000100a00 */
[----:B------:R-:W-:Y:S04]  /*54d50*/  STL.64 [R1+0x150], R32 ;  /* 0x0001502001007387 */ /* 0x000fe80000100a00 */
[----:B------:R4:W-:Y:S04]  /*54d60*/  STL.64 [R1+0x158], R34 ;  /* 0x0001582201007387 */ /* 0x0009e80000100a00 */
[----:B------:R-:W4:Y:S01]  /*54d70*/  LDL.LU R237, [R1+0x7e4] ;  /* 0x0007e40001ed7983 */ /* 0x000f220000300800 */
[C---:B------:R-:W-:Y:S03]  /*54d80*/  HMMA.1688.F32.TF32 R52, R60.reuse, R16, R52 ;  /* 0x000000103c34723c */ /* 0x040fe60000081034 */
[----:B------:R-:W4:Y:S04]  /*54d90*/  LDL.LU R238, [R1+0x7e8] ;  /* 0x0007e80001ee7983 */ /* 0x000f280000300800 */
[----:B------:R-:W4:Y:S04]  /*54da0*/  LDL.LU R239, [R1+0x7ec] ;  /* 0x0007ec0001ef7983 */ /* 0x000f280000300800 */
        /* <DEDUP_REMOVED lines=17> */
[----:B------:R-:W-:-:S15]  /*54ec0*/  HMMA.1688.F32.TF32 R44, R60, R8, R136 ;  /* 0x000000083c2c723c */ /* 0x000fde0000081088 */
[----:B------:R-:W-:-:S03]  /*54ed0*/  NOP ;  /* 0x0000000000007918 */ /* 0x000fc60000000000 */
[----:B-1----:R-:W-:Y:S02]  /*54ee0*/  IMAD.MOV.U32 R55, RZ, RZ, R32 ;  /* 0x000000ffff377224 */ /* 0x002fe400078e0020 */
[----:B------:R-:W-:Y:S02]  /*54ef0*/  IMAD.MOV.U32 R54, RZ, RZ, R33 ;  /* 0x000000ffff367224 */ /* 0x000fe400078e0021 */
[----:B------:R-:W-:Y:S02]  /*54f00*/  IMAD.MOV.U32 R53, RZ, RZ, R34 ;  /* 0x000000ffff357224 */ /* 0x000fe400078e0022 */
[----:B------:R-:W-:Y:S01]  /*54f10*/  IMAD.MOV.U32 R52, RZ, RZ, R35 ;  /* 0x000000ffff347224 */ /* 0x000fe200078e0023 */
[----:B------:R-:W-:Y:S04]  /*54f20*/  STL.64 [R1+0x3e68], R58 ;  /* 0x003e683a01007387 */ /* 0x000fe80000100a00 */
[----:B------:R-:W-:Y:S04]  /*54f30*/  STL.64 [R1+0x3e60], R56 ;  /* 0x003e603801007387 */ /* 0x000fe80000100a00 */
[----:B------:R-:W-:Y:S04]  /*54f40*/  STL.64 [R1+0x3a0], R44 ;  /* 0x0003a02c01007387 */ /* 0x000fe80000100a00 */
[----:B------:R-:W-:Y:S04]  /*54f50*/  STL.64 [R1+0x3a8], R46 ;  /* 0x0003a82e01007387 */ /* 0x000fe80000100a00 */
[----:B------:R-:W-:Y:S04]  /*54f60*/  STL.64 [R1+0x390], R36 ;  /* 0x0003902401007387 */ /* 0x000fe80000100a00 */
[----:B------:R1:W-:Y:S04]  /*54f70*/  STL.64 [R1+0x398], R38 ;  /* 0x0003982601007387 */ /* 0x0003e80000100a00 */
[----:B------:R-:W-:Y:S04]  /*54f80*/  STL [R1+0x3e9c], R52 ;  /* 0x003e9c3401007387 */ /* 0x000fe80000100800 */
[----:B------:R-:W-:Y:S04]  /*54f90*/  STL [R1+0x3e98], R54 ;  /* 0x003e983601007387 */ /* 0x000fe80000100800 */
[----:B------:R-:W-:Y:S04]  /*54fa0*/  STL [R1+0x3e94], R55 ;  /* 0x003e943701007387 */ /* 0x000fe80000100800 */
[----:B------:R2:W-:Y:S01]  /*54fb0*/  STL [R1+0x3e90], R53 ;  /* 0x003e903501007387 */ /* 0x0005e20000100800 */
[C---:B------:R-:W-:Y:S06]  /*54fc0*/  HMMA.1688.F32.TF32 R32, R60.reuse, R120, R240 ;  /* 0x000000783c20723c */ /* 0x040fec00000810f0 */
[----:B-1----:R-:W-:-:S15]  /*54fd0*/  HMMA.1688.F32.TF32 R36, R60, R116, R236 ;  /* 0x000000743c24723c */ /* 0x002fde00000810ec */
[----:B------:R-:W-:-:S03]  /*54fe0*/  NOP ;  /* 0x0000000000007918 */ /* 0x000fc60000000000 */
[----:B------:R-:W-:Y:S02]  /*54ff0*/  IMAD.MOV.U32 R59, RZ, RZ, R32 ;  /* 0x000000ffff3b7224 */ /* 0x000fe400078e0020 */
[----:B------:R-:W-:Y:S02]  /*55000*/  IMAD.MOV.U32 R58, RZ, RZ, R33 ;  /* 0x000000ffff3a7224 */ /* 0x000fe400078e0021 */
[----:B------:R-:W-:Y:S02]  /*55010*/  IMAD.MOV.U32 R57, RZ, RZ, R34 ;  /* 0x000000ffff397224 */ /* 0x000fe400078e0022 */
[----:B------:R-:W-:Y:S02]  /*55020*/  IMAD.MOV.U32 R56, RZ, RZ, R35 ;  /* 0x000000ffff387224 */ /* 0x000fe400078e0023 */
[----:B------:R-:W-:Y:S01]  /*55030*/  HMMA.1688.F32.TF32 R32, R60, R124, R244 ;  /* 0x0000007c3c20723c */ /* 0x000fe200000810f4 */
[----:B------:R-:W-:Y:S04]  /*55040*/  STL.64 [R1+0x370], R36 ;  /* 0x0003702401007387 */ /* 0x000fe80000100a00 */
[----:B------:R-:W-:Y:S04]  /*55050*/  STL.64 [R1+0x378], R38 ;  /* 0x0003782601007387 */ /* 0x000fe80000100a00 */
[----:B------:R-:W-:Y:S04]  /*55060*/  STL [R1+0x3eac], R56 ;  /* 0x003eac3801007387 */ /* 0x000fe80000100800 */
[----:B------:R-:W-:Y:S04]  /*55070*/  STL [R1+0x3ea8], R57 ;  /* 0x003ea83901007387 */ /* 0x000fe80000100800 */
[----:B------:R-:W-:Y:S04]  /*55080*/  STL [R1+0x3ea4], R58 ;  /* 0x003ea43a01007387 */ /* 0x000fe80000100800 */
[----:B------:R-:W-:Y:S03]  /*55090*/  STL [R1+0x3ea0], R59 ;  /* 0x003ea03b01007387 */ /* 0x000fe60000100800 */
[----:B--2---:R-:W-:-:S02]  /*550a0*/  IMAD.MOV.U32 R53, RZ, RZ, R33 ;  /* 0x000000ffff357224 */ /* 0x004fc400078e0021 */
[----:B------:R-:W-:Y:S01]  /*550b0*/  IMAD.MOV.U32 R55, RZ, RZ, R32 ;  /* 0x000000ffff377224 */ /* 0x000fe200078e0020 */
[----:B------:R1:W-:Y:S04]  /*550c0*/  STL.64 [R1+0x358], R34 ;  /* 0x0003582201007387 */ /* 0x0003e80000100a00 */
[----:B------:R2:W-:Y:S04]  /*550d0*/  STL [R1+0x3eb4], R53 ;  /* 0x003eb43501007387 */ /* 0x0005e80000100800 */
[----:B------:R3:W-:Y:S01]  /*550e0*/  STL [R1+0x3eb0], R55 ;  /* 0x003eb03701007387 */ /* 0x0007e20000100800 */
[----:B-1----:R-:W-:Y:S03]  /*550f0*/  HMMA.1688.F32.TF32 R32, R60, R128, R88 ;  /* 0x000000803c20723c */ /* 0x002fe60000081058 */
        /* <DEDUP_REMOVED lines=47> */
[----:B------:R-:W-:-:S05]  /*553f0*/  IMAD.MOV.U32 R54, RZ, RZ, R35 ;  /* 0x000000ffff367224 */ /* 0x000fca00078e0023 */
[----:B------:R1:W-:Y:S04]  /*55400*/  STL [R1+0x3ec4], R54 ;  /* 0x003ec43601007387 */ /* 0x0003e80000100800 */
[----:B------:R1:W-:Y:S04]  /*55410*/  STL [R1+0x3ec0], R52 ;  /* 0x003ec03401007387 */ /* 0x0003e80000100800 */
[----:B------:R1:W-:Y:S04]  /*55420*/  STL [R1+0x3ebc], R58 ;  /* 0x003ebc3a01007387 */ /* 0x0003e80000100800 */
[----:B------:R1:W-:Y:S01]  /*55430*/  STL [R1+0x3eb8], R59 ;  /* 0x003eb83b01007387 */ /* 0x0003e20000100800 */
[----:B--2---:R-:W-:-:S15]  /*55440*/  HMMA.1688.F32.TF32 R32, R60, R172, R148 ;  /* 0x000000ac3c20723c */ /* 0x004fde0000081094 */
[----:B------:R-:W-:-:S09]  /*55450*/  NOP ;  /* 0x0000000000007918 */ /* 0x000fd20000000000 */
[----:B------:R-:W-:Y:S02]  /*55460*/  IMAD.MOV.U32 R53, RZ, RZ, R32 ;  /* 0x000000ffff357224 */ /* 0x000fe400078e0020 */
[----:B---3--:R-:W-:Y:S02]  /*55470*/  IMAD.MOV.U32 R55, RZ, RZ, R33 ;  /* 0x000000ffff377224 */ /* 0x008fe400078e0021 */
[----:B------:R-:W-:Y:S02]  /*55480*/  IMAD.MOV.U32 R56, RZ, RZ, R34 ;  /* 0x000000ffff387224 */ /* 0x000fe400078e0022 */
[----:B------:R-:W-:Y:S01]  /*55490*/  IMAD.MOV.U32 R57, RZ, RZ, R35 ;  /* 0x000000ffff397224 */ /* 0x000fe200078e0023 */
[C---:B----4-:R-:W-:Y:S06]  /*554a0*/  HMMA.1688.F32.TF32 R36, R60.reuse, R168, R152 ;  /* 0x000000a83c24723c */ /* 0x050fec0000081098 */
[----:B------:R-:W-:-:S15]  /*554b0*/  HMMA.1688.F32.TF32 R32, R60, R176, R144 ;  /* 0x000000b03c20723c */ /* 0x000fde0000081090 */
[----:B------:R-:W-:-:S02]  /*554c0*/  NOP ;  /* 0x0000000000007918 */ /* 0x000fc40000000000 */
[----:B------:R-:W-:Y:S07]  /*554d0*/  STL.64 [R1+0x330], R36 ;  /* 0x0003302401007387 */ /* 0x000fee0000100a00 */
[----:B-1----:R-:W-:Y:S02]  /*554e0*/  IMAD.MOV.U32 R54, RZ, RZ, R32 ;  /* 0x000000ffff367224 */ /* 0x002fe400078e0020 */
[----:B------:R-:W-:Y:S02]  /*554f0*/  IMAD.MOV.U32 R52, RZ, RZ, R33 ;  /* 0x000000ffff347224 */ /* 0x000fe400078e0021 */
[----:B------:R-:W-:-:S02]  /*55500*/  IMAD.MOV.U32 R58, RZ, RZ, R34 ;  /* 0x000000ffff3a7224 */ /* 0x000fc400078e0022 */
[----:B------:R-:W-:Y:S02]  /*55510*/  IMAD.MOV.U32 R59, RZ, RZ, R35 ;  /* 0x000000ffff3b7224 */ /* 0x000fe400078e0023 */
[----:B------:R-:W-:Y:S01]  /*55520*/  HMMA.1688.F32.TF32 R32, R60, R180, R140 ;  /* 0x000000b43c20723c */ /* 0x000fe2000008108c */
[----:B------:R-:W-:Y:S04]  /*55530*/  STL.64 [R1+0x338], R38 ;  /* 0x0003382601007387 */ /* 0x000fe80000100a00 */
[----:B------:R1:W-:Y:S04]  /*55540*/  STL [R1+0x3ed4], R57 ;  /* 0x003ed43901007387 */ /* 0x0003e80000100800 */
[----:B------:R2:W-:Y:S04]  /*55550*/  STL [R1+0x3ed0], R56 ;  /* 0x003ed03801007387 */ /* 0x0005e80000100800 */
[----:B------:R3:W-:Y:S04]  /*55560*/  STL [R1+0x3ecc], R53 ;  /* 0x003ecc3501007387 */ /* 0x0007e80000100800 */
[----:B------:R4:W-:Y:S07]  /*55570*/  STL [R1+0x3ec8], R55 ;  /* 0x003ec83701007387 */ /* 0x0009ee0000100800 */
[----:B-1----:R-:W-:-:S02]  /*55580*/  IMAD.MOV.U32 R57, RZ, RZ, R32 ;  /* 0x000000ffff397224 */ /* 0x002fc400078e0020 */
[----:B--2---:R-:W-:Y:S02]  /*55590*/  IMAD.MOV.U32 R56, RZ, RZ, R33 ;  /* 0x000000ffff387224 */ /* 0x004fe400078e0021 */
[----:B---3--:R-:W-:Y:S02]  /*555a0*/  IMAD.MOV.U32 R53, RZ, RZ, R34 ;  /* 0x000000ffff357224 */ /* 0x008fe400078e0022 */
[----:B----4-:R-:W-:Y:S02]  /*555b0*/  IMAD.MOV.U32 R55, RZ, RZ, R35 ;  /* 0x000000ffff377224 */ /* 0x010fe400078e0023 */
[C---:B------:R-:W-:Y:S03]  /*555c0*/  HMMA.1688.F32.TF32 R32, R60.reuse, R184, R136 ;  /* 0x000000b83c20723c */ /* 0x040fe60000081088 */
[----:B------:R-:W-:Y:S03]  /*555d0*/  STL.64 [R1+0x3ef0], R54 ;  /* 0x003ef03601007387 */ /* 0x000fe60000100a00 */
[C---:B------:R-:W-:Y:S01]  /*555e0*/  HMMA.1688.F32.TF32 R44, R60.reuse, R188, R132 ;  /* 0x000000bc3c2c723c */ /* 0x040fe20000081084 */
[----:B------:R-:W-:Y:S04]  /*555f0*/  STL.64 [R1+0x3ee8], R52 ;  /* 0x003ee83401007387 */ /* 0x000fe80000100a00 */
[----:B------:R-:W-:Y:S01]  /*55600*/  STL.64 [R1+0x3ee0], R58 ;  /* 0x003ee03a01007387 */ /* 0x000fe20000100a00 */
[C---:B------:R-:W-:Y:S03]  /*55610*/  HMMA.1688.F32.TF32 R36, R60.reuse, R192, R228 ;  /* 0x000000c03c24723c */ /* 0x040fe600000810e4 */
[----:B------:R-:W-:Y:S08]  /*55620*/  STL.64 [R1+0x3ed8], R56 ;  /* 0x003ed83801007387 */ /* 0x000ff00000100a00 */
        /* <DEDUP_REMOVED lines=11> */
[----:B-1----:R-:W-:Y:S08]  /*556e0*/  HMMA.1688.F32.TF32 R32, R60, R208, R88 ;  /* 0x000000d03c20723c */ /* 0x002ff00000081058 */
[----:B------:R-:W-:Y:S04]  /*556f0*/  STL.64 [R1+0x2b0], R44 ;  /* 0x0002b02c01007387 */ /* 0x000fe80000100a00 */
[----:B------:R-:W-:Y:S04]  /*55700*/  STL.64 [R1+0x2b8], R46 ;  /* 0x0002b82e01007387 */ /* 0x000fe80000100a00 */
[----:B------:R-:W2:Y:S04]  /*55710*/  LDL.LU R236, [R1+0x2400] ;  /* 0x0024000001ec7983 */ /* 0x000ea80000300800 */
[----:B------:R-:W-:Y:S04]  /*55720*/  STL.64 [R1+0x2a0], R36 ;  /* 0x0002a02401007387 */ /* 0x000fe80000100a00 */
[----:B------:R1:W-:Y:S04]  /*55730*/  STL.64 [R1+0x2a8], R38 ;  /* 0x0002a82601007387 */ /* 0x0003e80000100a00 */
[----:B------:R-:W-:Y:S04]  /*55740*/  STL.64 [R1+0x290], R32 ;  /* 0x0002902001007387 */ /* 0x000fe80000100a00 */
[----:B------:R3:W-:Y:S04]  /*55750*/  STL.64 [R1+0x298], R34 ;  /* 0x0002982201007387 */ /* 0x0007e80000100a00 */
[----:B------:R-:W2:Y:S04]  /*55760*/  LDL.LU R237, [R1+0x2404] ;  /* 0x0024040001ed7983 */ /* 0x000ea80000300800 */
[----:B------:R-:W2:Y:S04]  /*55770*/  LDL.LU R238, [R1+0x2408] ;  /* 0x0024080001ee7983 */ /* 0x000ea80000300800 */
[----:B------:R-:W2:Y:S01]  /*55780*/  LDL.LU R239, [R1+0x240c] ;  /* 0x00240c0001ef7983 */ /* 0x000ea20000300800 */
[----:B------:R-:W-:-:S03]  /*55790*/  IMAD.MOV.U32 R88, RZ, RZ, R96 ;  /* 0x000000ffff587224 */ /* 0x000fc600078e0060 */
[----:B------:R-:W4:Y:S01]  /*557a0*/  LDL.LU R140, [R1+0x2440] ;  /* 0x00244000018c7983 */ /* 0x000f220000300800 */
[----:B------:R-:W-:-:S03]  /*557b0*/  IMAD.MOV.U32 R89, RZ, RZ, R97 ;  /* 0x000000ffff597224 */ /* 0x000fc600078e0061 */
[----:B------:R-:W4:Y:S04]  /*557c0*/  LDL.LU R141, [R1+0x2444] ;  /* 0x00244400018d7983 */ /* 0x000f280000300800 */
[----:B------:R-:W4:Y:S04]  /*557d0*/  LDL.LU R142, [R1+0x2448] ;  /* 0x00244800018e7983 */ /* 0x000f280000300800 */
[----:B------:R-:W4:Y:S04]  /*557e0*/  LDL.LU R143, [R1+0x244c] ;  /* 0x00244c00018f7983 */ /* 0x000f280000300800 */
[----:B------:R-:W2:Y:S04]  /*557f0*/  LDL.LU R96, [R1+0x4294] ;  /* 0x0042940001607983 */ /* 0x000ea80000300800 */
[----:B------:R-:W4:Y:S01]  /*55800*/  LDL.LU R97, [R1+0x4290] ;  /* 0x0042900001617983 */ /* 0x000f220000300800 */
[----:B------:R-:W-:-:S02]  /*55810*/  IMAD.MOV.U32 R90, RZ, RZ, R76 ;  /* 0x000000ffff5a7224 */ /* 0x000fc400078e004c */
[----:B------:R-:W-:Y:S01]  /*55820*/  IMAD.MOV.U32 R91, RZ, RZ, R64 ;  /* 0x000000ffff5b7224 */ /* 0x000fe200078e0040 */
        /* <DEDUP_REMOVED lines=10> */
[C---:B-1----:R-:W-:Y:S06]  /*558d0*/  HMMA.1688.F32.TF32 R36, R60.reuse, R216, R156 ;  /* 0x000000d83c24723c */ /* 0x042fec000008109c */
[----:B---3--:R-:W-:Y:S01]  /*558e0*/  HMMA.1688.F32.TF32 R32, R60, R220, R240 ;  /* 0x000000dc3c20723c */ /* 0x008fe200000810f0 */
[----:B------:R-:W-:Y:S04]  /*558f0*/  LDS R240, [R102+UR13+0x24280] ;  /* 0x0242800d66f07984 */ /* 0x000fe80008000800 */
[----:B------:R-:W-:Y:S04]  /*55900*/  LDS R242, [R102+UR13+0x25280] ;  /* 0x0252800d66f27984 */ /* 0x000fe80008000800 */
[----:B------:R-:W-:Y:S04]  /*55910*/  LDS R241, [R103+UR13+0x24280] ;  /* 0x0242800d67f17984 */ /* 0x000fe80008000800 */
[----:B------:R-:W1:Y:S01]  /*55920*/  LDS R243, [R103+UR13+0x25280] ;  /* 0x0252800d67f37984 */ /* 0x000e620008000800 */
[----:B--2---:R-:W-:-:S02]  /*55930*/  IMAD.MOV.U32 R161, RZ, RZ, R96 ;  /* 0x000000ffffa17224 */ /* 0x004fc400078e0060 */
[----:B----4-:R-:W-:Y:S02]  /*55940*/  IMAD.MOV.U32 R160, RZ, RZ, R97 ;  /* 0x000000ffffa07224 */ /* 0x010fe400078e0061 */
[----:B------:R-:W2:Y:S04]  /*55950*/  LDL.LU R97, [R1+0x4274] ;  /* 0x0042740001617983 */ /* 0x000ea80000300800 */
[----:B------:R-:W2:Y:S04]  /*55960*/  LDL.LU R96, [R1+0x4270] ;  /* 0x0042700001607983 */ /* 0x000ea80000300800 */
[----:B------:R-:W3:Y:S04]  /*55970*/  LDL.LU R93, [R1+0x426c] ;  /* 0x00426c00015d7983 */ /* 0x000ee80000300800 */
[----:B------:R-:W3:Y:S04]  /*55980*/  LDL.LU R92, [R1+0x4268] ;  /* 0x00426800015c7983 */ /* 0x000ee80000300800 */
[----:B------:R-:W4:Y:S04]  /*55990*/  LDL.LU R68, [R1+0x4264] ;  /* 0x0042640001447983 */ /* 0x000f280000300800 */
[----:B------:R-:W2:Y:S04]  /*559a0*/  LDL.LU R69, [R1+0x4260] ;  /* 0x0042600001457983 */ /* 0x000ea80000300800 */
[----:B------:R-:W3:Y:S04]  /*559b0*/  LDL.LU R72, [R1+0x425c] ;  /* 0x00425c0001487983 */ /* 0x000ee80000300800 */
        /* <DEDUP_REMOVED lines=25> */
[C---:B------:R-:W-:Y:S03]  /*55b50*/  HMMA.1688.F32.TF32 R44, R60.reuse, R212, R160 ;  /* 0x000000d43c2c723c */ /* 0x040fe600000810a0 */
[----:B------:R-:W3:Y:S04]  /*55b60*/  LDL.LU R244, [R1+0x23f0] ;  /* 0x0023f00001f47983 */ /* 0x000ee80000300800 */
[----:B------:R-:W3:Y:S04]  /*55b70*/  LDL.LU R245, [R1+0x23f4] ;  /* 0x0023f40001f57983 */ /* 0x000ee80000300800 */
[----:B------:R-:W3:Y:S04]  /*55b80*/  LDL.LU R246, [R1+0x23f8] ;  /* 0x0023f80001f67983 */ /* 0x000ee80000300800 */
[----:B------:R-:W3:Y:S01]  /*55b90*/  LDL.LU R247, [R1+0x23fc] ;  /* 0x0023fc0001f77983 */ /* 0x000ee20000300800 */
[----:B------:R-:W-:Y:S07]  /*55ba0*/  HMMA.1688.F32.TF32 R60, R60, R224, R88 ;  /* 0x000000e03c3c723c */ /* 0x000fee0000081058 */
[----:B------:R-:W-:Y:S04]  /*55bb0*/  STL.64 [R1+0x280], R44 ;  /* 0x0002802c01007387 */ /* 0x000fe80000100a00 */
[----:B------:R-:W-:Y:S04]  /*55bc0*/  STL.64 [R1+0x288], R46 ;  /* 0x0002882e01007387 */ /* 0x000fe80000100a00 */
[----:B------:R-:W-:Y:S04]  /*55bd0*/  STL.64 [R1+0x270], R36 ;  /* 0x0002702401007387 */ /* 0x000fe80000100a00 */
[----:B------:R2:W-:Y:S04]  /*55be0*/  STL.64 [R1+0x278], R38 ;  /* 0x0002782601007387 */ /* 0x0005e80000100a00 */
[----:B------:R-:W3:Y:S04]  /*55bf0*/  LDL.LU R88, [R1+0x23e0] ;  /* 0x0023e00001587983 */ /* 0x000ee80000300800 */
[----:B------:R-:W-:Y:S04]  /*55c00*/  STL.64 [R1+0x260], R32 ;  /* 0x0002602001007387 */ /* 0x000fe80000100a00 */
[----:B------:R4:W-:Y:S04]  /*55c10*/  STL.64 [R1+0x268], R34 ;  /* 0x0002682201007387 */ /* 0x0009e80000100a00 */
[----:B------:R-:W3:Y:S04]  /*55c20*/  LDL.LU R89, [R1+0x23e4] ;  /* 0x0023e40001597983 */ /* 0x000ee80000300800 */
[----:B------:R-:W3:Y:S04]  /*55c30*/  LDL.LU R90, [R1+0x23e8] ;  /* 0x0023e800015a7983 */ /* 0x000ee80000300800 */
[----:B------:R-:W3:Y:S04]  /*55c40*/  LDL.LU R91, [R1+0x23ec] ;  /* 0x0023ec00015b7983 */ /* 0x000ee80000300800 */
[----:B------:R-:W-:Y:S04]  /*55c50*/  STL.64 [R1+0x3da8], R62 ;  /* 0x003da83e01007387 */ /* 0x000fe80000100a00 */
[----:B------:R-:W-:Y:S01]  /*55c60*/  STL.64 [R1+0x3da0], R60 ;  /* 0x003da03c01007387 */ /* 0x000fe20000100a00 */
[C---:B--2---:R-:W-:Y:S06]  /*55c70*/  HMMA.1688.F32.TF32 R36, R232.reuse, R84, R144 ;  /* 0x00000054e824723c */ /* 0x044fec0000081090 */
[C---:B----4-:R-:W-:Y:S06]  /*55c80*/  HMMA.1688.F32.TF32 R32, R232.reuse, R104, R152 ;  /* 0x00000068e820723c */ /* 0x050fec0000081098 */
[----:B---3--:R-:W-:-:S15]  /*55c90*/  HMMA.1688.F32.TF32 R44, R232, R80, R148 ;  /* 0x00000050e82c723c */ /* 0x008fde0000081094 */
[----:B------:R-:W-:-:S02]  /*55ca0*/  NOP ;  /* 0x0000000000007918 */ /* 0x000fc40000000000 */
[----:B------:R-:W-:Y:S04]  /*55cb0*/  STL.64 [R1+0x250], R32 ;  /* 0x0002502001007387 */ /* 0x000fe80000100a00 */
[----:B------:R2:W-:Y:S02]  /*55cc0*/  STL.64 [R1+0x258], R34 ;  /* 0x0002582201007387 */ /* 0x0005e40000100a00 */
[C---:B--2---:R-:W-:Y:S02]  /*55cd0*/  HMMA.1688.F32.TF32 R32, R232.reuse, R108, R140 ;  /* 0x0000006ce820723c */ /* 0x044fe4000008108c */
[----:B------:R-:W-:Y:S04]  /*55ce0*/  STL.64 [R1+0x240], R44 ;  /* 0x0002402c01007387 */ /* 0x000fe80000100a00 */
[----:B------:R-:W-:Y:S04]  /*55cf0*/  STL.64 [R1+0x248], R46 ;  /* 0x0002482e01007387 */ /* 0x000fe80000100a00 */
[----:B------:R-:W-:Y:S04]  /*55d00*/  STL.64 [R1+0x230], R36 ;  /* 0x0002302401007387 */ /* 0x000fe80000100a00 */
[----:B------:R2:W-:Y:S10]  /*55d10*/  STL.64 [R1+0x238], R38 ;  /* 0x0002382601007387 */ /* 0x0005f40000100a00 */
[----:B------:R-:W-:Y:S01]  /*55d20*/  IMAD.MOV.U32 R63, RZ, RZ, R32 ;  /* 0x000000ffff3f7224 */ /* 0x000fe200078e0020 */
[----:B--2---:R-:W-:Y:S01]  /*55d30*/  HMMA.1688.F32.TF32 R36, R232, R40, R136 ;  /* 0x00000028e824723c */ /* 0x004fe20000081088 */
[----:B------:R-:W-:-:S02]  /*55d40*/  IMAD.MOV.U32 R62, RZ, RZ, R33 ;  /* 0x000000ffff3e7224 */ /* 0x000fc400078e0021 */
[----:B------:R-:W-:Y:S02]  /*55d50*/  IMAD.MOV.U32 R61, RZ, RZ, R34 ;  /* 0x000000ffff3d7224 */ /* 0x000fe400078e0022 */
[----:B------:R-:W-:Y:S02]  /*55d60*/  IMAD.MOV.U32 R60, RZ, RZ, R35 ;  /* 0x000000ffff3c7224 */ /* 0x000fe400078e0023 */
[C---:B------:R-:W-:Y:S03]  /*55d70*/  HMMA.1688.F32.TF32 R32, R232.reuse, R28, R132 ;  /* 0x0000001ce820723c */ /* 0x040fe60000081084 */
[----:B------:R-:W-:Y:S04]  /*55d80*/  STL [R1+0x3e3c], R60 ;  /* 0x003e3c3c01007387 */ /* 0x000fe80000100800 */
[----:B------:R-:W-:Y:S04]  /*55d90*/  STL [R1+0x3e38], R62 ;  /* 0x003e383e01007387 */ /* 0x000fe80000100800 */
[----:B------:R-:W-:Y:S04]  /*55da0*/  STL [R1+0x3e34], R63 ;  /* 0x003e343f01007387 */ /* 0x000fe80000100800 */
[----:B------:R-:W-:Y:S04]  /*55db0*/  STL [R1+0x3e30], R61 ;  /* 0x003e303d01007387 */ /* 0x000fe80000100800 */
[----:B------:R-:W-:Y:S04]  /*55dc0*/  STL.64 [R1+0x210], R36 ;  /* 0x0002102401007387 */ /* 0x000fe80000100a00 */
[----:B------:R-:W-:Y:S04]  /*55dd0*/  STL.64 [R1+0x218], R38 ;  /* 0x0002182601007387 */ /* 0x000fe80000100a00 */
[----:B------:R-:W-:Y:S04]  /*55de0*/  STL.64 [R1+0x200], R32 ;  /* 0x0002002001007387 */ /* 0x000fe80000100a00 */
[----:B------:R2:W-:Y:S02]  /*55df0*/  STL.64 [R1+0x208], R34 ;  /* 0x0002082201007387 */ /* 0x0005e40000100a00 */
[C---:B--2---:R-:W-:Y:S06]  /*55e00*/  HMMA.1688.F32.TF32 R32, R232.reuse, R16, R244 ;  /* 0x00000010e820723c */ /* 0x044fec00000810f4 */
[C---:B------:R-:W-:Y:S06]  /*55e10*/  HMMA.1688.F32.TF32 R44, R232.reuse, R24, R228 ;  /* 0x00000018e82c723c */ /* 0x040fec00000810e4 */
[----:B------:R-:W-:-:S12]  /*55e20*/  HMMA.1688.F32.TF32 R36, R232, R20, R236 ;  /* 0x00000014e824723c */ /* 0x000fd800000810ec */
[----:B------:R-:W-:Y:S02]  /*55e30*/  IMAD.MOV.U32 R60, RZ, RZ, R32 ;  /* 0x000000ffff3c7224 */ /* 0x000fe400078e0020 */
[----:B------:R-:W-:Y:S02]  /*55e40*/  IMAD.MOV.U32 R62, RZ, RZ, R33 ;  /* 0x000000ffff3e7224 */ /* 0x000fe400078e0021 */
[----:B------:R-:W-:Y:S02]  /*55e50*/  IMAD.MOV.U32 R63, RZ, RZ, R34 ;  /* 0x000000ffff3f7224 */ /* 0x000fe400078e0022 */
[----:B------:R-:W-:Y:S02]  /*55e60*/  IMAD.MOV.U32 R61, RZ, RZ, R35 ;  /* 0x000000ffff3d7224 */ /* 0x000fe400078e0023 */
[----:B------:R-:W-:Y:S01]  /*55e70*/  HMMA.1688.F32.TF32 R32, R232, R12, R88 ;  /* 0x0000000ce820723c */ /* 0x000fe20000081058 */
[----:B------:R-:W-:Y:S04]  /*55e80*/  STL.64 [R1+0x1f0], R44 ;  /* 0x0001f02c01007387 */ /* 0x000fe80000100a00 */
[----:B------:R-:W-:Y:S04]  /*55e90*/  STL.64 [R1+0x1f8], R46 ;  /* 0x0001f82e01007387 */ /* 0x000fe80000100a00 */
[----:B------:R-:W-:Y:S04]  /*55ea0*/  STL.64 [R1+0x1e0], R36 ;  /* 0x0001e02401007387 */ /* 0x000fe80000100a00 */
[----:B------:R-:W-:Y:S01]  /*55eb0*/  STL.64 [R1+0x1e8], R38 ;  /* 0x0001e82601007387 */ /* 0x000fe20000100a00 */
[----:B------:R-:W-:-:S03]  /*55ec0*/  IMAD.MOV.U32 R244, RZ, RZ, R77 ;  /* 0x000000fffff47224 */ /* 0x000fc600078e004d */
[----:B------:R-:W-:Y:S04]  /*55ed0*/  STL [R1+0x3e4c], R61 ;  /* 0x003e4c3d01007387 */ /* 0x000fe80000100800 */
[----:B------:R-:W-:Y:S04]  /*55ee0*/  STL [R1+0x3e48], R63 ;  /* 0x003e483f01007387 */ /* 0x000fe80000100800 */
[----:B------:R-:W-:Y:S01]  /*55ef0*/  STL [R1+0x3e44], R60 ;  /* 0x003e443c01007387 */ /* 0x000fe20000100800 */
[----:B------:R-:W-:-:S03]  /*55f00*/  IMAD.MOV.U32 R245, RZ, RZ, R65 ;  /* 0x000000fffff57224 */ /* 0x000fc600078e0041 */
[----:B------:R-:W-:Y:S01]  /*55f10*/  STL [R1+0x3e40], R62 ;  /* 0x003e403e01007387 */ /* 0x000fe20000100800 */
[----:B------:R-:W-:-:S03]  /*55f20*/  IMAD.MOV.U32 R246, RZ, RZ, R64 ;  /* 0x000000fffff67224 */ /* 0x000fc600078e0040 */
[----:B------:R-:W2:Y:S01]  /*55f30*/  LDL.LU R77, [R1+0x4254] ;  /* 0x00425400014d7983 */ /* 0x000ea20000300800 */
[----:B------:R-:W-:-:S03]  /*55f40*/  IMAD.MOV.U32 R247, RZ, RZ, R76 ;  /* 0x000000fffff77224 */ /* 0x000fc600078e004c */
[----:B------:R-:W-:Y:S01]  /*55f50*/  STL.64 [R1+0x140], R32 ;  /* 0x0001402001007387 */ /* 0x000fe20000100a00 */
[----:B------:R-:W-:-:S03]  /*55f60*/  IMAD.MOV.U32 R88, RZ, RZ, R73 ;  /* 0x000000ffff587224 */ /* 0x000fc600078e0049 */
[----:B------:R3:W-:Y:S01]  /*55f70*/  STL.64 [R1+0x148], R34 ;  /* 0x0001482201007387 */ /* 0x0007e20000100a00 */
[----:B------:R-:W-:-:S03]  /*55f80*/  IMAD.MOV.U32 R89, RZ, RZ, R72 ;  /* 0x000000ffff597224 */ /* 0x000fc600078e0048 */
[----:B------:R-:W4:Y:S01]  /*55f90*/  LDL.LU R65, [R1+0x4250] ;  /* 0x0042500001417983 */ /* 0x000f220000300800 */
[----:B------:R-:W-:-:S03]  /*55fa0*/  IMAD.MOV.U32 R90, RZ, RZ, R69 ;  /* 0x000000ffff5a7224 */ /* 0x000fc600078e0045 */
[----:B------:R-:W4:Y:S01]  /*55fb0*/  LDL.LU R64, [R1+0x424c] ;  /* 0x00424c0001407983 */ /* 0x000f220000300800 */
[----:B------:R-:W-:-:S03]  /*55fc0*/  IMAD.MOV.U32 R91, RZ, RZ, R68 ;  /* 0x000000ffff5b7224 */ /* 0x000fc600078e0044 */
[----:B------:R-:W2:Y:S04]  /*55fd0*/  LDL.LU R76, [R1+0x4248] ;  /* 0x00424800014c7983 */ /* 0x000ea80000300800 */
[----:B------:R-:W2:Y:S04]  /*55fe0*/  LDL.LU R73, [R1+0x4244] ;  /* 0x0042440001497983 */ /* 0x000ea80000300800 */
[----:B------:R-:W2:Y:S04]  /*55ff0*/  LDL.LU R72, [R1+0x4240] ;  /* 0x0042400001487983 */ /* 0x000ea80000300800 */
[----:B------:R-:W2:Y:S04]  /*56000*/  LDL.LU R69, [R1+0x423c] ;  /* 0x00423c0001457983 */ /* 0x000ea80000300800 */
[----:B------:R-:W2:Y:S04]  /*56010*/  LDL.LU R68, [R1+0x4238] ;  /* 0x0042380001447983 */ /* 0x000ea80000300800 */
        /* <DEDUP_REMOVED lines=26> */
[C---:B------:R-:W-:Y:S06]  /*561c0*/  HMMA.1688.F32.TF32 R88, R232.reuse, R168, R88 ;  /* 0x000000a8e858723c */ /* 0x040fec0000081058 */
[C---:B---3--:R-:W-:Y:S06]  /*561d0*/  HMMA.1688.F32.TF32 R32, R232.reuse, R8, R132 ;  /* 0x00000008e820723c */ /* 0x048fec0000081084 */
[----:B----4-:R-:W-:-:S15]  /*561e0*/  HMMA.1688.F32.TF32 R64, R232, R116, R64 ;  /* 0x00000074e840723c */ /* 0x010fde0000081040 */
[----:B------:R-:W-:-:S03]  /*561f0*/  NOP ;  /* 0x0000000000007918 */ /* 0x000fc60000000000 */
[----:B------:R-:W-:Y:S02]  /*56200*/  IMAD.MOV.U32 R61, RZ, RZ, R32 ;  /* 0x000000ffff3d7224 */ /* 0x000fe400078e0020 */
[----:B------:R-:W-:Y:S02]  /*56210*/  IMAD.MOV.U32 R63, RZ, RZ, R33 ;  /* 0x000000ffff3f7224 */ /* 0x000fe400078e0021 */
[----:B------:R-:W-:Y:S02]  /*56220*/  IMAD.MOV.U32 R60, RZ, RZ, R34 ;  /* 0x000000ffff3c7224 */ /* 0x000fe400078e0022 */
[----:B------:R-:W-:Y:S01]  /*56230*/  IMAD.MOV.U32 R62, RZ, RZ, R35 ;  /* 0x000000ffff3e7224 */ /* 0x000fe200078e0023 */
[C---:B--2---:R-:W-:Y:S06]  /*56240*/  HMMA.1688.F32.TF32 R36, R232.reuse, R4, R228 ;  /* 0x00000004e824723c */ /* 0x044fec00000810e4 */
        /* <DEDUP_REMOVED lines=8> */
[----:B------:R2:W-:Y:S05]  /*562d0*/  STL.64 [R1+0x120], R36 ;  /* 0x0001202401007387 */ /* 0x0005ea0000100a00 */
[C---:B------:R-:W-:Y:S01]  /*562e0*/  HMMA.1688.F32.TF32 R100, R232.reuse, R180, R100 ;  /* 0x000000b4e864723c */ /* 0x040fe20000081064 */
[----:B------:R3:W-:Y:S04]  /*562f0*/  STL.64 [R1+0x128], R38 ;  /* 0x0001282601007387 */ /* 0x0007e80000100a00 */
[----:B------:R-:W-:Y:S04]  /*56300*/  STL.64 [R1+0x3d48], R66 ;  /* 0x003d484201007387 */ /* 0x000fe80000100a00 */
[----:B------:R-:W-:Y:S04]  /*56310*/  STL.64 [R1+0x110], R32 ;  /* 0x0001102001007387 */ /* 0x000fe80000100a00 */
[----:B------:R-:W-:Y:S04]  /*56320*/  STL.64 [R1+0x118], R34 ;  /* 0x0001182201007387 */ /* 0x000fe80000100a00 */
[----:B------:R4:W-:Y:S04]  /*56330*/  STL.64 [R1+0x3d40], R64 ;  /* 0x003d404001007387 */ /* 0x0009e80000100a00 */
[----:B------:R-:W-:Y:S04]  /*56340*/  STL.64 [R1+0x3d58], R70 ;  /* 0x003d584601007387 */ /* 0x000fe80000100a00 */
[----:B------:R-:W-:Y:S04]  /*56350*/  STL.64 [R1+0x3d50], R68 ;  /* 0x003d504401007387 */ /* 0x000fe80000100a00 */
[----:B------:R-:W-:Y:S04]  /*56360*/  STL.64 [R1+0x3d68], R74 ;  /* 0x003d684a01007387 */ /* 0x000fe80000100a00 */
[----:B------:R1:W-:Y:S04]  /*56370*/  STL.64 [R1+0x3d60], R72 ;  /* 0x003d604801007387 */ /* 0x0003e80000100a00 */
[----:B------:R-:W-:Y:S04]  /*56380*/  STL.64 [R1+0x3d78], R78 ;  /* 0x003d784e01007387 */ /* 0x000fe80000100a00 */
[----:B------:R1:W-:Y:S04]  /*56390*/  STL.64 [R1+0x3d70], R76 ;  /* 0x003d704c01007387 */ /* 0x0003e80000100a00 */
[----:B------:R-:W-:Y:S04]  /*563a0*/  STL.64 [R1+0x3d88], R90 ;  /* 0x003d885a01007387 */ /* 0x000fe80000100a00 */
[----:B------:R1:W-:Y:S04]  /*563b0*/  STL.64 [R1+0x3d80], R88 ;  /* 0x003d805801007387 */ /* 0x0003e80000100a00 */
[----:B------:R-:W-:Y:S04]  /*563c0*/  STL.64 [R1+0x3d98], R94 ;  /* 0x003d985e01007387 */ /* 0x000fe80000100a00 */
[----:B------:R-:W-:Y:S04]  /*563d0*/  STL.64 [R1+0x3d90], R92 ;  /* 0x003d905c01007387 */ /* 0x000fe80000100a00 */
[----:B------:R-:W-:Y:S04]  /*563e0*/  STL.64 [R1+0x3db8], R98 ;  /* 0x003db86201007387 */ /* 0x000fe80000100a00 */
[----:B------:R1:W-:Y:S04]  /*563f0*/  STL.64 [R1+0x3db0], R96 ;  /* 0x003db06001007387 */ /* 0x0003e80000100a00 */
        /* <DEDUP_REMOVED lines=42> */
[C---:B------:R-:W-:Y:S03]  /*566a0*/  HMMA.1688.F32.TF32 R132, R232.reuse, R184, R244 ;  /* 0x000000b8e884723c */ /* 0x040fe600000810f4 */
[----:B------:R-:W2:Y:S04]  /*566b0*/  LDL.LU R244, [R1+0x910] ;  /* 0x0009100001f47983 */ /* 0x000ea80000300800 */
[----:B------:R-:W2:Y:S04]  /*566c0*/  LDL.LU R245, [R1+0x914] ;  /* 0x0009140001f57983 */ /* 0x000ea80000300800 */
[----:B------:R-:W2:Y:S04]  /*566d0*/  LDL.LU R246, [R1+0x918] ;  /* 0x0009180001f67983 */ /* 0x000ea80000300800 */
[----:B------:R-:W2:Y:S08]  /*566e0*/  LDL.LU R247, [R1+0x91c] ;  /* 0x00091c0001f77983 */ /* 0x000eb00000300800 */
[----:B------:R-:W-:Y:S04]  /*566f0*/  STL.64 [R1+0x3dd8], R134 ;  /* 0x003dd88601007387 */ /* 0x000fe80000100a00 */
[----:B------:R1:W-:Y:S01]  /*56700*/  STL.64 [R1+0x3dd0], R132 ;  /* 0x003dd08401007387 */ /* 0x0003e20000100a00 */
[C---:B---3--:R-:W-:Y:S06]  /*56710*/  HMMA.1688.F32.TF32 R156, R232.reuse, R208, R156 ;  /* 0x000000d0e89c723c */ /* 0x048fec000008109c */
[C---:B----4-:R-:W-:Y:S06]  /*56720*/  HMMA.1688.F32.TF32 R140, R232.reuse, R192, R140 ;  /* 0x000000c0e88c723c */ /* 0x050fec000008108c */
[C---:B--2---:R-:W-:Y:S06]  /*56730*/  HMMA.1688.F32.TF32 R136, R232.reuse, R188, R136 ;  /* 0x000000bce888723c */ /* 0x044fec0000081088 */
[C---:B------:R-:W-:Y:S06]  /*56740*/  HMMA.1688.F32.TF32 R144, R232.reuse, R196, R144 ;  /* 0x000000c4e890723c */ /* 0x040fec0000081090 */
[C---:B------:R-:W-:Y:S11]  /*56750*/  HMMA.1688.F32.TF32 R148, R232.reuse, R200, R148 ;  /* 0x000000c8e894723c */ /* 0x040ff60000081094 */
[----:B------:R-:W-:Y:S01]  /*56760*/  STL.64 [R1+0x3de8], R138 ;  /* 0x003de88a01007387 */ /* 0x000fe20000100a00 */
[C---:B------:R-:W-:Y:S03]  /*56770*/  HMMA.1688.F32.TF32 R152, R232.reuse, R204, R152 ;  /* 0x000000cce898723c */ /* 0x040fe60000081098 */
[----:B------:R2:W-:Y:S03]  /*56780*/  STL.64 [R1+0x3de0], R136 ;  /* 0x003de08801007387 */ /* 0x0005e60000100a00 */
[C---:B------:R-:W-:Y:S01]  /*56790*/  HMMA.1688.F32.TF32 R160, R232.reuse, R212, R160 ;  /* 0x000000d4e8a0723c */ /* 0x040fe200000810a0 */
[----:B------:R-:W-:Y:S05]  /*567a0*/  STL.64 [R1+0x3df8], R142 ;  /* 0x003df88e01007387 */ /* 0x000fea0000100a00 */
[C---:B------:R-:W-:Y:S01]  /*567b0*/  HMMA.1688.F32.TF32 R164, R232.reuse, R216, R164 ;  /* 0x000000d8e8a4723c */ /* 0x040fe200000810a4 */
[----:B------:R3:W-:Y:S04]  /*567c0*/  STL.64 [R1+0x3df0], R140 ;  /* 0x003df08c01007387 */ /* 0x0007e80000100a00 */
[----:B------:R-:W-:Y:S01]  /*567d0*/  STL.64 [R1+0x3e08], R146 ;  /* 0x003e089201007387 */ /* 0x000fe20000100a00 */
[C---:B------:R-:W-:Y:S06]  /*567e0*/  HMMA.1688.F32.TF32 R228, R232.reuse, R220, R228 ;  /* 0x000000dce8e4723c */ /* 0x040fec00000810e4 */
[----:B------:R-:W-:Y:S01]  /*567f0*/  HMMA.1688.F32.TF32 R232, R232, R224, R236 ;  /* 0x000000e0e8e8723c */ /* 0x000fe200000810ec */
        /* <DEDUP_REMOVED lines=67> */
[----:B---3--:R-:W3:Y:S04]  /*56c30*/  LDL.LU R140, [R1+0x970] ;  /* 0x00097000018c7983 */ /* 0x008ee80000300800 */
[----:B------:R-:W3:Y:S04]  /*56c40*/  LDL.LU R141, [R1+0x974] ;  /* 0x00097400018d7983 */ /* 0x000ee80000300800 */
[----:B------:R-:W3:Y:S04]  /*56c50*/  LDL.LU R142, [R1+0x978] ;  /* 0x00097800018e7983 */ /* 0x000ee80000300800 */
[----:B------:R-:W3:Y:S04]  /*56c60*/  LDL.LU R143, [R1+0x97c] ;  /* 0x00097c00018f7983 */ /* 0x000ee80000300800 */
[----:B----4-:R-:W4:Y:S04]  /*56c70*/  LDL.LU R148, [R1+0x950] ;  /* 0x0009500001947983 */ /* 0x010f280000300800 */
        /* <DEDUP_REMOVED lines=45> */
[----:B------:R-:W-:Y:S01]  /*56f50*/  STL.64 [R1+0x3f38], R236 ;  /* 0x003f38ec01007387 */ /* 0x000fe20000100a00 */
[C---:B----4-:R-:W-:Y:S06]  /*56f60*/  HMMA.1688.F32.TF32 R164, R240.reuse, R80, R160 ;  /* 0x00000050f0a4723c */ /* 0x050fec00000810a0 */
[C---:B---3--:R-:W-:Y:S06]  /*56f70*/  HMMA.1688.F32.TF32 R160, R240.reuse, R84, R156 ;  /* 0x00000054f0a0723c */ /* 0x048fec000008109c */
[C---:B--2---:R-:W-:Y:S06]  /*56f80*/  HMMA.1688.F32.TF32 R156, R240.reuse, R108, R152 ;  /* 0x0000006cf09c723c */ /* 0x044fec0000081098 */
[C---:B------:R-:W-:Y:S06]  /*56f90*/  HMMA.1688.F32.TF32 R152, R240.reuse, R40, R148 ;  /* 0x00000028f098723c */ /* 0x040fec0000081094 */
        /* <DEDUP_REMOVED lines=26> */
[C---:B------:R-:W-:Y:S06]  /*57140*/  HMMA.1688.F32.TF32 R100, R240.reuse, R112, R92 ;  /* 0x00000070f064723c */ /* 0x040fec000008105c */
        /* <DEDUP_REMOVED lines=142> */
[----:B------:R-:W-:-:S05]  /*57a30*/  LOP3.LUT R159, R0, 0x20, RZ, 0x3c, !PT ;  /* 0x00000020009f7812 */ /* 0x000fca00078e3cff */
[----:B------:R-:W-:Y:S04]  /*57a40*/  LDS R245, [R159+UR13+0x24300] ;  /* 0x0243000d9ff57984 */ /* 0x000fe80008000800 */
[----:B------:R-:W1:Y:S01]  /*57a50*/  LDS R247, [R159+UR13+0x25300] ;  /* 0x0253000d9ff77984 */ /* 0x000e620008000800 */
[C---:B--2---:R-:W-:Y:S06]  /*57a60*/  HMMA.1688.F32.TF32 R148, R240.reuse, R220, R148 ;  /* 0x000000dcf094723c */ /* 0x044fec0000081094 */
[C---:B----4-:R-:W-:Y:S06]  /*57a70*/  HMMA.1688.F32.TF32 R228, R240.reuse, R204, R164 ;  /* 0x000000ccf0e4723c */ /* 0x050fec00000810a4 */
[C---:B---3--:R-:W-:Y:S06]  /*57a80*/  HMMA.1688.F32.TF32 R164, R240.reuse, R208, R160 ;  /* 0x000000d0f0a4723c */ /* 0x048fec00000810a0 */
[C---:B------:R-:W-:Y:S06]  /*57a90*/  HMMA.1688.F32.TF32 R160, R240.reuse, R212, R152 ;  /* 0x000000d4f0a0723c */ /* 0x040fec0000081098 */
[C---:B------:R-:W-:Y:S06]  /*57aa0*/  HMMA.1688.F32.TF32 R152, R240.reuse, R216, R64 ;  /* 0x000000d8f098723c */ /* 0x040fec0000081040 */
[----:B------:R-:W-:Y:S01]  /*57ab0*/  HMMA.1688.F32.TF32 R144, R240, R224, R144 ;  /* 0x000000e0f090723c */ /* 0x000fe20000081090 */
[----:B------:R-:W-:Y:S04]  /*57ac0*/  STL.64 [R1+0x4b0], R228 ;  /* 0x0004b0e401007387 */ /* 0x000fe80000100a00 */
[----:B------:R-:W-:Y:S04]  /*57ad0*/  STL.64 [R1+0x4b8], R230 ;  /* 0x0004b8e601007387 */ /* 0x000fe80000100a00 */
[----:B------:R-:W-:Y:S04]  /*57ae0*/  STL.64 [R1+0x4a0], R164 ;  /* 0x0004a0a401007387 */ /* 0x000fe80000100a00 */
[----:B------:R-:W-:Y:S01]  /*57af0*/  STL.64 [R1+0x4a8], R166 ;  /* 0x0004a8a601007387 */ /* 0x000fe20000100a00 */
[----:B------:R-:W-:-:S03]  /*57b00*/  LOP3.LUT R66, R0, 0x40, RZ, 0x3c, !PT ;  /* 0x0000004000427812 */ /* 0x000fc600078e3cff */
[----:B------:R-:W-:Y:S01]  /*57b10*/  STL.64 [R1+0x490], R160 ;  /* 0x000490a001007387 */ /* 0x000fe20000100a00 */
[----:B------:R-:W-:-:S03]  /*57b20*/  LOP3.LUT R67, R0, 0x60, RZ, 0x3c, !PT ;  /* 0x0000006000437812 */ /* 0x000fc600078e3cff */
[----:B------:R-:W-:Y:S01]  /*57b30*/  STL.64 [R1+0x498], R162 ;  /* 0x000498a201007387 */ /* 0x000fe20000100a00 */
[C---:B-1----:R-:W-:Y:S03]  /*57b40*/  HMMA.1688.F32.TF32 R140, R244.reuse, R104, R140 ;  /* 0x00000068f48c723c */ /* 0x042fe6000008108c */
[----:B------:R-:W-:Y:S04]  /*57b50*/  STL.64 [R1+0x480], R152 ;  /* 0x0004809801007387 */ /* 0x000fe80000100a00 */
[----:B------:R-:W-:Y:S04]  /*57b60*/  STL.64 [R1+0x488], R154 ;  /* 0x0004889a01007387 */ /* 0x000fe80000100a00 */
[----:B------:R-:W-:Y:S01]  /*57b70*/  STL.64 [R1+0x470], R148 ;  /* 0x0004709401007387 */ /* 0x000fe20000100a00 */
[C---:B------:R-:W-:Y:S03]  /*57b80*/  HMMA.1688.F32.TF32 R136, R244.reuse, R80, R136 ;  /* 0x00000050f488723c */ /* 0x040fe60000081088 */
[----:B------:R-:W-:Y:S04]  /*57b90*/  STL.64 [R1+0x478], R150 ;  /* 0x0004789601007387 */ /* 0x000fe80000100a00 */
[----:B------:R-:W-:Y:S04]  /*57ba0*/  STL.64 [R1+0x440], R144 ;  /* 0x0004409001007387 */ /* 0x000fe80000100a00 */
[----:B------:R-:W-:Y:S04]  /*57bb0*/  STL.64 [R1+0x448], R146 ;  /* 0x0004489201007387 */ /* 0x000fe80000100a00 */
[----:B------:R-:W-:Y:S04]  /*57bc0*/  LDS R240, [R66+UR13+0x24300] ;  /* 0x0243000d42f07984 */ /* 0x000fe80008000800 */
[----:B------:R-:W-:Y:S04]  /*57bd0*/  LDS R242, [R66+UR13+0x25300] ;  /* 0x0253000d42f27984 */ /* 0x000fe80008000800 */
[----:B------:R-:W-:Y:S04]  /*57be0*/  LDS R241, [R67+UR13+0x24300] ;  /* 0x0243000d43f17984 */ /* 0x000fe80008000800 */
[----:B------:R-:W1:Y:S04]  /*57bf0*/  LDS R243, [R67+UR13+0x25300] ;  /* 0x0253000d43f37984 */ /* 0x000e680008000800 */
        /* <DEDUP_REMOVED lines=25> */
[----:B------:R-:W-:Y:S05]  /*57d90*/  STL.64 [R1+0x608], R78 ;  /* 0x0006084e01007387 */ /* 0x000fea0000100a00 */
[C---:B------:R-:W-:Y:S04]  /*57da0*/  HMMA.1688.F32.TF32 R60, R244.reuse, R112, R52 ;  /* 0x00000070f43c723c */ /* 0x040fe80000081034 */
[----:B------:R-:W-:Y:S04]  /*57db0*/  STL.64 [R1+0x610], R64 ;  /* 0x0006104001007387 */ /* 0x000fe80000100a00 */
[----:B------:R2:W-:Y:S01]  /*57dc0*/  STL.64 [R1+0x618], R66 ;  /* 0x0006184201007387 */ /* 0x0005e20000100a00 */
[C---:B------:R-:W-:Y:S06]  /*57dd0*/  HMMA.1688.F32.TF32 R52, R244.reuse, R120, R44 ;  /* 0x00000078f434723c */ /* 0x040fec000008102c */
[C---:B--2---:R-:W-:Y:S06]  /*57de0*/  HMMA.1688.F32.TF32 R64, R244.reuse, R4, R56 ;  /* 0x00000004f440723c */ /* 0x044fec0000081038 */
        /* <DEDUP_REMOVED lines=129> */
[----:B------:R-:W2:Y:S01]  /*58600*/  LDL.LU R251, [R1+0x1eac] ;  /* 0x001eac0001fb7983 */ /* 0x000ea20000300800 */
[C---:B----4-:R-:W-:Y:S06]  /*58610*/  HMMA.1688.F32.TF32 R96, R244.reuse, R224, R96 ;  /* 0x000000e0f460723c */ /* 0x050fec0000081060 */
[C---:B---3--:R-:W-:Y:S06]  /*58620*/  HMMA.1688.F32.TF32 R132, R244.reuse, R216, R132 ;  /* 0x000000d8f484723c */ /* 0x048fec0000081084 */
[C---:B--2---:R-:W-:Y:S06]  /*58630*/  HMMA.1688.F32.TF32 R144, R244.reuse, R204, R144 ;  /* 0x000000ccf490723c */ /* 0x044fec0000081090 */
[C---:B------:R-:W-:Y:S06]  /*58640*/  HMMA.1688.F32.TF32 R160, R244.reuse, R192, R160 ;  /* 0x000000c0f4a0723c */ /* 0x040fec00000810a0 */
[C---:B------:R-:W-:Y:S06]  /*58650*/  HMMA.1688.F32.TF32 R164, R244.reuse, R188, R164 ;  /* 0x000000bcf4a4723c */ /* 0x040fec00000810a4 */
[C---:B------:R-:W-:Y:S06]  /*58660*/  HMMA.1688.F32.TF32 R64, R244.reuse, R172, R64 ;  /* 0x000000acf440723c */ /* 0x040fec0000081040 */
[C---:B------:R-:W-:Y:S06]  /*58670*/  HMMA.1688.F32.TF32 R236, R244.reuse, R176, R236 ;  /* 0x000000b0f4ec723c */ /* 0x040fec00000810ec */
[C---:B------:R-:W-:Y:S11]  /*58680*/  HMMA.1688.F32.TF32 R232, R244.reuse, R180, R232 ;  /* 0x000000b4f4e8723c */ /* 0x040ff600000810e8 */
[----:B------:R-:W-:Y:S04]  /*58690*/  STL.64 [R1+0x740], R64 ;  /* 0x0007404001007387 */ /* 0x000fe80000100a00 */
[----:B------:R1:W-:Y:S02]  /*586a0*/  STL.64 [R1+0x748], R66 ;  /* 0x0007484201007387 */ /* 0x0003e40000100a00 */
[C---:B-1----:R-:W-:Y:S02]  /*586b0*/  HMMA.1688.F32.TF32 R64, R244.reuse, R184, R228 ;  /* 0x000000b8f440723c */ /* 0x042fe400000810e4 */
[----:B------:R-:W-:Y:S04]  /*586c0*/  STL.64 [R1+0x730], R236 ;  /* 0x000730ec01007387 */ /* 0x000fe80000100a00 */
[----:B------:R-:W-:Y:S04]  /*586d0*/  STL.64 [R1+0x738], R238 ;  /* 0x000738ee01007387 */ /* 0x000fe80000100a00 */
        /* <DEDUP_REMOVED lines=20> */
[----:B-1----:R-:W-:Y:S02]  /*58820*/  HMMA.1688.F32.TF32 R64, R244, R220, R100 ;  /* 0x000000dcf440723c */ /* 0x002fe40000081064 */
[----:B------:R-:W-:Y:S04]  /*58830*/  STL.64 [R1+0x6a0], R136 ;  /* 0x0006a08801007387 */ /* 0x000fe80000100a00 */
[----:B------:R-:W-:Y:S01]  /*58840*/  STL.64 [R1+0x6a8], R138 ;  /* 0x0006a88a01007387 */ /* 0x000fe20000100a00 */
[C---:B------:R-:W-:Y:S03]  /*58850*/  HMMA.1688.F32.TF32 R92, R240.reuse, R104, R92 ;  /* 0x00000068f05c723c */ /* 0x040fe6000008105c */
        /* <DEDUP_REMOVED lines=12> */
[C---:B-1----:R-:W-:Y:S01]  /*58920*/  HMMA.1688.F32.TF32 R64, R240.reuse, R80, R88 ;  /* 0x00000050f040723c */ /* 0x042fe20000081058 */
[----:B------:R-:W-:Y:S04]  /*58930*/  STL.64 [R1+0x650], R96 ;  /* 0x0006506001007387 */ /* 0x000fe80000100a00 */
[----:B------:R-:W-:Y:S04]  /*58940*/  STL.64 [R1+0x658], R98 ;  /* 0x0006586201007387 */ /* 0x000fe80000100a00 */
[----:B------:R-:W-:Y:S04]  /*58950*/  STL.64 [R1+0x640], R92 ;  /* 0x0006405c01007387 */ /* 0x000fe80000100a00 */
[----:B------:R-:W-:Y:S01]  /*58960*/  STL.64 [R1+0x648], R94 ;  /* 0x0006485e01007387 */ /* 0x000fe20000100a00 */
[C---:B------:R-:W-:Y:S09]  /*58970*/  HMMA.1688.F32.TF32 R52, R240.reuse, R20, R52 ;  /* 0x00000014f034723c */ /* 0x040ff20000081034 */
[----:B------:R-:W-:Y:S04]  /*58980*/  STL.64 [R1+0x670], R64 ;  /* 0x0006704001007387 */ /* 0x000fe80000100a00 */
[----:B------:R1:W-:Y:S01]  /*58990*/  STL.64 [R1+0x678], R66 ;  /* 0x0006784201007387 */ /* 0x0003e20000100a00 */
[C---:B------:R-:W-:Y:S06]  /*589a0*/  HMMA.1688.F32.TF32 R48, R240.reuse, R16, R48 ;  /* 0x00000010f030723c */ /* 0x040fec0000081030 */
[C---:B-1----:R-:W-:Y:S06]  /*589b0*/  HMMA.1688.F32.TF32 R64, R240.reuse, R40, R68 ;  /* 0x00000028f040723c */ /* 0x042fec0000081044 */
        /* <DEDUP_REMOVED lines=17> */
[C---:B-1----:R-:W-:Y:S06]  /*58ad0*/  HMMA.1688.F32.TF32 R48, R240.reuse, R8, R36 ;  /* 0x00000008f030723c */ /* 0x042fec0000081024 */
[C---:B------:R-:W-:Y:S06]  /*58ae0*/  HMMA.1688.F32.TF32 R36, R240.reuse, R112, R248 ;  /* 0x00000070f024723c */ /* 0x040fec00000810f8 */
[C---:B---3--:R-:W-:Y:S11]  /*58af0*/  HMMA.1688.F32.TF32 R44, R240.reuse, R4, R32 ;  /* 0x00000004f02c723c */ /* 0x048ff60000081020 */
        /* <DEDUP_REMOVED lines=10> */
[----:B-1----:R-:W2:Y:S04]  /*58ba0*/  LDL.LU R36, [R1+0x2800] ;  /* 0x0028000001247983 */ /* 0x002ea80000300800 */
[----:B------:R-:W2:Y:S04]  /*58bb0*/  LDL.LU R37, [R1+0x2804] ;  /* 0x0028040001257983 */ /* 0x000ea80000300800 */
[----:B----4-:R-:W2:Y:S04]  /*58bc0*/  LDL.LU R38, [R1+0x2808] ;  /* 0x0028080001267983 */ /* 0x010ea80000300800 */
        /* <DEDUP_REMOVED lines=101> */
[----:B---3--:R-:W-:-:S15]  /*59220*/  HMMA.1688.F32.TF32 R64, R240, R116, R64 ;  /* 0x00000074f040723c */ /* 0x008fde0000081040 */
[----:B------:R-:W-:-:S08]  /*59230*/  NOP ;  /* 0x0000000000007918 */ /* 0x000fd00000000000 */
[----:B------:R-:W-:Y:S04]  /*59240*/  STL.64 [R1+0x980], R64 ;  /* 0x0009804001007387 */ /* 0x000fe80000100a00 */
[----:B------:R1:W-:Y:S04]  /*59250*/  STL.64 [R1+0x988], R66 ;  /* 0x0009884201007387 */ /* 0x0003e80000100a00 */
[----:B-1----:R-:W3:Y:S01]  /*59260*/  LDL.LU.64 R66, [R1+0x4230] ;  /* 0x0042300001427983 */ /* 0x002ee20000300a00 */
[C---:B--2---:R-:W-:Y:S06]  /*59270*/  HMMA.1688.F32.TF32 R236, R240.reuse, R120, R236 ;  /* 0x00000078f0ec723c */ /* 0x044fec00000810ec */
[C---:B----4-:R-:W-:Y:S06]  /*59280*/  HMMA.1688.F32.TF32 R232, R240.reuse, R124, R232 ;  /* 0x0000007cf0e8723c */ /* 0x050fec00000810e8 */
        /* <DEDUP_REMOVED lines=53> */
[----:B---3--:R-:W-:Y:S04]  /*595e0*/  LDS R240, [R66+UR13+0x24380] ;  /* 0x0243800d42f07984 */ /* 0x008fe80008000800 */
[----:B------:R-:W-:Y:S04]  /*595f0*/  LDS R242, [R66+UR13+0x25380] ;  /* 0x0253800d42f27984 */ /* 0x000fe80008000800 */
[----:B------:R-:W-:Y:S04]  /*59600*/  LDS R241, [R67+UR13+0x24380] ;  /* 0x0243800d43f17984 */ /* 0x000fe80008000800 */
[----:B------:R1:W2:Y:S02]  /*59610*/  LDS R243, [R67+UR13+0x25380] ;  /* 0x0253800d43f37984 */ /* 0x0002a40008000800 */
[C---:B-1----:R-:W-:Y:S06]  /*59620*/  HMMA.1688.F32.TF32 R64, R244.reuse, R104, R60 ;  /* 0x00000068f440723c */ /* 0x042fec000008103c */
        /* <DEDUP_REMOVED lines=24> */
[----:B---3--:R-:W3:Y:S04]  /*597b0*/  LDL.LU R38, [R1+0x2208] ;  /* 0x0022080001267983 */ /* 0x008ee80000300800 */
        /* <DEDUP_REMOVED lines=180> */
[----:B------:R2:W-:Y:S04]  /*5a300*/  STL.64 [R1+0xa70], R36 ;  /* 0x000a702401007387 */ /* 0x0005e80000100a00 */
[----:B------:R-:W-:Y:S04]  /*5a310*/  LDS R244, [R0+UR13+0x26000] ;  /* 0x0260000d00f47984 */ /* 0x000fe80008000800 */
[----:B------:R-:W-:Y:S01]  /*5a320*/  LDS R246, [R0+UR13+0x27000] ;  /* 0x0270000d00f67984 */ /* 0x000fe20008000800 */
[C---:B--2---:R-:W-:Y:S03]  /*5a330*/  HMMA.1688.F32.TF32 R36, R240.reuse, R80, R32 ;  /* 0x00000050f024723c */ /* 0x044fe60000081020 */
[----:B------:R-:W-:Y:S04]  /*5a340*/  LDS R245, [R159+UR13+0x26000] ;  /* 0x0260000d9ff57984 */ /* 0x000fe80008000800 */
[----:B------:R-:W1:Y:S01]  /*5a350*/  LDS R247, [R159+UR13+0x27000] ;  /* 0x0270000d9ff77984 */ /* 0x000e620008000800 */
[----:B------:R-:W-:Y:S03]  /*5a360*/  HMMA.1688.F32.TF32 R32, R240, R84, R248 ;  /* 0x00000054f020723c */ /* 0x000fe600000810f8 */
[----:B------:R-:W-:Y:S04]  /*5a370*/  STL [R1+0x3d24], R104 ;  /* 0x003d246801007387 */ /* 0x000fe80000100800 */
[----:B------:R-:W-:Y:S08]  /*5a380*/  STL [R1+0x3d20], R105 ;  /* 0x003d206901007387 */ /* 0x000ff00000100800 */
[----:B------:R2:W-:Y:S04]  /*5a390*/  STL.64 [R1+0xaa0], R36 ;  /* 0x000aa02401007387 */ /* 0x0005e80000100a00 */
[----:B------:R3:W-:Y:S05]  /*5a3a0*/  STL.64 [R1+0xaa8], R38 ;  /* 0x000aa82601007387 */ /* 0x0007ea0000100a00 */
[----:B------:R-:W-:-:S02]  /*5a3b0*/  IMAD.MOV.U32 R85, RZ, RZ, R32 ;  /* 0x000000ffff557224 */ /* 0x000fc400078e0020 */
[----:B------:R-:W-:Y:S01]  /*5a3c0*/  IMAD.MOV.U32 R84, RZ, RZ, R33 ;  /* 0x000000ffff547224 */ /* 0x000fe200078e0021 */
[----:B------:R-:W4:Y:S01]  /*5a3d0*/  LDL.LU R32, [R1+0x2130] ;  /* 0x0021300001207983 */ /* 0x000f220000300800 */
[----:B------:R-:W-:Y:S02]  /*5a3e0*/  IMAD.MOV.U32 R81, RZ, RZ, R34 ;  /* 0x000000ffff517224 */ /* 0x000fe400078e0022 */
[----:B------:R-:W-:Y:S01]  /*5a3f0*/  IMAD.MOV.U32 R80, RZ, RZ, R35 ;  /* 0x000000ffff507224 */ /* 0x000fe200078e0023 */
        /* <DEDUP_REMOVED lines=44> */
[----:B------:R-:W-:Y:S04]  /*5a6c0*/  STL [R1+0x3d30], R81 ;  /* 0x003d305101007387 */ /* 0x000fe80000100800 */
[----:B------:R-:W-:Y:S04]  /*5a6d0*/  STL [R1+0x3d2c], R84 ;  /* 0x003d2c5401007387 */ /* 0x000fe80000100800 */
[----:B------:R-:W-:Y:S01]  /*5a6e0*/  STL [R1+0x3d28], R85 ;  /* 0x003d285501007387 */ /* 0x000fe20000100800 */
[----:B----4-:R-:W-:-:S15]  /*5a6f0*/  HMMA.1688.F32.TF32 R72, R240, R108, R72 ;  /* 0x0000006cf048723c */ /* 0x010fde0000081048 */
[----:B------:R-:W-:-:S09]  /*5a700*/  NOP ;  /* 0x0000000000007918 */ /* 0x000fd20000000000 */
[----:B------:R-:W-:Y:S02]  /*5a710*/  IMAD.MOV.U32 R105, RZ, RZ, R75 ;  /* 0x000000ffff697224 */ /* 0x000fe400078e004b */
[----:B------:R-:W-:Y:S01]  /*5a720*/  IMAD.MOV.U32 R104, RZ, RZ, R74 ;  /* 0x000000ffff687224 */ /* 0x000fe200078e004a */
[----:B------:R2:W-:Y:S04]  /*5a730*/  STL.64 [R1+0xc00], R72 ;  /* 0x000c004801007387 */ /* 0x0005e80000100a00 */
[----:B------:R-:W-:Y:S04]  /*5a740*/  STL [R1+0x3d3c], R105 ;  /* 0x003d3c6901007387 */ /* 0x000fe80000100800 */
[----:B------:R-:W-:Y:S01]  /*5a750*/  STL [R1+0x3d38], R104 ;  /* 0x003d386801007387 */ /* 0x000fe20000100800 */
[C---:B--2---:R-:W-:Y:S03]  /*5a760*/  HMMA.1688.F32.TF32 R72, R240.reuse, R40, R248 ;  /* 0x00000028f048723c */ /* 0x044fe600000810f8 */
[----:B------:R-:W2:Y:S04]  /*5a770*/  LDL.LU R248, [R1+0x2120] ;  /* 0x0021200001f87983 */ /* 0x000ea80000300800 */
[----:B------:R-:W2:Y:S04]  /*5a780*/  LDL.LU R249, [R1+0x2124] ;  /* 0x0021240001f97983 */ /* 0x000ea80000300800 */
[----:B------:R-:W2:Y:S01]  /*5a790*/  LDL.LU R250, [R1+0x2128] ;  /* 0x0021280001fa7983 */ /* 0x000ea20000300800 */
[C---:B---3--:R-:W-:Y:S06]  /*5a7a0*/  HMMA.1688.F32.TF32 R56, R240.reuse, R16, R56 ;  /* 0x00000010f038723c */ /* 0x048fec0000081038 */
[C---:B------:R-:W-:Y:S06]  /*5a7b0*/  HMMA.1688.F32.TF32 R48, R240.reuse, R8, R48 ;  /* 0x00000008f030723c */ /* 0x040fec0000081030 */
[C---:B------:R-:W-:Y:S06]  /*5a7c0*/  HMMA.1688.F32.TF32 R44, R240.reuse, R4, R44 ;  /* 0x00000004f02c723c */ /* 0x040fec000008102c */
[C---:B------:R-:W-:Y:S06]  /*5a7d0*/  HMMA.1688.F32.TF32 R32, R240.reuse, R116, R32 ;  /* 0x00000074f020723c */ /* 0x040fec0000081020 */
[C---:B------:R-:W-:Y:S06]  /*5a7e0*/  HMMA.1688.F32.TF32 R36, R240.reuse, R112, R36 ;  /* 0x00000070f024723c */ /* 0x040fec0000081024 */
[C---:B------:R-:W-:Y:S06]  /*5a7f0*/  HMMA.1688.F32.TF32 R60, R240.reuse, R20, R60 ;  /* 0x00000014f03c723c */ /* 0x040fec000008103c */
[----:B------:R-:W-:-:S15]  /*5a800*/  HMMA.1688.F32.TF32 R52, R240, R12, R52 ;  /* 0x0000000cf034723c */ /* 0x000fde0000081034 */
[----:B------:R-:W-:-:S02]  /*5a810*/  NOP ;  /* 0x0000000000007918 */ /* 0x000fc40000000000 */
        /* <DEDUP_REMOVED lines=8> */
[----:B------:R1:W-:Y:S04]  /*5a8a0*/  STL.64 [R1+0xce0], R44 ;  /* 0x000ce02c01007387 */ /* 0x0003e80000100a00 */
[----:B------:R1:W-:Y:S04]  /*5a8b0*/  STL.64 [R1+0xce8], R46 ;  /* 0x000ce82e01007387 */ /* 0x0003e80000100a00 */
[----:B------:R-:W-:Y:S04]  /*5a8c0*/  STL.64 [R1+0xe00], R32 ;  /* 0x000e002001007387 */ /* 0x000fe80000100a00 */
[----:B------:R1:W-:Y:S04]  /*5a8d0*/  STL.64 [R1+0xe10], R36 ;  /* 0x000e102401007387 */ /* 0x0003e80000100a00 */
[----:B------:R-:W-:Y:S04]  /*5a8e0*/  STL.64 [R1+0xe18], R38 ;  /* 0x000e182601007387 */ /* 0x000fe80000100a00 */
[----:B------:R2:W-:Y:S04]  /*5a8f0*/  STL [R1+0xe08], R34 ;  /* 0x000e082201007387 */ /* 0x0005e80000100800 */
[----:B---3--:R-:W3:Y:S04]  /*5a900*/  LDL.LU R48, [R1+0x2110] ;  /* 0x0021100001307983 */ /* 0x008ee80000300800 */
[----:B------:R-:W3:Y:S04]  /*5a910*/  LDL.LU R49, [R1+0x2114] ;  /* 0x0021140001317983 */ /* 0x000ee80000300800 */
[----:B----4-:R-:W3:Y:S04]  /*5a920*/  LDL.LU R50, [R1+0x2118] ;  /* 0x0021180001327983 */ /* 0x010ee80000300800 */
[----:B------:R-:W3:Y:S04]  /*5a930*/  LDL.LU R51, [R1+0x211c] ;  /* 0x00211c0001337983 */ /* 0x000ee80000300800 */
[----:B-1----:R-:W4:Y:S04]  /*5a940*/  LDL.LU R44, [R1+0x2100] ;  /* 0x00210000012c7983 */ /* 0x002f280000300800 */
[----:B------:R-:W4:Y:S04]  /*5a950*/  LDL.LU R45, [R1+0x2104] ;  /* 0x00210400012d7983 */ /* 0x000f280000300800 */
[----:B------:R-:W4:Y:S04]  /*5a960*/  LDL.LU R46, [R1+0x2108] ;  /* 0x00210800012e7983 */ /* 0x000f280000300800 */
[----:B------:R-:W4:Y:S04]  /*5a970*/  LDL.LU R47, [R1+0x210c] ;  /* 0x00210c00012f7983 */ /* 0x000f280000300800 */
[----:B------:R-:W4:Y:S04]  /*5a980*/  LDL.LU R36, [R1+0x20f0] ;  /* 0x0020f00001247983 */ /* 0x000f280000300800 */
[----:B------:R-:W4:Y:S01]  /*5a990*/  LDL.LU R37, [R1+0x20f4] ;  /* 0x0020f40001257983 */ /* 0x000f220000300800 */
[----:B------:R-:W-:-:S02]  /*5a9a0*/  IMAD.MOV.U32 R251, RZ, RZ, R252 ;  /* 0x000000fffffb7224 */ /* 0x000fc400078e00fc */
[----:B------:R-:W-:-:S05]  /*5a9b0*/  IMAD.MOV.U32 R252, RZ, RZ, R35 ;  /* 0x000000fffffc7224 */ /* 0x000fca00078e0023 */
[----:B------:R-:W-:Y:S01]  /*5a9c0*/  STL [R1+0x3c6c], R252 ;  /* 0x003c6cfc01007387 */ /* 0x000fe20000100800 */
[----:B--2---:R-:W-:Y:S03]  /*5a9d0*/  HMMA.1688.F32.TF32 R32, R240, R120, R248 ;  /* 0x00000078f020723c */ /* 0x004fe600000810f8 */
[----:B------:R-:W2:Y:S04]  /*5a9e0*/  LDL.LU R248, [R1+0x20e0] ;  /* 0x0020e00001f87983 */ /* 0x000ea80000300800 */
[----:B------:R-:W2:Y:S04]  /*5a9f0*/  LDL.LU R249, [R1+0x20e4] ;  /* 0x0020e40001f97983 */ /* 0x000ea80000300800 */
[----:B------:R-:W2:Y:S04]  /*5aa00*/  LDL.LU R250, [R1+0x20e8] ;  /* 0x0020e80001fa7983 */ /* 0x000ea80000300800 */
[----:B------:R-:W2:Y:S01]  /*5aa10*/  LDL.LU R251, [R1+0x20ec] ;  /* 0x0020ec0001fb7983 */ /* 0x000ea20000300800 */
[----:B------:R-:W-:-:S02]  /*5aa20*/  IMAD.MOV.U32 R38, RZ, RZ, R3 ;  /* 0x000000ffff267224 */ /* 0x000fc400078e0003 */
[----:B------:R-:W-:-:S06]  /*5aa30*/  IMAD.MOV.U32 R39, RZ, RZ, R2 ;  /* 0x000000ffff277224 */ /* 0x000fcc00078e0002 */
[----:B------:R-:W-:Y:S02]  /*5aa40*/  IMAD.MOV.U32 R112, RZ, RZ, R32 ;  /* 0x000000ffff707224 */ /* 0x000fe400078e0020 */
[----:B------:R-:W-:Y:S01]  /*5aa50*/  IMAD.MOV.U32 R113, RZ, RZ, R33 ;  /* 0x000000ffff717224 */ /* 0x000fe200078e0021 */
[----:B------:R-:W2:Y:S01]  /*5aa60*/  LDL.LU R32, [R1+0x20d0] ;  /* 0x0020d00001207983 */ /* 0x000ea20000300800 */
[----:B------:R-:W-:Y:S02]  /*5aa70*/  IMAD.MOV.U32 R3, RZ, RZ, R34 ;  /* 0x000000ffff037224 */ /* 0x000fe400078e0022 */
[----:B------:R-:W-:Y:S01]  /*5aa80*/  IMAD.MOV.U32 R2, RZ, RZ, R35 ;  /* 0x000000ffff027224 */ /* 0x000fe200078e0023 */
[----:B------:R-:W2:Y:S04]  /*5aa90*/  LDL.LU R33, [R1+0x20d4] ;  /* 0x0020d40001217983 */ /* 0x000ea80000300800 */
[----:B------:R-:W2:Y:S04]  /*5aaa0*/  LDL.LU R34, [R1+0x20d8] ;  /* 0x0020d80001227983 */ /* 0x000ea80000300800 */
[----:B------:R-:W2:Y:S04]  /*5aab0*/  LDL.LU R35, [R1+0x20dc] ;  /* 0x0020dc0001237983 */ /* 0x000ea80000300800 */
[----:B------:R1:W-:Y:S04]  /*5aac0*/  STL [R1+0x3c74], R2 ;  /* 0x003c740201007387 */ /* 0x0003e80000100800 */
[----:B------:R-:W-:Y:S04]  /*5aad0*/  STL [R1+0x3c70], R3 ;  /* 0x003c700301007387 */ /* 0x000fe80000100800 */
[----:B------:R-:W-:Y:S04]  /*5aae0*/  STL [R1+0x3c68], R113 ;  /* 0x003c687101007387 */ /* 0x000fe80000100800 */
[----:B------:R1:W-:Y:S04]  /*5aaf0*/  STL [R1+0x3c64], R112 ;  /* 0x003c647001007387 */ /* 0x0003e80000100800 */
[----:B------:R-:W-:Y:S01]  /*5ab00*/  STL [R1+0x3fe8], R159 ;  /* 0x003fe89f01007387 */ /* 0x000fe20000100800 */
[C---:B---3--:R-:W-:Y:S06]  /*5ab10*/  HMMA.1688.F32.TF32 R48, R240.reuse, R124, R48 ;  /* 0x0000007cf030723c */ /* 0x048fec0000081030 */
[C---:B----4-:R-:W-:Y:S06]  /*5ab20*/  HMMA.1688.F32.TF32 R44, R240.reuse, R128, R44 ;  /* 0x00000080f02c723c */ /* 0x050fec000008102c */
[----:B------:R-:W-:-:S12]  /*5ab30*/  HMMA.1688.F32.TF32 R36, R240, R168, R36 ;  /* 0x000000a8f024723c */ /* 0x000fd80000081024 */
[----:B------:R-:W-:Y:S02]  /*5ab40*/  IMAD.MOV.U32 R109, RZ, RZ, R49 ;  /* 0x000000ffff6d7224 */ /* 0x000fe400078e0031 */
[----:B------:R-:W-:Y:S01]  /*5ab50*/  IMAD.MOV.U32 R108, RZ, RZ, R48 ;  /* 0x000000ffff6c7224 */ /* 0x000fe200078e0030 */
[----:B------:R-:W-:Y:S04]  /*5ab60*/  STL.64 [R1+0xde8], R50 ;  /* 0x000de83201007387 */ /* 0x000fe80000100a00 */
[----:B------:R-:W-:Y:S04]  /*5ab70*/  STL [R1+0x3c7c], R109 ;  /* 0x003c7c6d01007387 */ /* 0x000fe80000100800 */
[----:B------:R3:W-:Y:S01]  /*5ab80*/  STL [R1+0x3c78], R108 ;  /* 0x003c786c01007387 */ /* 0x0007e20000100800 */
[----:B-1----:R-:W-:-:S03]  /*5ab90*/  IMAD.MOV.U32 R2, RZ, RZ, R47 ;  /* 0x000000ffff027224 */ /* 0x002fc600078e002f */
[----:B------:R-:W-:Y:S04]  /*5aba0*/  STL.64 [R1+0xdd0], R44 ;  /* 0x000dd02c01007387 */ /* 0x000fe80000100a00 */
[----:B------:R-:W-:Y:S01]  /*5abb0*/  STL [R1+0xdd8], R46 ;  /* 0x000dd82e01007387 */ /* 0x000fe20000100800 */
[----:B------:R-:W-:Y:S02]  /*5abc0*/  IMAD.MOV.U32 R112, RZ, RZ, R39 ;  /* 0x000000ffff707224 */ /* 0x000fe400078e0027 */
[----:B------:R-:W-:Y:S02]  /*5abd0*/  IMAD.MOV.U32 R113, RZ, RZ, R38 ;  /* 0x000000ffff717224 */ /* 0x000fe400078e0026 */
[----:B------:R-:W-:Y:S01]  /*5abe0*/  IMAD.MOV.U32 R252, RZ, RZ, R37 ;  /* 0x000000fffffc7224 */ /* 0x000fe200078e0025 */
[----:B------:R-:W-:Y:S01]  /*5abf0*/  STL [R1+0x3c80], R2 ;  /* 0x003c800201007387 */ /* 0x000fe20000100800 */
[----:B------:R-:W-:-:S03]  /*5ac00*/  IMAD.MOV.U32 R3, RZ, RZ, R36 ;  /* 0x000000ffff037224 */ /* 0x000fc600078e0024 */
[----:B------:R-:W-:Y:S04]  /*5ac10*/  STL [R1+0x3c90], R112 ;  /* 0x003c907001007387 */ /* 0x000fe80000100800 */
[----:B------:R-:W-:Y:S04]  /*5ac20*/  STL [R1+0x3c8c], R113 ;  /* 0x003c8c7101007387 */ /* 0x000fe80000100800 */
[----:B------:R-:W-:Y:S04]  /*5ac30*/  STL [R1+0x3c88], R252 ;  /* 0x003c88fc01007387 */ /* 0x000fe80000100800 */
[----:B------:R1:W-:Y:S01]  /*5ac40*/  STL [R1+0x3c84], R3 ;  /* 0x003c840301007387 */ /* 0x0003e20000100800 */
[C---:B--2---:R-:W-:Y:S03]  /*5ac50*/  HMMA.1688.F32.TF32 R36, R240.reuse, R172, R248 ;  /* 0x000000acf024723c */ /* 0x044fe600000810f8 */
[----:B------:R-:W2:Y:S04]  /*5ac60*/  LDL.LU R248, [R1+0x20c0] ;  /* 0x0020c00001f87983 */ /* 0x000ea80000300800 */
[----:B------:R-:W2:Y:S04]  /*5ac70*/  LDL.LU R249, [R1+0x20c4] ;  /* 0x0020c40001f97983 */ /* 0x000ea80000300800 */
[----:B------:R-:W2:Y:S04]  /*5ac80*/  LDL.LU R250, [R1+0x20c8] ;  /* 0x0020c80001fa7983 */ /* 0x000ea80000300800 */
[----:B------:R-:W2:Y:S01]  /*5ac90*/  LDL.LU R251, [R1+0x20cc] ;  /* 0x0020cc0001fb7983 */ /* 0x000ea20000300800 */
[----:B------:R-:W-:Y:S08]  /*5aca0*/  HMMA.1688.F32.TF32 R32, R240, R176, R32 ;  /* 0x000000b0f020723c */ /* 0x000ff00000081020 */
[----:B------:R-:W-:-:S02]  /*5acb0*/  IMAD.MOV.U32 R173, RZ, RZ, R38 ;  /* 0x000000ffffad7224 */ /* 0x000fc400078e0026 */
[----:B---3--:R-:W-:Y:S02]  /*5acc0*/  IMAD.MOV.U32 R108, RZ, RZ, R37 ;  /* 0x000000ffff6c7224 */ /* 0x008fe400078e0025 */
[----:B------:R-:W-:Y:S01]  /*5acd0*/  IMAD.MOV.U32 R109, RZ, RZ, R36 ;  /* 0x000000ffff6d7224 */ /* 0x000fe200078e0024 */
[----:B------:R-:W-:Y:S04]  /*5ace0*/  STL [R1+0x3c9c], R173 ;  /* 0x003c9cad01007387 */ /* 0x000fe80000100800 */
[----:B------:R-:W-:Y:S04]  /*5acf0*/  STL [R1+0x3c98], R108 ;  /* 0x003c986c01007387 */ /* 0x000fe80000100800 */
[----:B------:R3:W-:Y:S04]  /*5ad00*/  STL [R1+0x3c94], R109 ;  /* 0x003c946d01007387 */ /* 0x0007e80000100800 */
[----:B------:R-:W4:Y:S04]  /*5ad10*/  LDL.LU R56, [R1+0x20b0] ;  /* 0x0020b00001387983 */ /* 0x000f280000300800 */
[----:B------:R-:W4:Y:S04]  /*5ad20*/  LDL.LU R57, [R1+0x20b4] ;  /* 0x0020b40001397983 */ /* 0x000f280000300800 */
[----:B------:R-:W4:Y:S04]  /*5ad30*/  LDL.LU R58, [R1+0x20b8] ;  /* 0x0020b800013a7983 */ /* 0x000f280000300800 */
[----:B------:R-:W4:Y:S04]  /*5ad40*/  LDL.LU R59, [R1+0x20bc] ;  /* 0x0020bc00013b7983 */ /* 0x000f280000300800 */
[----:B------:R-:W3:Y:S04]  /*5ad50*/  LDL.LU R52, [R1+0x20a0] ;  /* 0x0020a00001347983 */ /* 0x000ee80000300800 */
[----:B------:R-:W3:Y:S04]  /*5ad60*/  LDL.LU R53, [R1+0x20a4] ;  /* 0x0020a40001357983 */ /* 0x000ee80000300800 */
[----:B------:R-:W3:Y:S04]  /*5ad70*/  LDL.LU R54, [R1+0x20a8] ;  /* 0x0020a80001367983 */ /* 0x000ee80000300800 */
[----:B------:R-:W3:Y:S01]  /*5ad80*/  LDL.LU R55, [R1+0x20ac] ;  /* 0x0020ac0001377983 */ /* 0x000ee20000300800 */
[----:B-1----:R-:W-:-:S03]  /*5ad90*/  IMAD.MOV.U32 R3, RZ, RZ, R32 ;  /* 0x000000ffff037224 */ /* 0x002fc600078e0020 */
[----:B------:R-:W4:Y:S01]  /*5ada0*/  LDL.LU R48, [R1+0x2090] ;  /* 0x0020900001307983 */ /* 0x000f220000300800 */
[----:B------:R-:W-:-:S03]  /*5adb0*/  IMAD.MOV.U32 R2, RZ, RZ, R33 ;  /* 0x000000ffff027224 */ /* 0x000fc600078e0021 */
[----:B------:R-:W4:Y:S01]  /*5adc0*/  LDL.LU R49, [R1+0x2094] ;  /* 0x0020940001317983 */ /* 0x000f220000300800 */
[----:B------:R-:W-:-:S03]  /*5add0*/  IMAD.MOV.U32 R177, RZ, RZ, R34 ;  /* 0x000000ffffb17224 */ /* 0x000fc600078e0022 */
[----:B------:R-:W4:Y:S01]  /*5ade0*/  LDL.LU R50, [R1+0x2098] ;  /* 0x0020980001327983 */ /* 0x000f220000300800 */
[----:B------:R-:W-:-:S03]  /*5adf0*/  IMAD.MOV.U32 R176, RZ, RZ, R35 ;  /* 0x000000ffffb07224 */ /* 0x000fc600078e0023 */
[----:B------:R-:W4:Y:S04]  /*5ae00*/  LDL.LU R51, [R1+0x209c] ;  /* 0x00209c0001337983 */ /* 0x000f280000300800 */
[----:B------:R-:W3:Y:S04]  /*5ae10*/  LDL.LU R32, [R1+0x2060] ;  /* 0x0020600001207983 */ /* 0x000ee80000300800 */
[----:B------:R-:W3:Y:S04]  /*5ae20*/  LDL.LU R33, [R1+0x2064] ;  /* 0x0020640001217983 */ /* 0x000ee80000300800 */
[----:B------:R-:W3:Y:S04]  /*5ae30*/  LDL.LU R34, [R1+0x2068] ;  /* 0x0020680001227983 */ /* 0x000ee80000300800 */
[----:B------:R-:W3:Y:S04]  /*5ae40*/  LDL.LU R35, [R1+0x206c] ;  /* 0x00206c0001237983 */ /* 0x000ee80000300800 */
[----:B------:R-:W4:Y:S04]  /*5ae50*/  LDL.LU R44, [R1+0x2080] ;  /* 0x00208000012c7983 */ /* 0x000f280000300800 */
[----:B------:R-:W4:Y:S04]  /*5ae60*/  LDL.LU R45, [R1+0x2084] ;  /* 0x00208400012d7983 */ /* 0x000f280000300800 */
[----:B------:R-:W4:Y:S01]  /*5ae70*/  LDL.LU R46, [R1+0x2088] ;  /* 0x00208800012e7983 */ /* 0x000f220000300800 */
[----:B------:R-:W-:-:S03]  /*5ae80*/  IMAD.MOV.U32 R172, RZ, RZ, R39 ;  /* 0x000000ffffac7224 */ /* 0x000fc600078e0027 */
[----:B------:R-:W4:Y:S04]  /*5ae90*/  LDL.LU R47, [R1+0x208c] ;  /* 0x00208c00012f7983 */ /* 0x000f280000300800 */
[----:B------:R-:W4:Y:S04]  /*5aea0*/  LDL.LU R36, [R1+0x2070] ;  /* 0x0020700001247983 */ /* 0x000f280000300800 */
[----:B------:R-:W4:Y:S04]  /*5aeb0*/  LDL.LU R37, [R1+0x2074] ;  /* 0x0020740001257983 */ /* 0x000f280000300800 */
[----:B------:R-:W4:Y:S04]  /*5aec0*/  LDL.LU R38, [R1+0x2078] ;  /* 0x0020780001267983 */ /* 0x000f280000300800 */
[----:B------:R-:W4:Y:S04]  /*5aed0*/  LDL.LU R39, [R1+0x207c] ;  /* 0x00207c0001277983 */ /* 0x000f280000300800 */
[----:B------:R-:W-:Y:S04]  /*5aee0*/  STL.64 [R1+0x3ff8], R178 ;  /* 0x003ff8b201007387 */ /* 0x000fe80000100a00 */
[----:B------:R-:W-:Y:S01]  /*5aef0*/  STL.64 [R1+0x3ff0], R176 ;  /* 0x003ff0b001007387 */ /* 0x000fe20000100a00 */
[C---:B--2---:R-:W-:Y:S03]  /*5af00*/  HMMA.1688.F32.TF32 R60, R240.reuse, R180, R248 ;  /* 0x000000b4f03c723c */ /* 0x044fe600000810f8 */
[----:B------:R-:W2:Y:S04]  /*5af10*/  LDL.LU R248, [R1+0x2050] ;  /* 0x0020500001f87983 */ /* 0x000ea80000300800 */
[----:B------:R-:W2:Y:S04]  /*5af20*/  LDL.LU R249, [R1+0x2054] ;  /* 0x0020540001f97983 */ /* 0x000ea80000300800 */
[----:B------:R-:W2:Y:S04]  /*5af30*/  LDL.LU R250, [R1+0x2058] ;  /* 0x0020580001fa7983 */ /* 0x000ea80000300800 */
[----:B------:R-:W2:Y:S01]  /*5af40*/  LDL.LU R251, [R1+0x205c] ;  /* 0x00205c0001fb7983 */ /* 0x000ea20000300800 */
[----:B---3--:R-:W-:-:S15]  /*5af50*/  HMMA.1688.F32.TF32 R32, R240, R204, R32 ;  /* 0x000000ccf020723c */ /* 0x008fde0000081020 */
[----:B------:R-:W-:-:S09]  /*5af60*/  NOP ;  /* 0x0000000000007918 */ /* 0x000fd20000000000 */
[----:B------:R-:W-:Y:S02]  /*5af70*/  IMAD.MOV.U32 R205, RZ, RZ, R32 ;  /* 0x000000ffffcd7224 */ /* 0x000fe400078e0020 */
[----:B------:R-:W-:Y:S01]  /*5af80*/  IMAD.MOV.U32 R204, RZ, RZ, R33 ;  /* 0x000000ffffcc7224 */ /* 0x000fe200078e0021 */
[----:B----4-:R-:W-:Y:S07]  /*5af90*/  HMMA.1688.F32.TF32 R36, R240, R200, R36 ;  /* 0x000000c8f024723c */ /* 0x010fee0000081024 */
[----:B------:R-:W-:-:S02]  /*5afa0*/  IMAD.MOV.U32 R201, RZ, RZ, R34 ;  /* 0x000000ffffc97224 */ /* 0x000fc400078e0022 */
[----:B------:R-:W-:-:S15]  /*5afb0*/  IMAD.MOV.U32 R200, RZ, RZ, R35 ;  /* 0x000000ffffc87224 */ /* 0x000fde00078e0023 */
        /* <DEDUP_REMOVED lines=8> */
[----:B--2---:R-:W-:Y:S07]  /*5b040*/  HMMA.1688.F32.TF32 R32, R240, R208, R248 ;  /* 0x000000d0f020723c */ /* 0x004fee00000810f8 */
[----:B------:R-:W-:-:S02]  /*5b050*/  IMAD.MOV.U32 R248, RZ, RZ, R22 ;  /* 0x000000fffff87224 */ /* 0x000fc400078e0016 */
[----:B------:R-:W2:Y:S01]  /*5b060*/  LDL.LU R22, [R1+0x422c] ;  /* 0x00422c0001167983 */ /* 0x000ea20000300800 */
[----:B------:R-:W-:Y:S02]  /*5b070*/  IMAD.MOV.U32 R249, RZ, RZ, R23 ;  /* 0x000000fffff97224 */ /* 0x000fe400078e0017 */
[----:B------:R-:W-:Y:S01]  /*5b080*/  IMAD.MOV.U32 R250, RZ, RZ, R26 ;  /* 0x000000fffffa7224 */ /* 0x000fe200078e001a */
[----:B------:R-:W2:Y:S01]  /*5b090*/  LDL.LU R23, [R1+0x4228] ;  /* 0x0042280001177983 */ /* 0x000ea20000300800 */
[----:B------:R-:W-:-:S03]  /*5b0a0*/  IMAD.MOV.U32 R251, RZ, RZ, R27 ;  /* 0x000000fffffb7224 */ /* 0x000fc600078e001b */
[----:B------:R-:W3:Y:S04]  /*5b0b0*/  LDL.LU R26, [R1+0x4224] ;  /* 0x00422400011a7983 */ /* 0x000ee80000300800 */
[----:B------:R-:W3:Y:S03]  /*5b0c0*/  LDL.LU R27, [R1+0x4220] ;  /* 0x00422000011b7983 */ /* 0x000ee60000300800 */
[----:B------:R-:W-:Y:S02]  /*5b0d0*/  IMAD.MOV.U32 R117, RZ, RZ, R32 ;  /* 0x000000ffff757224 */ /* 0x000fe400078e0020 */
[----:B------:R-:W-:Y:S02]  /*5b0e0*/  IMAD.MOV.U32 R116, RZ, RZ, R33 ;  /* 0x000000ffff747224 */ /* 0x000fe400078e0021 */
[----:B------:R-:W-:-:S02]  /*5b0f0*/  IMAD.MOV.U32 R32, RZ, RZ, R30 ;  /* 0x000000ffff207224 */ /* 0x000fc400078e001e */
[----:B------:R-:W-:Y:S01]  /*5b100*/  IMAD.MOV.U32 R21, RZ, RZ, R34 ;  /* 0x000000ffff157224 */ /* 0x000fe200078e0022 */
[----:B------:R-:W4:Y:S01]  /*5b110*/  LDL.LU R30, [R1+0x421c] ;  /* 0x00421c00011e7983 */ /* 0x000f220000300800 */
[----:B------:R-:W-:Y:S02]  /*5b120*/  IMAD.MOV.U32 R33, RZ, RZ, R31 ;  /* 0x000000ffff217224 */ /* 0x000fe400078e001f */
[----:B------:R-:W-:Y:S01]  /*5b130*/  IMAD.MOV.U32 R20, RZ, RZ, R35 ;  /* 0x000000ffff147224 */ /* 0x000fe200078e0023 */
[----:B------:R-:W4:Y:S01]  /*5b140*/  LDL.LU R31, [R1+0x4218] ;  /* 0x00421800011f7983 */ /* 0x000f220000300800 */
[----:B------:R-:W-:Y:S02]  /*5b150*/  IMAD.MOV.U32 R34, RZ, RZ, R42 ;  /* 0x000000ffff227224 */ /* 0x000fe400078e002a */
[----:B------:R-:W-:Y:S01]  /*5b160*/  IMAD.MOV.U32 R35, RZ, RZ, R43 ;  /* 0x000000ffff237224 */ /* 0x000fe200078e002b */
[----:B------:R-:W2:Y:S04]  /*5b170*/  LDL.LU R42, [R1+0x4214] ;  /* 0x00421400012a7983 */ /* 0x000ea80000300800 */
[----:B------:R-:W2:Y:S04]  /*5b180*/  LDL.LU R43, [R1+0x4210] ;  /* 0x00421000012b7983 */ /* 0x000ea80000300800 */
[----:B------:R-:W3:Y:S04]  /*5b190*/  LDL.LU R111, [R1+0x420c] ;  /* 0x00420c00016f7983 */ /* 0x000ee80000300800 */
[----:B------:R-:W4:Y:S04]  /*5b1a0*/  LDL.LU R110, [R1+0x4208] ;  /* 0x00420800016e7983 */ /* 0x000f280000300800 */
[----:B------:R-:W2:Y:S04]  /*5b1b0*/  LDL.LU R86, [R1+0x4204] ;  /* 0x0042040001567983 */ /* 0x000ea80000300800 */
[----:B------:R-:W2:Y:S01]  /*5b1c0*/  LDL.LU R87, [R1+0x4200] ;  /* 0x0042000001577983 */ /* 0x000ea20000300800 */
[C---:B------:R-:W-:Y:S03]  /*5b1d0*/  HMMA.1688.F32.TF32 R48, R240.reuse, R192, R48 ;  /* 0x000000c0f030723c */ /* 0x040fe60000081030 */
[----:B------:R-:W2:Y:S03]  /*5b1e0*/  LDL.LU R76, [R1+0x2040] ;  /* 0x00204000014c7983 */ /* 0x000ea60000300800 */
[C---:B------:R-:W-:Y:S01]  /*5b1f0*/  HMMA.1688.F32.TF32 R68, R240.reuse, R28, R68 ;  /* 0x0000001cf044723c */ /* 0x040fe20000081044 */
[----:B------:R-:W2:Y:S05]  /*5b200*/  LDL.LU R77, [R1+0x2044] ;  /* 0x00204400014d7983 */ /* 0x000eaa0000300800 */
[----:B------:R-:W-:Y:S01]  /*5b210*/  HMMA.1688.F32.TF32 R64, R240, R24, R64 ;  /* 0x00000018f040723c */ /* 0x000fe20000081040 */
[----:B------:R-:W2:Y:S01]  /*5b220*/  LDL.LU R78, [R1+0x2048] ;  /* 0x00204800014e7983 */ /* 0x000ea20000300800 */
[----:B------:R-:W-:-:S02]  /*5b230*/  IMAD.MOV.U32 R84, RZ, RZ, R72 ;  /* 0x000000ffff547224 */ /* 0x000fc400078e0048 */
[----:B------:R-:W-:Y:S01]  /*5b240*/  IMAD.MOV.U32 R85, RZ, RZ, R73 ;  /* 0x000000ffff557224 */ /* 0x000fe200078e0049 */
[----:B------:R-:W2:Y:S01]  /*5b250*/  LDL.LU R79, [R1+0x204c] ;  /* 0x00204c00014f7983 */ /* 0x000ea20000300800 */
[----:B------:R-:W-:Y:S01]  /*5b260*/  HMMA.1688.F32.TF32 R52, R240, R188, R52 ;  /* 0x000000bcf034723c */ /* 0x000fe20000081034 */
[----:B------:R-:W-:Y:S02]  /*5b270*/  IMAD.MOV.U32 R41, RZ, RZ, R74 ;  /* 0x000000ffff297224 */ /* 0x000fe400078e004a */
        /* <DEDUP_REMOVED lines=25> */
[----:B------:R-:W-:Y:S01]  /*5b410*/  IMAD.MOV.U32 R24, RZ, RZ, R67 ;  /* 0x000000ffff187224 */ /* 0x000fe200078e0043 */
[----:B------:R-:W-:Y:S01]  /*5b420*/  HMMA.1688.F32.TF32 R56, R240, R184, R56 ;  /* 0x000000b8f038723c */ /* 0x000fe20000081038 */
[----:B------:R-:W-:Y:S01]  /*5b430*/  IMAD.MOV.U32 R189, RZ, RZ, R52 ;  /* 0x000000ffffbd7224 */ /* 0x000fe200078e0034 */
[----:B------:R-:W2:Y:S01]  /*5b440*/  LDL.LU R65, [R1+0x1f84] ;  /* 0x001f840001417983 */ /* 0x000ea20000300800 */
[----:B------:R-:W-:-:S03]  /*5b450*/  IMAD.MOV.U32 R188, RZ, RZ, R53 ;  /* 0x000000ffffbc7224 */ /* 0x000fc600078e0035 */
[----:B------:R-:W2:Y:S01]  /*5b460*/  LDL.LU R66, [R1+0x1f88] ;  /* 0x001f880001427983 */ /* 0x000ea20000300800 */
[----:B------:R-:W-:-:S03]  /*5b470*/  IMAD.MOV.U32 R185, RZ, RZ, R54 ;  /* 0x000000ffffb97224 */ /* 0x000fc600078e0036 */
[----:B------:R-:W2:Y:S01]  /*5b480*/  LDL.LU R67, [R1+0x1f8c] ;  /* 0x001f8c0001437983 */ /* 0x000ea20000300800 */
[----:B------:R-:W-:Y:S02]  /*5b490*/  IMAD.MOV.U32 R184, RZ, RZ, R55 ;  /* 0x000000ffffb87224 */ /* 0x000fe400078e0037 */
[----:B---3--:R-:W-:Y:S02]  /*5b4a0*/  IMAD.MOV.U32 R55, RZ, RZ, R111 ;  /* 0x000000ffff377224 */ /* 0x008fe400078e006f */
[----:B----4-:R-:W-:Y:S02]  /*5b4b0*/  IMAD.MOV.U32 R54, RZ, RZ, R110 ;  /* 0x000000ffff367224 */ /* 0x010fe400078e006e */
[----:B--2---:R-:W-:Y:S02]  /*5b4c0*/  IMAD.MOV.U32 R53, RZ, RZ, R86 ;  /* 0x000000ffff357224 */ /* 0x004fe400078e0056 */
[----:B------:R-:W-:Y:S02]  /*5b4d0*/  IMAD.MOV.U32 R52, RZ, RZ, R87 ;  /* 0x000000ffff347224 */ /* 0x000fe400078e0057 */
[----:B------:R-:W2:Y:S04]  /*5b4e0*/  LDL.LU R87, [R1+0x41fc] ;  /* 0x0041fc0001577983 */ /* 0x000ea80000300800 */
[----:B------:R-:W3:Y:S04]  /*5b4f0*/  LDL.LU R86, [R1+0x41f8] ;  /* 0x0041f80001567983 */ /* 0x000ee80000300800 */
[----:B------:R-:W4:Y:S04]  /*5b500*/  LDL.LU R110, [R1+0x41f4] ;  /* 0x0041f400016e7983 */ /* 0x000f280000300800 */
[----:B------:R-:W4:Y:S01]  /*5b510*/  LDL.LU R111, [R1+0x41f0] ;  /* 0x0041f000016f7983 */ /* 0x000f220000300800 */
[----:B------:R-:W-:Y:S01]  /*5b520*/  HMMA.1688.F32.TF32 R44, R240, R196, R44 ;  /* 0x000000c4f02c723c */ /* 0x000fe2000008102c */
        /* <DEDUP_REMOVED lines=8> */
[----:B------:R-:W4:Y:S01]  /*5b5b0*/  LDL.LU R58, [R1+0x2008] ;  /* 0x00200800013a7983 */ /* 0x000f220000300800 */
[----:B------:R-:W-:-:S03]  /*5b5c0*/  IMAD.MOV.U32 R181, RZ, RZ, R62 ;  /* 0x000000ffffb57224 */ /* 0x000fc600078e003e */
[----:B------:R-:W4:Y:S01]  /*5b5d0*/  LDL.LU R59, [R1+0x200c] ;  /* 0x00200c00013b7983 */ /* 0x000f220000300800 */
[----:B------:R-:W-:-:S07]  /*5b5e0*/  IMAD.MOV.U32 R180, RZ, RZ, R63 ;  /* 0x000000ffffb47224 */ /* 0x000fce00078e003f */
        /* <DEDUP_REMOVED lines=8> */
[----:B--2---:R-:W-:Y:S02]  /*5b670*/  IMAD.MOV.U32 R63, RZ, RZ, R87 ;  /* 0x000000ffff3f7224 */ /* 0x004fe400078e0057 */
[----:B---3--:R-:W-:Y:S02]  /*5b680*/  IMAD.MOV.U32 R62, RZ, RZ, R86 ;  /* 0x000000ffff3e7224 */ /* 0x008fe400078e0056 */
[----:B----4-:R-:W-:Y:S02]  /*5b690*/  IMAD.MOV.U32 R60, RZ, RZ, R110 ;  /* 0x000000ffff3c7224 */ /* 0x010fe400078e006e */
[----:B------:R-:W2:Y:S01]  /*5b6a0*/  LDL.LU R110, [R1+0x41ec] ;  /* 0x0041ec00016e7983 */ /* 0x000ea20000300800 */
[----:B------:R-:W-:-:S03]  /*5b6b0*/  IMAD.MOV.U32 R61, RZ, RZ, R111 ;  /* 0x000000ffff3d7224 */ /* 0x000fc600078e006f */
[----:B------:R-:W2:Y:S04]  /*5b6c0*/  LDL.LU R111, [R1+0x41e8] ;  /* 0x0041e800016f7983 */ /* 0x000ea80000300800 */
[----:B------:R-:W3:Y:S04]  /*5b6d0*/  LDL.LU R86, [R1+0x41e4] ;  /* 0x0041e40001567983 */ /* 0x000ee80000300800 */
[----:B------:R-:W3:Y:S04]  /*5b6e0*/  LDL.LU R87, [R1+0x41e0] ;  /* 0x0041e00001577983 */ /* 0x000ee80000300800 */
[----:B------:R-:W4:Y:S04]  /*5b6f0*/  LDL.LU R82, [R1+0x41dc] ;  /* 0x0041dc0001527983 */ /* 0x000f280000300800 */
[----:B------:R-:W4:Y:S04]  /*5b700*/  LDL.LU R83, [R1+0x41d8] ;  /* 0x0041d80001537983 */ /* 0x000f280000300800 */
[----:B------:R-:W2:Y:S04]  /*5b710*/  LDL.LU R106, [R1+0x41d4] ;  /* 0x0041d400016a7983 */ /* 0x000ea80000300800 */
[----:B------:R-:W2:Y:S01]  /*5b720*/  LDL.LU R107, [R1+0x41d0] ;  /* 0x0041d000016b7983 */ /* 0x000ea20000300800 */
[C---:B------:R-:W-:Y:S06]  /*5b730*/  HMMA.1688.F32.TF32 R68, R240.reuse, R220, R68 ;  /* 0x000000dcf044723c */ /* 0x040fec0000081044 */
[C---:B------:R-:W-:Y:S06]  /*5b740*/  HMMA.1688.F32.TF32 R64, R240.reuse, R224, R64 ;  /* 0x000000e0f040723c */ /* 0x040fec0000081040 */
[----:B------:R-:W-:-:S12]  /*5b750*/  HMMA.1688.F32.TF32 R72, R240, R216, R72 ;  /* 0x000000d8f048723c */ /* 0x000fd80000081048 */
        /* <DEDUP_REMOVED lines=8> */
[C---:B----4-:R-:W-:Y:S06]  /*5b7e0*/  HMMA.1688.F32.TF32 R64, R244.reuse, R82, R56 ;  /* 0x00000052f440723c */ /* 0x050fec0000081038 */
[C---:B--2---:R-:W-:Y:S06]  /*5b7f0*/  HMMA.1688.F32.TF32 R68, R244.reuse, R106, R60 ;  /* 0x0000006af444723c */ /* 0x044fec000008103c */
[C---:B---3--:R-:W-:Y:S06]  /*5b800*/  HMMA.1688.F32.TF32 R60, R244.reuse, R86, R52 ;  /* 0x00000056f43c723c */ /* 0x048fec0000081034 */
        /* <DEDUP_REMOVED lines=16> */
[----:B------:R-:W-:Y:S04]  /*5b910*/  STL.64 [R1+0x14c0], R48 ;  /* 0x0014c03001007387 */ /* 0x000fe80000100a00 */
[----:B------:R-:W-:Y:S04]  /*5b920*/  STL.64 [R1+0x14c8], R50 ;  /* 0x0014c83201007387 */ /* 0x000fe80000100a00 */
[----:B------:R1:W-:Y:S01]  /*5b930*/  STL.64 [R1+0x1e70], R44 ;  /* 0x001e702c01007387 */ /* 0x0003e20000100a00 */
[----:B------:R-:W-:-:S03]  /*5b940*/  IMAD.MOV.U32 R33, RZ, RZ, R183 ;  /* 0x000000ffff217224 */ /* 0x000fc600078e00b7 */
[----:B------:R2:W-:Y:S01]  /*5b950*/  STL.64 [R1+0x1e78], R46 ;  /* 0x001e782e01007387 */ /* 0x0005e20000100a00 */
[----:B------:R-:W-:-:S03]  /*5b960*/  IMAD.MOV.U32 R34, RZ, RZ, R195 ;  /* 0x000000ffff227224 */ /* 0x000fc600078e00c3 */
[----:B------:R-:W3:Y:S01]  /*5b970*/  LDL.LU R182, [R1+0x41cc] ;  /* 0x0041cc0001b67983 */ /* 0x000ee20000300800 */
[----:B------:R-:W-:-:S03]  /*5b980*/  IMAD.MOV.U32 R35, RZ, RZ, R194 ;  /* 0x000000ffff237224 */ /* 0x000fc600078e00c2 */
[----:B------:R4:W-:Y:S01]  /*5b990*/  STL.64 [R1+0x1e90], R36 ;  /* 0x001e902401007387 */ /* 0x0009e20000100a00 */
[----:B-1----:R-:W-:-:S03]  /*5b9a0*/  IMAD.MOV.U32 R44, RZ, RZ, R206 ;  /* 0x000000ffff2c7224 */ /* 0x002fc600078e00ce */
[----:B------:R1:W-:Y:S01]  /*5b9b0*/  STL.64 [R1+0x1e98], R38 ;  /* 0x001e982601007387 */ /* 0x0003e20000100a00 */
[----:B------:R-:W-:-:S03]  /*5b9c0*/  IMAD.MOV.U32 R45, RZ, RZ, R207 ;  /* 0x000000ffff2d7224 */ /* 0x000fc600078e00cf */
[----:B------:R-:W4:Y:S04]  /*5b9d0*/  LDL.LU R183, [R1+0x41c8] ;  /* 0x0041c80001b77983 */ /* 0x000f280000300800 */
[----:B------:R-:W4:Y:S04]  /*5b9e0*/  LDL.LU R195, [R1+0x41c4] ;  /* 0x0041c40001c37983 */ /* 0x000f280000300800 */
[----:B------:R-:W4:Y:S04]  /*5b9f0*/  LDL.LU R194, [R1+0x41c0] ;  /* 0x0041c00001c27983 */ /* 0x000f280000300800 */
[----:B------:R-:W4:Y:S04]  /*5ba00*/  LDL.LU R206, [R1+0x41bc] ;  /* 0x0041bc0001ce7983 */ /* 0x000f280000300800 */
[----:B------:R-:W4:Y:S01]  /*5ba10*/  LDL.LU R207, [R1+0x41b8] ;  /* 0x0041b80001cf7983 */ /* 0x000f220000300800 */
[----:B------:R-:W-:Y:S01]  /*5ba20*/  HMMA.1688.F32.TF32 R76, R240, R212, R76 ;  /* 0x000000d4f04c723c */ /* 0x000fe2000008104c */
[----:B--2---:R-:W-:-:S02]  /*5ba30*/  IMAD.MOV.U32 R46, RZ, RZ, R211 ;  /* 0x000000ffff2e7224 */ /* 0x004fc400078e00d3 */
[----:B------:R-:W2:Y:S01]  /*5ba40*/  LDL.LU R211, [R1+0x41b4] ;  /* 0x0041b40001d37983 */ /* 0x000ea20000300800 */
[----:B------:R-:W-:Y:S02]  /*5ba50*/  IMAD.MOV.U32 R47, RZ, RZ, R210 ;  /* 0x000000ffff2f7224 */ /* 0x000fe400078e00d2 */
[----:B------:R-:W-:Y:S01]  /*5ba60*/  IMAD.MOV.U32 R48, RZ, RZ, R223 ;  /* 0x000000ffff307224 */ /* 0x000fe200078e00df */
[----:B------:R-:W2:Y:S01]  /*5ba70*/  LDL.LU R210, [R1+0x41b0] ;  /* 0x0041b00001d27983 */ /* 0x000ea20000300800 */
[----:B------:R-:W-:Y:S02]  /*5ba80*/  IMAD.MOV.U32 R49, RZ, RZ, R222 ;  /* 0x000000ffff317224 */ /* 0x000fe400078e00de */
[----:B------:R-:W-:Y:S01]  /*5ba90*/  IMAD.MOV.U32 R50, RZ, RZ, R131 ;  /* 0x000000ffff327224 */ /* 0x000fe200078e0083 */
        /* <DEDUP_REMOVED lines=40> */
[----:B------:R-:W-:Y:S02]  /*5bd20*/  IMAD.MOV.U32 R208, RZ, RZ, R79 ;  /* 0x000000ffffd07224 */ /* 0x000fe400078e004f */
[----:B------:R-:W-:Y:S02]  /*5bd30*/  IMAD.MOV.U32 R78, RZ, RZ, R218 ;  /* 0x000000ffff4e7224 */ /* 0x000fe400078e00da */
[----:B------:R-:W-:Y:S02]  /*5bd40*/  IMAD.MOV.U32 R79, RZ, RZ, R219 ;  /* 0x000000ffff4f7224 */ /* 0x000fe400078e00db */
[----:B---3--:R-:W-:Y:S02]  /*5bd50*/  IMAD.MOV.U32 R77, RZ, RZ, R182 ;  /* 0x000000ffff4d7224 */ /* 0x008fe400078e00b6 */
[----:B----4-:R-:W-:Y:S02]  /*5bd60*/  IMAD.MOV.U32 R76, RZ, RZ, R183 ;  /* 0x000000ffff4c7224 */ /* 0x010fe400078e00b7 */
[----:B------:R-:W3:Y:S04]  /*5bd70*/  LDL.LU R183, [R1+0x415c] ;  /* 0x00415c0001b77983 */ /* 0x000ee80000300800 */
[----:B------:R-:W4:Y:S04]  /*5bd80*/  LDL.LU R182, [R1+0x4158] ;  /* 0x0041580001b67983 */ /* 0x000f280000300800 */
[----:B------:R-:W3:Y:S01]  /*5bd90*/  LDL.LU R218, [R1+0x4154] ;  /* 0x0041540001da7983 */ /* 0x000ee20000300800 */
[----:B------:R-:W-:-:S03]  /*5bda0*/  IMAD.MOV.U32 R89, RZ, RZ, R206 ;  /* 0x000000ffff597224 */ /* 0x000fc600078e00ce */
[----:B------:R-:W4:Y:S01]  /*5bdb0*/  LDL.LU R219, [R1+0x4150] ;  /* 0x0041500001db7983 */ /* 0x000f220000300800 */
[----:B------:R-:W-:-:S03]  /*5bdc0*/  IMAD.MOV.U32 R88, RZ, RZ, R207 ;  /* 0x000000ffff587224 */ /* 0x000fc600078e00cf */
[----:B------:R-:W3:Y:S04]  /*5bdd0*/  LDL.LU R207, [R1+0x414c] ;  /* 0x00414c0001cf7983 */ /* 0x000ee80000300800 */
[----:B------:R-:W4:Y:S01]  /*5bde0*/  LDL.LU R206, [R1+0x4148] ;  /* 0x0041480001ce7983 */ /* 0x000f220000300800 */
[----:B------:R-:W-:Y:S02]  /*5bdf0*/  IMAD.MOV.U32 R90, RZ, RZ, R194 ;  /* 0x000000ffff5a7224 */ /* 0x000fe400078e00c2 */
[----:B------:R-:W-:Y:S01]  /*5be00*/  IMAD.MOV.U32 R91, RZ, RZ, R195 ;  /* 0x000000ffff5b7224 */ /* 0x000fe200078e00c3 */
[----:B------:R-:W4:Y:S01]  /*5be10*/  LDL.LU R194, [R1+0x4144] ;  /* 0x0041440001c27983 */ /* 0x000f220000300800 */
[----:B--2---:R-:W-:Y:S02]  /*5be20*/  IMAD.MOV.U32 R94, RZ, RZ, R210 ;  /* 0x000000ffff5e7224 */ /* 0x004fe400078e00d2 */
[----:B------:R-:W-:Y:S01]  /*5be30*/  IMAD.MOV.U32 R93, RZ, RZ, R223 ;  /* 0x000000ffff5d7224 */ /* 0x000fe200078e00df */
        /* <DEDUP_REMOVED lines=8> */
[----:B------:R-:W-:-:S02]  /*5bec0*/  IMAD.MOV.U32 R102, RZ, RZ, R187 ;  /* 0x000000ffff667224 */ /* 0x000fc400078e00bb */
[----:B------:R-:W-:Y:S02]  /*5bed0*/  IMAD.MOV.U32 R101, RZ, RZ, R199 ;  /* 0x000000ffff657224 */ /* 0x000fe400078e00c7 */
[----:B------:R-:W-:Y:S02]  /*5bee0*/  IMAD.MOV.U32 R100, RZ, RZ, R198 ;  /* 0x000000ffff647224 */ /* 0x000fe400078e00c6 */
[----:B------:R-:W2:Y:S04]  /*5bef0*/  LDL.LU R198, [R1+0x412c] ;  /* 0x00412c0001c67983 */ /* 0x000ea80000300800 */
[----:B------:R-:W2:Y:S04]  /*5bf00*/  LDL.LU R199, [R1+0x4128] ;  /* 0x0041280001c77983 */ /* 0x000ea80000300800 */
[----:B------:R-:W2:Y:S01]  /*5bf10*/  LDL.LU R187, [R1+0x4124] ;  /* 0x0041240001bb7983 */ /* 0x000ea20000300800 */
[----:B------:R-:W-:-:S02]  /*5bf20*/  IMAD.MOV.U32 R134, RZ, RZ, R202 ;  /* 0x000000ffff867224 */ /* 0x000fc400078e00ca */
[----:B------:R-:W-:Y:S01]  /*5bf30*/  IMAD.MOV.U32 R133, RZ, RZ, R190 ;  /* 0x000000ffff857224 */ /* 0x000fe200078e00be */
[----:B------:R-:W2:Y:S01]  /*5bf40*/  LDL.LU R186, [R1+0x4120] ;  /* 0x0041200001ba7983 */ /* 0x000ea20000300800 */
[----:B------:R-:W-:-:S03]  /*5bf50*/  IMAD.MOV.U32 R132, RZ, RZ, R191 ;  /* 0x000000ffff847224 */ /* 0x000fc600078e00bf */
[----:B------:R-:W2:Y:S01]  /*5bf60*/  LDL.LU R191, [R1+0x411c] ;  /* 0x00411c0001bf7983 */ /* 0x000ea20000300800 */
[----:B------:R-:W-:-:S03]  /*5bf70*/  IMAD.MOV.U32 R135, RZ, RZ, R203 ;  /* 0x000000ffff877224 */ /* 0x000fc600078e00cb */
[----:B------:R-:W2:Y:S04]  /*5bf80*/  LDL.LU R190, [R1+0x4118] ;  /* 0x0041180001be7983 */ /* 0x000ea80000300800 */
[----:B------:R-:W2:Y:S01]  /*5bf90*/  LDL.LU R202, [R1+0x4114] ;  /* 0x0041140001ca7983 */ /* 0x000ea20000300800 */
[----:B------:R-:W-:Y:S02]  /*5bfa0*/  IMAD.MOV.U32 R138, RZ, RZ, R227 ;  /* 0x000000ffff8a7224 */ /* 0x000fe400078e00e3 */
        /* <DEDUP_REMOVED lines=8> */
[----:B---3--:R-:W-:Y:S02]  /*5c030*/  IMAD.MOV.U32 R145, RZ, RZ, R207 ;  /* 0x000000ffff917224 */ /* 0x008fe400078e00cf */
[----:B----4-:R-:W-:-:S02]  /*5c040*/  IMAD.MOV.U32 R144, RZ, RZ, R206 ;  /* 0x000000ffff907224 */ /* 0x010fc400078e00ce */
        /* <DEDUP_REMOVED lines=12> */
[----:B------:R-:W2:Y:S01]  /*5c110*/  LDL.LU R195, [R1+0x40e4] ;  /* 0x0040e40001c37983 */ /* 0x000ea20000300800 */
[----:B------:R-:W-:-:S03]  /*5c120*/  IMAD.MOV.U32 R154, RZ, RZ, R211 ;  /* 0x000000ffff9a7224 */ /* 0x000fc600078e00d3 */
[----:B------:R-:W2:Y:S01]  /*5c130*/  LDL.LU R194, [R1+0x40e0] ;  /* 0x0040e00001c27983 */ /* 0x000ea20000300800 */
[----:B------:R-:W-:Y:S02]  /*5c140*/  IMAD.MOV.U32 R155, RZ, RZ, R210 ;  /* 0x000000ffff9b7224 */ /* 0x000fe400078e00d2 */
[----:B------:R-:W-:Y:S02]  /*5c150*/  IMAD.MOV.U32 R153, RZ, RZ, R198 ;  /* 0x000000ffff997224 */ /* 0x000fe400078e00c6 */
[----:B------:R-:W-:Y:S02]  /*5c160*/  IMAD.MOV.U32 R152, RZ, RZ, R199 ;  /* 0x000000ffff987224 */ /* 0x000fe400078e00c7 */
        /* <DEDUP_REMOVED lines=8> */
[----:B------:R-:W2:Y:S04]  /*5c1f0*/  LDL.LU R215, [R1+0x40cc] ;  /* 0x0040cc0001d77983 */ /* 0x000ea80000300800 */
[----:B------:R-:W2:Y:S04]  /*5c200*/  LDL.LU R214, [R1+0x40c8] ;  /* 0x0040c80001d67983 */ /* 0x000ea80000300800 */
[----:B------:R-:W2:Y:S04]  /*5c210*/  LDL.LU R203, [R1+0x40c4] ;  /* 0x0040c40001cb7983 */ /* 0x000ea80000300800 */
[----:B------:R-:W2:Y:S01]  /*5c220*/  LDL.LU R202, [R1+0x40c0] ;  /* 0x0040c00001ca7983 */ /* 0x000ea20000300800 */
[----:B---3--:R-:W-:-:S02]  /*5c230*/  IMAD.MOV.U32 R229, RZ, RZ, R206 ;  /* 0x000000ffffe57224 */ /* 0x008fc400078e00ce */
[----:B----4-:R-:W-:Y:S02]  /*5c240*/  IMAD.MOV.U32 R228, RZ, RZ, R207 ;  /* 0x000000ffffe47224 */ /* 0x010fe400078e00cf */
[----:B------:R-:W3:Y:S04]  /*5c250*/  LDL.LU R207, [R1+0x40bc] ;  /* 0x0040bc0001cf7983 */ /* 0x000ee80000300800 */
[----:B------:R-:W4:Y:S01]  /*5c260*/  LDL.LU R206, [R1+0x40b8] ;  /* 0x0040b80001ce7983 */ /* 0x000f220000300800 */
[----:B------:R-:W-:Y:S02]  /*5c270*/  IMAD.MOV.U32 R230, RZ, RZ, R226 ;  /* 0x000000ffffe67224 */ /* 0x000fe400078e00e2 */
[----:B------:R-:W-:Y:S01]  /*5c280*/  IMAD.MOV.U32 R231, RZ, RZ, R227 ;  /* 0x000000ffffe77224 */ /* 0x000fe200078e00e3 */
[----:B------:R-:W4:Y:S01]  /*5c290*/  LDL.LU R226, [R1+0x40b4] ;  /* 0x0040b40001e27983 */ /* 0x000f220000300800 */
[----:B--2---:R-:W-:-:S02]  /*5c2a0*/  IMAD.MOV.U32 R234, RZ, RZ, R218 ;  /* 0x000000ffffea7224 */ /* 0x004fc400078e00da */
        /* <DEDUP_REMOVED lines=48> */
[----:B-1----:R-:W-:-:S02]  /*5c5b0*/  IMAD.MOV.U32 R38, RZ, RZ, R19 ;  /* 0x000000ffff267224 */ /* 0x002fc400078e0013 */
[----:B---3--:R-:W-:Y:S02]  /*5c5c0*/  IMAD.MOV.U32 R177, RZ, RZ, R207 ;  /* 0x000000ffffb17224 */ /* 0x008fe400078e00cf */
[----:B----4-:R-:W-:Y:S02]  /*5c5d0*/  IMAD.MOV.U32 R176, RZ, RZ, R206 ;  /* 0x000000ffffb07224 */ /* 0x010fe400078e00ce */
[----:B------:R-:W3:Y:S04]  /*5c5e0*/  LDL.LU R206, [R1+0x408c] ;  /* 0x00408c0001ce7983 */ /* 0x000ee80000300800 */
[----:B------:R-:W3:Y:S04]  /*5c5f0*/  LDL.LU R207, [R1+0x4088] ;  /* 0x0040880001cf7983 */ /* 0x000ee80000300800 */
[----:B------:R-:W4:Y:S04]  /*5c600*/  LDL.LU R202, [R1+0x4084] ;  /* 0x0040840001ca7983 */ /* 0x000f280000300800 */
[----:B------:R-:W4:Y:S04]  /*5c610*/  LDL.LU R203, [R1+0x4080] ;  /* 0x0040800001cb7983 */ /* 0x000f280000300800 */
[----:B------:R-:W2:Y:S04]  /*5c620*/  LDL.LU R198, [R1+0x407c] ;  /* 0x00407c0001c67983 */ /* 0x000ea80000300800 */
[----:B------:R-:W2:Y:S04]  /*5c630*/  LDL.LU R199, [R1+0x4078] ;  /* 0x0040780001c77983 */ /* 0x000ea80000300800 */
        /* <DEDUP_REMOVED lines=23> */
[----:B------:R-:W3:Y:S04]  /*5c7b0*/  LDL.LU R18, [R1+0x4018] ;  /* 0x0040180001127983 */ /* 0x000ee80000300800 */
[----:B------:R-:W3:Y:S01]  /*5c7c0*/  LDL.LU R19, [R1+0x4014] ;  /* 0x0040140001137983 */ /* 0x000ee20000300800 */
[----:B------:R-:W-:-:S02]  /*5c7d0*/  IMAD.MOV.U32 R39, RZ, RZ, R14 ;  /* 0x000000ffff277224 */ /* 0x000fc400078e000e */
[----:B------:R-:W-:Y:S01]  /*5c7e0*/  IMAD.MOV.U32 R248, RZ, RZ, R15 ;  /* 0x000000fffff87224 */ /* 0x000fe200078e000f */
[----:B------:R-:W4:Y:S01]  /*5c7f0*/  LDL.LU R14, [R1+0x4010] ;  /* 0x00401000010e7983 */ /* 0x000f220000300800 */
[----:B------:R-:W-:-:S03]  /*5c800*/  IMAD.MOV.U32 R249, RZ, RZ, R10 ;  /* 0x000000fffff97224 */ /* 0x000fc600078e000a */
[----:B------:R-:W4:Y:S01]  /*5c810*/  LDL.LU R15, [R1+0x400c] ;  /* 0x00400c00010f7983 */ /* 0x000f220000300800 */
[----:B------:R-:W-:-:S03]  /*5c820*/  IMAD.MOV.U32 R250, RZ, RZ, R11 ;  /* 0x000000fffffa7224 */ /* 0x000fc600078e000b */
[----:B------:R-:W2:Y:S01]  /*5c830*/  LDL.LU R10, [R1+0x4008] ;  /* 0x00400800010a7983 */ /* 0x000ea20000300800 */
[----:B------:R-:W-:-:S03]  /*5c840*/  IMAD.MOV.U32 R251, RZ, RZ, R7 ;  /* 0x000000fffffb7224 */ /* 0x000fc600078e0007 */
[----:B------:R-:W2:Y:S04]  /*5c850*/  LDL.LU R11, [R1+0x4004] ;  /* 0x00400400010b7983 */ /* 0x000ea80000300800 */
[----:B------:R-:W2:Y:S01]  /*5c860*/  LDL.LU R7, [R1+0x4000] ;  /* 0x0040000001077983 */ /* 0x000ea20000300800 */
[----:B---3--:R-:W-:-:S15]  /*5c870*/  HMMA.1688.F32.TF32 R176, R244, R18, R176 ;  /* 0x00000012f4b0723c */ /* 0x008fde00000810b0 */
[----:B------:R-:W-:-:S08]  /*5c880*/  NOP ;  /* 0x0000000000007918 */ /* 0x000fd00000000000 */
[----:B------:R-:W-:Y:S04]  /*5c890*/  STL.64 [R1+0x21b0], R176 ;  /* 0x0021b0b001007387 */ /* 0x000fe80000100a00 */
[----:B------:R1:W-:Y:S04]  /*5c8a0*/  STL.64 [R1+0x21b8], R178 ;  /* 0x0021b8b201007387 */ /* 0x0003e80000100a00 */
[----:B-1----:R-:W3:Y:S01]  /*5c8b0*/  LDL.LU.64 R178, [R1+0x3ff8] ;  /* 0x003ff80001b27983 */ /* 0x002ee20000300a00 */
[----:B----4-:R-:W-:Y:S01]  /*5c8c0*/  HMMA.1688.F32.TF32 R156, R244, R14, R156 ;  /* 0x0000000ef49c723c */ /* 0x010fe2000008109c */
[----:B------:R-:W-:-:S02]  /*5c8d0*/  LOP3.LUT R224, R0, 0x40, RZ, 0x3c, !PT ;  /* 0x0000004000e07812 */ /* 0x000fc400078e3cff */
[----:B------:R-:W-:Y:S01]  /*5c8e0*/  LOP3.LUT R225, R0, 0x60, RZ, 0x3c, !PT ;  /* 0x0000006000e17812 */ /* 0x000fe200078e3cff */
[----:B------:R-:W4:Y:S02]  /*5c8f0*/  LDL.LU.64 R176, [R1+0x3ff0] ;  /* 0x003ff00001b07983 */ /* 0x000f240000300a00 */
[C---:B--2---:R-:W-:Y:S02]  /*5c900*/  HMMA.1688.F32.TF32 R236, R244.reuse, R10, R236 ;  /* 0x0000000af4ec723c */ /* 0x044fe400000810ec */
[----:B------:R-:W-:Y:S04]  /*5c910*/  LDS R240, [R224+UR13+0x26000] ;  /* 0x0260000de0f07984 */ /* 0x000fe80008000800 */
[C---:B------:R-:W-:Y:S01]  /*5c920*/  HMMA.1688.F32.TF32 R232, R244.reuse, R6, R232 ;  /* 0x00000006f4e8723c */ /* 0x040fe200000810e8 */
[----:B------:R-:W-:Y:S04]  /*5c930*/  LDS R242, [R224+UR13+0x27000] ;  /* 0x0270000de0f27984 */ /* 0x000fe80008000800 */
[----:B------:R-:W-:Y:S01]  /*5c940*/  LDS R241, [R225+UR13+0x26000] ;  /* 0x0260000de1f17984 */ /* 0x000fe20008000800 */
[C---:B------:R-:W-:Y:S03]  /*5c950*/  HMMA.1688.F32.TF32 R228, R244.reuse, R114, R228 ;  /* 0x00000072f4e4723c */ /* 0x040fe600000810e4 */
[----:B------:R-:W1:Y:S03]  /*5c960*/  LDS R243, [R225+UR13+0x27000] ;  /* 0x0270000de1f37984 */ /* 0x000e660008000800 */
[C---:B------:R-:W-:Y:S06]  /*5c970*/  HMMA.1688.F32.TF32 R164, R244.reuse, R118, R164 ;  /* 0x00000076f4a4723c */ /* 0x040fec00000810a4 */
[C---:B------:R-:W-:Y:S06]  /*5c980*/  HMMA.1688.F32.TF32 R160, R244.reuse, R122, R160 ;  /* 0x0000007af4a0723c */ /* 0x040fec00000810a0 */
[C---:B------:R-:W-:Y:S06]  /*5c990*/  HMMA.1688.F32.TF32 R152, R244.reuse, R126, R152 ;  /* 0x0000007ef498723c */ /* 0x040fec0000081098 */
[C---:B------:R-:W-:Y:S06]  /*5c9a0*/  HMMA.1688.F32.TF32 R148, R244.reuse, R130, R148 ;  /* 0x00000082f494723c */ /* 0x040fec0000081094 */
[C---:B------:R-:W-:Y:S01]  /*5c9b0*/  HMMA.1688.F32.TF32 R144, R244.reuse, R170, R144 ;  /* 0x000000aaf490723c */ /* 0x040fe20000081090 */
[----:B------:R-:W-:Y:S05]  /*5c9c0*/  STL.64 [R1+0x21c0], R156 ;  /* 0x0021c09c01007387 */ /* 0x000fea0000100a00 */
[C---:B------:R-:W-:Y:S01]  /*5c9d0*/  HMMA.1688.F32.TF32 R140, R244.reuse, R174, R140 ;  /* 0x000000aef48c723c */ /* 0x040fe2000008108c */
[----:B------:R2:W-:Y:S05]  /*5c9e0*/  STL.64 [R1+0x21c8], R158 ;  /* 0x0021c89e01007387 */ /* 0x0005ea0000100a00 */
[C---:B------:R-:W-:Y:S06]  /*5c9f0*/  HMMA.1688.F32.TF32 R132, R244.reuse, R182, R132 ;  /* 0x000000b6f484723c */ /* 0x040fec0000081084 */
[C---:B------:R-:W-:Y:S01]  /*5ca00*/  HMMA.1688.F32.TF32 R100, R244.reuse, R186, R100 ;  /* 0x000000baf464723c */ /* 0x040fe20000081064 */
[----:B--2---:R-:W2:Y:S04]  /*5ca10*/  LDL.LU R159, [R1+0x3fe8] ;  /* 0x003fe800019f7983 */ /* 0x004ea80000300800 */
        /* <DEDUP_REMOVED lines=27> */
[----:B------:R-:W-:Y:S06]  /*5cbd0*/  HMMA.1688.F32.TF32 R52, R244, R226, R52 ;  /* 0x000000e2f434723c */ /* 0x000fec0000081034 */
[C---:B-1----:R-:W-:Y:S06]  /*5cbe0*/  HMMA.1688.F32.TF32 R48, R240.reuse, R106, R48 ;  /* 0x0000006af030723c */ /* 0x042fec0000081030 */
[----:B------:R-:W-:Y:S06]  /*5cbf0*/  HMMA.1688.F32.TF32 R44, R240, R82, R44 ;  /* 0x00000052f02c723c */ /* 0x000fec000008102c */
[----:B---3--:R-:W-:Y:S01]  /*5cc00*/  HMMA.1688.F32.TF32 R136, R244, R178, R136 ;  /* 0x000000b2f488723c */ /* 0x008fe20000081088 */
[----:B------:R-:W-:Y:S04]  /*5cc10*/  LDS R244, [R0+UR13+0x26080] ;  /* 0x0260800d00f47984 */ /* 0x000fe80008000800 */
[----:B------:R-:W-:-:S15]  /*5cc20*/  LDS R246, [R0+UR13+0x27080] ;  /* 0x0270800d00f67984 */ /* 0x000fde0008000800 */
[----:B------:R-:W-:-:S03]  /*5cc30*/  NOP ;  /* 0x0000000000007918 */ /* 0x000fc60000000000 */
        /* <DEDUP_REMOVED lines=31> */
[C---:B-1----:R-:W-:Y:S03]  /*5ce30*/  HMMA.1688.F32.TF32 R48, R240.reuse, R86, R36 ;  /* 0x00000056f030723c */ /* 0x042fe60000081024 */
[----:B------:R1:W-:Y:S04]  /*5ce40*/  STL.64 [R1+0x1218], R46 ;  /* 0x0012182e01007387 */ /* 0x0003e80000100a00 */
[----:B--2---:R-:W-:Y:S01]  /*5ce50*/  LDS R245, [R159+UR13+0x26080] ;  /* 0x0260800d9ff57984 */ /* 0x004fe20008000800 */
[C---:B------:R-:W-:Y:S03]  /*5ce60*/  HMMA.1688.F32.TF32 R36, R240.reuse, R42, R248 ;  /* 0x0000002af024723c */ /* 0x040fe600000810f8 */
[----:B------:R-:W2:Y:S03]  /*5ce70*/  LDS R247, [R159+UR13+0x27080] ;  /* 0x0270800d9ff77984 */ /* 0x000ea60008000800 */
[C---:B-1----:R-:W-:Y:S09]  /*5ce80*/  HMMA.1688.F32.TF32 R44, R240.reuse, R110, R32 ;  /* 0x0000006ef02c723c */ /* 0x042ff20000081020 */
[----:B------:R-:W-:Y:S04]  /*5ce90*/  STL.64 [R1+0x1360], R48 ;  /* 0x0013603001007387 */ /* 0x000fe80000100a00 */
[----:B------:R-:W-:Y:S04]  /*5cea0*/  STL.64 [R1+0x1368], R50 ;  /* 0x0013683201007387 */ /* 0x000fe80000100a00 */
[----:B------:R-:W3:Y:S06]  /*5ceb0*/  LDL.LU R32, [R1+0x1be0] ;  /* 0x001be00001207983 */ /* 0x000eec0000300800 */
        /* <DEDUP_REMOVED lines=113> */
[C---:B--2---:R-:W-:Y:S06]  /*5d5d0*/  HMMA.1688.F32.TF32 R236, R240.reuse, R30, R236 ;  /* 0x0000001ef0ec723c */ /* 0x044fec00000810ec */
        /* <DEDUP_REMOVED lines=17> */
[C---:B------:R-:W-:Y:S06]  /*5d6f0*/  HMMA.1688.F32.TF32 R144, R240.reuse, R114, R144 ;  /* 0x00000072f090723c */ /* 0x040fec0000081090 */
[C---:B------:R-:W-:Y:S10]  /*5d700*/  HMMA.1688.F32.TF32 R140, R240.reuse, R118, R140 ;  /* 0x00000076f08c723c */ /* 0x040ff4000008108c */
        /* <DEDUP_REMOVED lines=63> */
[----:B-1----:R-:W2:Y:S04]  /*5db00*/  LDL.LU R36, [R1+0x19b0] ;  /* 0x0019b00001247983 */ /* 0x002ea80000300800 */
        /* <DEDUP_REMOVED lines=103> */
[----:B----4-:R-:W4:Y:S04]  /*5e180*/  LDL.LU R32, [R1+0x1990] ;  /* 0x0019900001207983 */ /* 0x010f280000300800 */
[----:B------:R-:W4:Y:S04]  /*5e190*/  LDL.LU R33, [R1+0x1994] ;  /* 0x0019940001217983 */ /* 0x000f280000300800 */
[----:B------:R-:W4:Y:S04]  /*5e1a0*/  LDL.LU R34, [R1+0x1998] ;  /* 0x0019980001227983 */ /* 0x000f280000300800 */
[----:B------:R-:W4:Y:S04]  /*5e1b0*/  LDL.LU R35, [R1+0x199c] ;  /* 0x00199c0001237983 */ /* 0x000f280000300800 */
[----:B------:R-:W-:Y:S04]  /*5e1c0*/  LDS R240, [R224+UR13+0x26080] ;  /* 0x0260800de0f07984 */ /* 0x000fe80008000800 */
[----:B------:R-:W-:Y:S04]  /*5e1d0*/  LDS R242, [R224+UR13+0x27080] ;  /* 0x0270800de0f27984 */ /* 0x000fe80008000800 */
[----:B------:R-:W-:Y:S04]  /*5e1e0*/  LDS R241, [R225+UR13+0x26080] ;  /* 0x0260800de1f17984 */ /* 0x000fe80008000800 */
[----:B------:R-:W1:Y:S01]  /*5e1f0*/  LDS R243, [R225+UR13+0x27080] ;  /* 0x0270800de1f37984 */ /* 0x000e620008000800 */
[----:B---3--:R-:W-:-:S15]  /*5e200*/  HMMA.1688.F32.TF32 R80, R244, R106, R80 ;  /* 0x0000006af450723c */ /* 0x008fde0000081050 */
[----:B------:R-:W-:-:S08]  /*5e210*/  NOP ;  /* 0x0000000000007918 */ /* 0x000fd00000000000 */
[----:B------:R-:W-:Y:S04]  /*5e220*/  STL.64 [R1+0xf40], R80 ;  /* 0x000f405001007387 */ /* 0x000fe80000100a00 */
[----:B------:R3:W-:Y:S04]  /*5e230*/  STL.64 [R1+0xf48], R82 ;  /* 0x000f485201007387 */ /* 0x0007e80000100a00 */
[----:B---3--:R-:W3:Y:S01]  /*5e240*/  LDL.LU.64 R82, [R1+0x3fe0] ;  /* 0x003fe00001527983 */ /* 0x008ee20000300a00 */
[C---:B--2---:R-:W-:Y:S03]  /*5e250*/  HMMA.1688.F32.TF32 R232, R244.reuse, R86, R232 ;  /* 0x00000056f4e8723c */ /* 0x044fe600000810e8 */
[----:B------:R-:W2:Y:S03]  /*5e260*/  LDL.LU.64 R80, [R1+0x3fd8] ;  /* 0x003fd80001507983 */ /* 0x000ea60000300a00 */
[----:B---3--:R-:W-:-:S15]  /*5e270*/  HMMA.1688.F32.TF32 R236, R244, R82, R236 ;  /* 0x00000052f4ec723c */ /* 0x008fde00000810ec */
[----:B------:R-:W-:-:S08]  /*5e280*/  NOP ;  /* 0x0000000000007918 */ /* 0x000fd00000000000 */
[----:B------:R-:W-:Y:S04]  /*5e290*/  STL.64 [R1+0x1200], R236 ;  /* 0x001200ec01007387 */ /* 0x000fe80000100a00 */
[----:B------:R3:W-:Y:S04]  /*5e2a0*/  STL.64 [R1+0x1208], R238 ;  /* 0x001208ee01007387 */ /* 0x0007e80000100a00 */
[----:B------:R-:W-:Y:S04]  /*5e2b0*/  STL.64 [R1+0x1340], R232 ;  /* 0x001340e801007387 */ /* 0x000fe80000100a00 */
[----:B------:R1:W-:Y:S01]  /*5e2c0*/  STL.64 [R1+0x1348], R234 ;  /* 0x001348ea01007387 */ /* 0x0003e20000100a00 */
[C---:B---3--:R-:W-:Y:S06]  /*5e2d0*/  HMMA.1688.F32.TF32 R236, R244.reuse, R110, R228 ;  /* 0x0000006ef4ec723c */ /* 0x048fec00000810e4 */
[C---:B------:R-:W-:Y:S06]  /*5e2e0*/  HMMA.1688.F32.TF32 R228, R244.reuse, R30, R160 ;  /* 0x0000001ef4e4723c */ /* 0x040fec00000810a0 */
        /* <DEDUP_REMOVED lines=43> */
[C---:B----4-:R-:W-:Y:S03]  /*5e5a0*/  HMMA.1688.F32.TF32 R44, R244.reuse, R206, R32 ;  /* 0x000000cef42c723c */ /* 0x050fe60000081020 */
        /* <DEDUP_REMOVED lines=144> */
[----:B------:R-:W-:Y:S06]  /*5eeb0*/  HMMA.1688.F32.TF32 R160, R240, R106, R160 ;  /* 0x0000006af0a0723c */ /* 0x000fec00000810a0 */
[C---:B------:R-:W-:Y:S06]  /*5eec0*/  HMMA.1688.F32.TF32 R164, R244.reuse, R226, R164 ;  /* 0x000000e2f4a4723c */ /* 0x040fec00000810a4 */
[C---:B------:R-:W-:Y:S06]  /*5eed0*/  HMMA.1688.F32.TF32 R232, R244.reuse, R218, R232 ;  /* 0x000000daf4e8723c */ /* 0x040fec00000810e8 */
[C---:B------:R-:W-:Y:S06]  /*5eee0*/  HMMA.1688.F32.TF32 R236, R244.reuse, R214, R236 ;  /* 0x000000d6f4ec723c */ /* 0x040fec00000810ec */
[----:B------:R-:W-:Y:S01]  /*5eef0*/  HMMA.1688.F32.TF32 R228, R244, R222, R228 ;  /* 0x000000def4e4723c */ /* 0x000fe200000810e4 */
[----:B------:R-:W-:Y:S04]  /*5ef00*/  LDS R244, [R0+UR13+0x26100] ;  /* 0x0261000d00f47984 */ /* 0x000fe80008000800 */
[----:B------:R-:W-:Y:S01]  /*5ef10*/  LDS R246, [R0+UR13+0x27100] ;  /* 0x0271000d00f67984 */ /* 0x000fe20008000800 */
        /* <DEDUP_REMOVED lines=32> */
[----:B------:R-:W1:Y:S01]  /*5f120*/  LDS R247, [R159+UR13+0x27100] ;  /* 0x0271000d9ff77984 */ /* 0x000e620008000800 */
        /* <DEDUP_REMOVED lines=322> */
[----:B------:R-:W4:Y:S01]  /*60550*/  LDL.LU R251, [R1+0x102c] ;  /* 0x00102c0001fb7983 */ /* 0x000f220000300800 */
[----:B--2---:R-:W-:Y:S06]  /*60560*/  HMMA.1688.F32.TF32 R60, R240, R82, R60 ;  /* 0x00000052f03c723c */ /* 0x004fec000008103c */
[----:B---3--:R-:W-:Y:S06]  /*60570*/  HMMA.1688.F32.TF32 R68, R244, R226, R68 ;  /* 0x000000e2f444723c */ /* 0x008fec0000081044 */
[----:B----4-:R-:W-:Y:S06]  /*60580*/  HMMA.1688.F32.TF32 R56, R240, R86, R56 ;  /* 0x00000056f038723c */ /* 0x010fec0000081038 */
        /* <DEDUP_REMOVED lines=15> */
[----:B------:R-:W-:Y:S03]  /*60680*/  HMMA.1688.F32.TF32 R88, R244, R214, R88 ;  /* 0x000000d6f458723c */ /* 0x000fe60000081058 */
        /* <DEDUP_REMOVED lines=42> */
[----:B------:R1:W-:Y:S04]  /*60930*/  STL.64 [R1+0x3fa8], R40 ;  /* 0x003fa82801007387 */ /* 0x0003e80000100a00 */
[----:B------:R-:W-:Y:S01]  /*60940*/  STL.64 [R1+0x1170], R48 ;  /* 0x0011703001007387 */ /* 0x000fe20000100a00 */
[C---:B------:R-:W-:Y:S03]  /*60950*/  HMMA.1688.F32.TF32 R32, R240.reuse, R22, R32 ;  /* 0x00000016f020723c */ /* 0x040fe60000081020 */
[----:B------:R-:W-:Y:S03]  /*60960*/  STL.64 [R1+0x1178], R50 ;  /* 0x0011783201007387 */ /* 0x000fe60000100a00 */
        /* <DEDUP_REMOVED lines=10> */
[----:B------:R2:W-:Y:S04]  /*60a10*/  STL.64 [R1+0x12c0], R36 ;  /* 0x0012c02401007387 */ /* 0x0005e80000100a00 */
[----:B------:R3:W-:Y:S04]  /*60a20*/  STL.64 [R1+0x12c8], R38 ;  /* 0x0012c82601007387 */ /* 0x0007e80000100a00 */
[----:B--2---:R-:W2:Y:S04]  /*60a30*/  LDL.LU R36, [R1+0xe50] ;  /* 0x000e500001247983 */ /* 0x004ea80000300800 */
[----:B------:R4:W-:Y:S04]  /*60a40*/  STL.64 [R1+0x13a0], R32 ;  /* 0x0013a02001007387 */ /* 0x0009e80000100a00 */
[----:B------:R1:W-:Y:S04]  /*60a50*/  STL.64 [R1+0x13a8], R34 ;  /* 0x0013a82201007387 */ /* 0x0003e80000100a00 */
[----:B------:R-:W-:Y:S04]  /*60a60*/  STL.64 [R1+0x1450], R28 ;  /* 0x0014501c01007387 */ /* 0x000fe80000100a00 */
        /* <DEDUP_REMOVED lines=88> */
[----:B----4-:R-:W4:Y:S04]  /*60ff0*/  LDL.LU R32, [R1+0xe40] ;  /* 0x000e400001207983 */ /* 0x010f280000300800 */
[----:B------:R-:W4:Y:S04]  /*61000*/  LDL.LU R33, [R1+0xe44] ;  /* 0x000e440001217983 */ /* 0x000f280000300800 */
[----:B-1----:R-:W4:Y:S04]  /*61010*/  LDL.LU R34, [R1+0xe48] ;  /* 0x000e480001227983 */ /* 0x002f280000300800 */
[----:B------:R-:W4:Y:S01]  /*61020*/  LDL.LU R35, [R1+0xe4c] ;  /* 0x000e4c0001237983 */ /* 0x000f220000300800 */
[----:B--2---:R-:W-:Y:S03]  /*61030*/  HMMA.1688.F32.TF32 R28, R240, R14, R248 ;  /* 0x0000000ef01c723c */ /* 0x004fe600000810f8 */
[----:B------:R-:W2:-:S15]  /*61040*/  LDL.LU R248, [R1+0x18d0] ;  /* 0x0018d00001f87983 */ /* 0x000e9e0000300800 */
[----:B------:R-:W-:-:S05]  /*61050*/  NOP ;  /* 0x0000000000007918 */ /* 0x000fca0000000000 */
[----:B------:R-:W-:Y:S04]  /*61060*/  STL.64 [R1+0x14f0], R28 ;  /* 0x0014f01c01007387 */ /* 0x000fe80000100a00 */
[----:B------:R3:W-:Y:S04]  /*61070*/  STL.64 [R1+0x14f8], R30 ;  /* 0x0014f81e01007387 */ /* 0x0007e80000100a00 */
[----:B------:R-:W2:Y:S04]  /*61080*/  LDL.LU R249, [R1+0x18d4] ;  /* 0x0018d40001f97983 */ /* 0x000ea80000300800 */
[----:B------:R-:W2:Y:S04]  /*61090*/  LDL.LU R250, [R1+0x18d8] ;  /* 0x0018d80001fa7983 */ /* 0x000ea80000300800 */
[----:B------:R-:W2:Y:S01]  /*610a0*/  LDL.LU R251, [R1+0x18dc] ;  /* 0x0018dc0001fb7983 */ /* 0x000ea20000300800 */
[C---:B---3--:R-:W-:Y:S06]  /*610b0*/  HMMA.1688.F32.TF32 R28, R240.reuse, R10, R160 ;  /* 0x0000000af01c723c */ /* 0x048fec00000810a0 */
[C---:B------:R-:W-:Y:S06]  /*610c0*/  HMMA.1688.F32.TF32 R84, R240.reuse, R114, R148 ;  /* 0x00000072f054723c */ /* 0x040fec0000081094 */
[C---:B------:R-:W-:Y:S11]  /*610d0*/  HMMA.1688.F32.TF32 R40, R240.reuse, R6, R152 ;  /* 0x00000006f028723c */ /* 0x040ff60000081098 */
[----:B------:R-:W-:Y:S04]  /*610e0*/  STL.64 [R1+0x1510], R28 ;  /* 0x0015101c01007387 */ /* 0x000fe80000100a00 */
[----:B------:R1:W-:Y:S02]  /*610f0*/  STL.64 [R1+0x1518], R30 ;  /* 0x0015181e01007387 */ /* 0x0003e40000100a00 */
[C---:B-1----:R-:W-:Y:S06]  /*61100*/  HMMA.1688.F32.TF32 R28, R240.reuse, R118, R144 ;  /* 0x00000076f01c723c */ /* 0x042fec0000081090 */
[----:B------:R-:W-:Y:S04]  /*61110*/  STL.64 [R1+0x1830], R40 ;  /* 0x0018302801007387 */ /* 0x000fe80000100a00 */
[----:B------:R1:W-:Y:S04]  /*61120*/  STL.64 [R1+0x1838], R42 ;  /* 0x0018382a01007387 */ /* 0x0003e80000100a00 */
[----:B------:R-:W-:Y:S04]  /*61130*/  STL.64 [R1+0x2190], R84 ;  /* 0x0021905401007387 */ /* 0x000fe80000100a00 */
[----:B------:R3:W-:Y:S01]  /*61140*/  STL.64 [R1+0x2198], R86 ;  /* 0x0021985601007387 */ /* 0x0007e20000100a00 */
[C---:B-1----:R-:W-:Y:S04]  /*61150*/  HMMA.1688.F32.TF32 R40, R240.reuse, R122, R140 ;  /* 0x0000007af028723c */ /* 0x042fe8000008108c */
[----:B------:R-:W-:Y:S02]  /*61160*/  STL.64 [R1+0x2180], R28 ;  /* 0x0021801c01007387 */ /* 0x000fe40000100a00 */
[C---:B---3--:R-:W-:Y:S02]  /*61170*/  HMMA.1688.F32.TF32 R84, R240.reuse, R126, R136 ;  /* 0x0000007ef054723c */ /* 0x048fe40000081088 */
[----:B------:R1:W-:Y:S04]  /*61180*/  STL.64 [R1+0x2188], R30 ;  /* 0x0021881e01007387 */ /* 0x0003e80000100a00 */
        /* <DEDUP_REMOVED lines=11> */
[----:B------:R1:W-:Y:S01]  /*61240*/  STL.64 [R1+0x2488], R42 ;  /* 0x0024882a01007387 */ /* 0x0003e20000100a00 */
[C---:B------:R-:W-:Y:S03]  /*61250*/  HMMA.1688.F32.TF32 R76, R240.reuse, R186, R76 ;  /* 0x000000baf04c723c */ /* 0x040fe6000008104c */
[----:B------:R-:W-:Y:S04]  /*61260*/  STL.64 [R1+0x2470], R84 ;  /* 0x0024705401007387 */ /* 0x000fe80000100a00 */
[----:B------:R-:W-:Y:S01]  /*61270*/  STL.64 [R1+0x2478], R86 ;  /* 0x0024785601007387 */ /* 0x000fe20000100a00 */
[C---:B-1----:R-:W-:Y:S03]  /*61280*/  HMMA.1688.F32.TF32 R40, R240.reuse, R182, R88 ;  /* 0x000000b6f028723c */ /* 0x042fe60000081058 */
[----:B------:R-:W-:Y:S04]  /*61290*/  STL.64 [R1+0x2460], R28 ;  /* 0x0024601c01007387 */ /* 0x000fe80000100a00 */
[----:B------:R1:W-:Y:S02]  /*612a0*/  STL.64 [R1+0x2468], R30 ;  /* 0x0024681e01007387 */ /* 0x0003e40000100a00 */
[----:B-1----:R-:W-:-:S14]  /*612b0*/  HMMA.1688.F32.TF32 R28, R240, R190, R72 ;  /* 0x000000bef01c723c */ /* 0x002fdc0000081048 */
        /* <DEDUP_REMOVED lines=26> */
[----:B----4-:R-:W-:-:S14]  /*61460*/  HMMA.1688.F32.TF32 R28, R240, R226, R32 ;  /* 0x000000e2f01c723c */ /* 0x010fdc0000081020 */
        /* <DEDUP_REMOVED lines=8> */
[----:B------:R-:W3:Y:S04]  /*614f0*/  LDL.LU R32, [R1+0x1320] ;  /* 0x0013200001207983 */ /* 0x000ee80000300800 */
[----:B------:R-:W-:Y:S01]  /*61500*/  LDS R241, [R225+UR13+0x26180] ;  /* 0x0261800de1f17984 */ /* 0x000fe20008000800 */
[----:B--2---:R-:W-:Y:S03]  /*61510*/  HMMA.1688.F32.TF32 R28, R244, R106, R248 ;  /* 0x0000006af41c723c */ /* 0x004fe600000810f8 */
[----:B------:R-:W1:-:S15]  /*61520*/  LDS R243, [R225+UR13+0x27180] ;  /* 0x0271800de1f37984 */ /* 0x000e5e0008000800 */
[----:B------:R-:W-:-:S05]  /*61530*/  NOP ;  /* 0x0000000000007918 */ /* 0x000fca0000000000 */
        /* <DEDUP_REMOVED lines=81> */
[----:B--2---:R-:W2:Y:S04]  /*61a50*/  LDL.LU R28, [R1+0x1890] ;  /* 0x00189000011c7983 */ /* 0x004ea80000300800 */
        /* <DEDUP_REMOVED lines=43> */
[----:B---3--:R-:W-:-:S15]  /*61d10*/  HMMA.1688.F32.TF32 R84, R244, R82, R84 ;  /* 0x00000052f454723c */ /* 0x008fde0000081054 */
[----:B------:R-:W-:-:S08]  /*61d20*/  NOP ;  /* 0x0000000000007918 */ /* 0x000fd00000000000 */
[----:B------:R-:W-:Y:S04]  /*61d30*/  STL.64 [R1+0xea0], R84 ;  /* 0x000ea05401007387 */ /* 0x000fe80000100a00 */
[----:B------:R3:W-:Y:S04]  /*61d40*/  STL.64 [R1+0xea8], R86 ;  /* 0x000ea85601007387 */ /* 0x0007e80000100a00 */
[----:B---3--:R-:W4:Y:S04]  /*61d50*/  LDL.LU.64 R86, [R1+0x3fd0] ;  /* 0x003fd00001567983 */ /* 0x008f280000300a00 */
[----:B------:R-:W3:Y:S01]  /*61d60*/  LDL.LU.64 R84, [R1+0x3fc8] ;  /* 0x003fc80001547983 */ /* 0x000ee20000300a00 */
[----:B----4-:R-:W-:-:S15]  /*61d70*/  HMMA.1688.F32.TF32 R108, R244, R86, R108 ;  /* 0x00000056f46c723c */ /* 0x010fde000008106c */
[----:B------:R-:W-:-:S08]  /*61d80*/  NOP ;  /* 0x0000000000007918 */ /* 0x000fd00000000000 */
[----:B------:R-:W-:Y:S04]  /*61d90*/  STL.64 [R1+0xec0], R108 ;  /* 0x000ec06c01007387 */ /* 0x000fe80000100a00 */
[----:B------:R4:W-:Y:S04]  /*61da0*/  STL.64 [R1+0xec8], R110 ;  /* 0x000ec86e01007387 */ /* 0x0009e80000100a00 */
[----:B----4-:R-:W2:Y:S04]  /*61db0*/  LDL.LU.64 R110, [R1+0x3fc0] ;  /* 0x003fc000016e7983 */ /* 0x010ea80000300a00 */
[----:B------:R-:W4:Y:S01]  /*61dc0*/  LDL.LU.64 R108, [R1+0x3fb8] ;  /* 0x003fb800016c7983 */ /* 0x000f220000300a00 */
[----:B--2---:R-:W-:-:S15]  /*61dd0*/  HMMA.1688.F32.TF32 R40, R244, R110, R40 ;  /* 0x0000006ef428723c */ /* 0x004fde0000081028 */
[----:B------:R-:W-:-:S08]  /*61de0*/  NOP ;  /* 0x0000000000007918 */ /* 0x000fd00000000000 */
[----:B------:R-:W-:Y:S04]  /*61df0*/  STL.64 [R1+0xf30], R40 ;  /* 0x000f302801007387 */ /* 0x000fe80000100a00 */
[----:B------:R2:W-:Y:S04]  /*61e00*/  STL.64 [R1+0xf38], R42 ;  /* 0x000f382a01007387 */ /* 0x0005e80000100a00 */
[----:B--2---:R-:W2:Y:S04]  /*61e10*/  LDL.LU.64 R42, [R1+0x3fb0] ;  /* 0x003fb000012a7983 */ /* 0x004ea80000300a00 */
[----:B------:R-:W4:Y:S01]  /*61e20*/  LDL.LU.64 R40, [R1+0x3fa8] ;  /* 0x003fa80001287983 */ /* 0x000f220000300a00 */
[----:B--2---:R-:W-:-:S15]  /*61e30*/  HMMA.1688.F32.TF32 R28, R244, R42, R28 ;  /* 0x0000002af41c723c */ /* 0x004fde000008101c */
[----:B------:R-:W-:-:S08]  /*61e40*/  NOP ;  /* 0x0000000000007918 */ /* 0x000fd00000000000 */
[----:B------:R-:W-:Y:S04]  /*61e50*/  STL.64 [R1+0xf70], R28 ;  /* 0x000f701c01007387 */ /* 0x000fe80000100a00 */
[----:B------:R2:W-:Y:S04]  /*61e60*/  STL.64 [R1+0xf78], R30 ;  /* 0x000f781e01007387 */ /* 0x0005e80000100a00 */
[----:B--2---:R-:W2:Y:S01]  /*61e70*/  LDL.LU.64 R30, [R1+0x3fa0] ;  /* 0x003fa000011e7983 */ /* 0x004ea20000300a00 */
[C---:B------:R-:W-:Y:S03]  /*61e80*/  HMMA.1688.F32.TF32 R236, R244.reuse, R26, R236 ;  /* 0x0000001af4ec723c */ /* 0x040fe600000810ec */
[----:B------:R-:W4:Y:S03]  /*61e90*/  LDL.LU.64 R28, [R1+0x3f98] ;  /* 0x003f9800011c7983 */ /* 0x000f260000300a00 */
[----:B--2---:R-:W-:-:S15]  /*61ea0*/  HMMA.1688.F32.TF32 R48, R244, R30, R48 ;  /* 0x0000001ef430723c */ /* 0x004fde0000081030 */
[----:B------:R-:W-:-:S08]  /*61eb0*/  NOP ;  /* 0x0000000000007918 */ /* 0x000fd00000000000 */
[----:B------:R-:W-:Y:S04]  /*61ec0*/  STL.64 [R1+0x1000], R48 ;  /* 0x0010003001007387 */ /* 0x000fe80000100a00 */
[----:B------:R2:W-:Y:S04]  /*61ed0*/  STL.64 [R1+0x1008], R50 ;  /* 0x0010083201007387 */ /* 0x0005e80000100a00 */
[----:B--2---:R-:W2:Y:S04]  /*61ee0*/  LDL.LU.64 R50, [R1+0x3f90] ;  /* 0x003f900001327983 */ /* 0x004ea80000300a00 */
        /* <DEDUP_REMOVED lines=72> */
[----:B------:R-:W-:Y:S04]  /*62370*/  STL.64 [R1+0x21f0], R44 ;  /* 0x0021f02c01007387 */ /* 0x000fe80000100a00 */
[----:B------:R-:W-:Y:S04]  /*62380*/  STL.64 [R1+0x21f8], R46 ;  /* 0x0021f82e01007387 */ /* 0x000fe80000100a00 */
[----:B-1----:R-:W4:Y:S04]  /*62390*/  LDL.LU R56, [R1+0x20] ;  /* 0x0000200001387983 */ /* 0x002f280000300800 */
[----:B------:R1:W-:Y:S04]  /*623a0*/  STL.64 [R1+0x21e0], R36 ;  /* 0x0021e02401007387 */ /* 0x0003e80000100a00 */
[----:B------:R1:W-:Y:S04]  /*623b0*/  STL.64 [R1+0x21e8], R38 ;  /* 0x0021e82601007387 */ /* 0x0003e80000100a00 */
[----:B------:R2:W-:Y:S04]  /*623c0*/  STL.64 [R1+0x21d0], R32 ;  /* 0x0021d02001007387 */ /* 0x0005e80000100a00 */
        /* <DEDUP_REMOVED lines=104> */
[----:B------:R-:W2:Y:S04]  /*62a50*/  LDL.LU R52, [R1] ;  /* 0x0000000001347983 */ /* 0x000ea80000300800 */
[----:B------:R-:W2:Y:S04]  /*62a60*/  LDL.LU R53, [R1+0x4] ;  /* 0x0000040001357983 */ /* 0x000ea80000300800 */
[----:B------:R-:W2:Y:S04]  /*62a70*/  LDL.LU R54, [R1+0x8] ;  /* 0x0000080001367983 */ /* 0x000ea80000300800 */
[----:B------:R-:W2:Y:S01]  /*62a80*/  LDL.LU R55, [R1+0xc] ;  /* 0x00000c0001377983 */ /* 0x000ea20000300800 */
[C---:B----4-:R-:W-:Y:S06]  /*62a90*/  HMMA.1688.F32.TF32 R248, R240.reuse, R110, R248 ;  /* 0x0000006ef0f8723c */ /* 0x050fec00000810f8 */
[C---:B---3--:R-:W-:Y:S06]  /*62aa0*/  HMMA.1688.F32.TF32 R36, R240.reuse, R82, R36 ;  /* 0x00000052f024723c */ /* 0x048fec0000081024 */
[C---:B------:R-:W-:Y:S06]  /*62ab0*/  HMMA.1688.F32.TF32 R44, R240.reuse, R106, R44 ;  /* 0x0000006af02c723c */ /* 0x040fec000008102c */
[----:B--2---:R-:W-:-:S15]  /*62ac0*/  HMMA.1688.F32.TF32 R32, R240, R86, R32 ;  /* 0x00000056f020723c */ /* 0x004fde0000081020 */
        /* <DEDUP_REMOVED lines=16> */
[----:B------:R-:W2:Y:S01]  /*62bd0*/  LDL.LU.64 R248, [R1+0x3f48] ;  /* 0x003f480001f87983 */ /* 0x000ea20000300a00 */
[C---:B------:R-:W-:Y:S06]  /*62be0*/  HMMA.1688.F32.TF32 R244, R240.reuse, R42, R244 ;  /* 0x0000002af0f4723c */ /* 0x040fec00000810f4 */
[C---:B------:R-:W-:Y:S06]  /*62bf0*/  HMMA.1688.F32.TF32 R236, R240.reuse, R30, R236 ;  /* 0x0000001ef0ec723c */ /* 0x040fec00000810ec */
[C---:B------:R-:W-:Y:S06]  /*62c00*/  HMMA.1688.F32.TF32 R232, R240.reuse, R26, R232 ;  /* 0x0000001af0e8723c */ /* 0x040fec00000810e8 */
[C---:B------:R-:W-:Y:S05]  /*62c10*/  HMMA.1688.F32.TF32 R228, R240.reuse, R22, R228 ;  /* 0x00000016f0e4723c */ /* 0x040fea00000810e4 */
[----:B------:R-:W-:Y:S01]  /*62c20*/  STL.64 [R1+0xf20], R244 ;  /* 0x000f20f401007387 */ /* 0x000fe20000100a00 */
[C---:B------:R-:W-:Y:S03]  /*62c30*/  HMMA.1688.F32.TF32 R164, R240.reuse, R18, R164 ;  /* 0x00000012f0a4723c */ /* 0x040fe600000810a4 */
[----:B------:R-:W-:Y:S03]  /*62c40*/  STL.64 [R1+0xf28], R246 ;  /* 0x000f28f601007387 */ /* 0x000fe60000100a00 */
[C---:B------:R-:W-:Y:S01]  /*62c50*/  HMMA.1688.F32.TF32 R160, R240.reuse, R14, R160 ;  /* 0x0000000ef0a0723c */ /* 0x040fe200000810a0 */
[----:B------:R-:W-:Y:S04]  /*62c60*/  LDS R245, [R159+UR13+0x26200] ;  /* 0x0262000d9ff57984 */ /* 0x000fe80008000800 */
[----:B------:R1:W-:Y:S01]  /*62c70*/  LDS R247, [R159+UR13+0x27200] ;  /* 0x0272000d9ff77984 */ /* 0x0003e20008000800 */
[C---:B------:R-:W-:Y:S03]  /*62c80*/  HMMA.1688.F32.TF32 R52, R240.reuse, R206, R52 ;  /* 0x000000cef034723c */ /* 0x040fe60000081034 */
[----:B------:R-:W-:Y:S03]  /*62c90*/  LDS R244, [R0+UR13+0x26200] ;  /* 0x0262000d00f47984 */ /* 0x000fe60008000800 */
[C---:B-1----:R-:W-:Y:S01]  /*62ca0*/  HMMA.1688.F32.TF32 R156, R240.reuse, R10, R152 ;  /* 0x0000000af09c723c */ /* 0x042fe20000081098 */
[----:B------:R-:W1:Y:S05]  /*62cb0*/  LDS R246, [R0+UR13+0x27200] ;  /* 0x0272000d00f67984 */ /* 0x000e6a0008000800 */
        /* <DEDUP_REMOVED lines=58> */
[----:B------:R3:W-:Y:S01]  /*63060*/  STL.64 [R1+0x20b8], R54 ;  /* 0x0020b83601007387 */ /* 0x0007e20000100a00 */
[C---:B----4-:R-:W-:Y:S06]  /*63070*/  HMMA.1688.F32.TF32 R32, R240.reuse, R214, R32 ;  /* 0x000000d6f020723c */ /* 0x050fec0000081020 */
[C---:B--2---:R-:W-:Y:S06]  /*63080*/  HMMA.1688.F32.TF32 R56, R240.reuse, R210, R248 ;  /* 0x000000d2f038723c */ /* 0x044fec00000810f8 */
[C---:B---3--:R-:W-:Y:S06]  /*63090*/  HMMA.1688.F32.TF32 R52, R240.reuse, R218, R36 ;  /* 0x000000daf034723c */ /* 0x048fec0000081024 */
[C---:B------:R-:W-:Y:S11]  /*630a0*/  HMMA.1688.F32.TF32 R36, R240.reuse, R222, R44 ;  /* 0x000000def024723c */ /* 0x040ff6000008102c */
[----:B------:R-:W-:Y:S04]  /*630b0*/  STL.64 [R1+0x20a0], R56 ;  /* 0x0020a03801007387 */ /* 0x000fe80000100a00 */
[----:B------:R-:W-:Y:S04]  /*630c0*/  STL.64 [R1+0x20a8], R58 ;  /* 0x0020a83a01007387 */ /* 0x000fe80000100a00 */
[----:B------:R-:W-:Y:S04]  /*630d0*/  STL.64 [R1+0x2090], R32 ;  /* 0x0020902001007387 */ /* 0x000fe80000100a00 */
[----:B------:R2:W-:Y:S02]  /*630e0*/  STL.64 [R1+0x2098], R34 ;  /* 0x0020982201007387 */ /* 0x0005e40000100a00 */
[----:B--2---:R-:W-:Y:S02]  /*630f0*/  HMMA.1688.F32.TF32 R32, R240, R226, R48 ;  /* 0x000000e2f020723c */ /* 0x004fe40000081030 */
[----:B------:R2:W-:Y:S04]  /*63100*/  STL.64 [R1+0x2000], R52 ;  /* 0x0020003401007387 */ /* 0x0005e80000100a00 */
[----:B------:R3:W-:Y:S04]  /*63110*/  STL.64 [R1+0x2008], R54 ;  /* 0x0020083601007387 */ /* 0x0007e80000100a00 */
[----:B------:R-:W4:Y:S04]  /*63120*/  LDL.LU R60, [R1+0x1350] ;  /* 0x00135000013c7983 */ /* 0x000f280000300800 */
[----:B------:R1:W-:Y:S04]  /*63130*/  STL.64 [R1+0x2020], R36 ;  /* 0x0020202401007387 */ /* 0x0003e80000100a00 */
[----:B------:R1:W-:Y:S05]  /*63140*/  STL.64 [R1+0x2028], R38 ;  /* 0x0020282601007387 */ /* 0x0003ea0000100a00 */
        /* <DEDUP_REMOVED lines=113> */
[----:B------:R-:W-:Y:S04]  /*63860*/  LDS R32, [R224+UR13+0x26200] ;  /* 0x0262000de0207984 */ /* 0x000fe80008000800 */
[----:B------:R-:W-:Y:S04]  /*63870*/  LDS R34, [R224+UR13+0x27200] ;  /* 0x0272000de0227984 */ /* 0x000fe80008000800 */
[----:B------:R-:W-:Y:S04]  /*63880*/  LDS R33, [R225+UR13+0x26200] ;  /* 0x0262000de1217984 */ /* 0x000fe80008000800 */
[----:B------:R-:W1:Y:S01]  /*63890*/  LDS R35, [R225+UR13+0x27200] ;  /* 0x0272000de1237984 */ /* 0x000e620008000800 */
[C---:B--2---:R-:W-:Y:S06]  /*638a0*/  HMMA.1688.F32.TF32 R52, R244.reuse, R30, R52 ;  /* 0x0000001ef434723c */ /* 0x044fec0000081034 */
[C---:B---3--:R-:W-:Y:S06]  /*638b0*/  HMMA.1688.F32.TF32 R160, R244.reuse, R42, R160 ;  /* 0x0000002af4a0723c */ /* 0x048fec00000810a0 */
[C---:B----4-:R-:W-:Y:S06]  /*638c0*/  HMMA.1688.F32.TF32 R164, R244.reuse, R110, R164 ;  /* 0x0000006ef4a4723c */ /* 0x050fec00000810a4 */
[C---:B------:R-:W-:Y:S06]  /*638d0*/  HMMA.1688.F32.TF32 R232, R244.reuse, R82, R232 ;  /* 0x00000052f4e8723c */ /* 0x040fec00000810e8 */
[C---:B------:R-:W-:Y:S06]  /*638e0*/  HMMA.1688.F32.TF32 R236, R244.reuse, R106, R236 ;  /* 0x0000006af4ec723c */ /* 0x040fec00000810ec */
[----:B------:R-:W-:-:S15]  /*638f0*/  HMMA.1688.F32.TF32 R228, R244, R86, R228 ;  /* 0x00000056f4e4723c */ /* 0x000fde00000810e4 */
[----:B------:R-:W-:-:S02]  /*63900*/  NOP ;  /* 0x0000000000007918 */ /* 0x000fc40000000000 */
[----:B------:R-:W-:Y:S04]  /*63910*/  STL.64 [R1+0xc20], R236 ;  /* 0x000c20ec01007387 */ /* 0x000fe80000100a00 */
[----:B------:R2:W-:Y:S01]  /*63920*/  STL.64 [R1+0xc28], R238 ;  /* 0x000c28ee01007387 */ /* 0x0005e20000100a00 */
[C---:B------:R-:W-:Y:S03]  /*63930*/  HMMA.1688.F32.TF32 R56, R244.reuse, R26, R56 ;  /* 0x0000001af438723c */ /* 0x040fe60000081038 */
[----:B--2---:R-:W2:Y:S04]  /*63940*/  LDL.LU.64 R238, [R1+0x3f40] ;  /* 0x003f400001ee7983 */ /* 0x004ea80000300a00 */
[----:B------:R-:W2:Y:S04]  /*63950*/  LDL.LU.64 R236, [R1+0x3f38] ;  /* 0x003f380001ec7983 */ /* 0x000ea80000300a00 */
[----:B------:R-:W-:Y:S04]  /*63960*/  STL.64 [R1+0xc50], R232 ;  /* 0x000c50e801007387 */ /* 0x000fe80000100a00 */
[----:B------:R3:W-:Y:S04]  /*63970*/  STL.64 [R1+0xc58], R234 ;  /* 0x000c58ea01007387 */ /* 0x0007e80000100a00 */
[----:B---3--:R-:W3:Y:S04]  /*63980*/  LDL.LU.64 R234, [R1+0x3f30] ;  /* 0x003f300001ea7983 */ /* 0x008ee80000300a00 */
[----:B------:R-:W3:Y:S04]  /*63990*/  LDL.LU.64 R232, [R1+0x3f28] ;  /* 0x003f280001e87983 */ /* 0x000ee80000300a00 */
[----:B------:R-:W-:Y:S04]  /*639a0*/  STL.64 [R1+0xc40], R228 ;  /* 0x000c40e401007387 */ /* 0x000fe80000100a00 */
[----:B------:R4:W-:Y:S04]  /*639b0*/  STL.64 [R1+0xc48], R230 ;  /* 0x000c48e601007387 */ /* 0x0009e80000100a00 */
[----:B----4-:R-:W4:Y:S04]  /*639c0*/  LDL.LU.64 R230, [R1+0x3f20] ;  /* 0x003f200001e67983 */ /* 0x010f280000300a00 */
        /* <DEDUP_REMOVED lines=16> */
[----:B------:R-:W3:Y:S01]  /*63ad0*/  LDL.LU.64 R56, [R1+0x3ed8] ;  /* 0x003ed80001387983 */ /* 0x000ee20000300a00 */
[C---:B------:R-:W-:Y:S06]  /*63ae0*/  HMMA.1688.F32.TF32 R240, R244.reuse, R22, R240 ;  /* 0x00000016f4f0723c */ /* 0x040fec00000810f0 */
[----:B------:R-:W-:-:S15]  /*63af0*/  HMMA.1688.F32.TF32 R48, R244, R18, R48 ;  /* 0x00000012f430723c */ /* 0x000fde0000081030 */
[----:B------:R-:W-:-:S02]  /*63b00*/  NOP ;  /* 0x0000000000007918 */ /* 0x000fc40000000000 */
[----:B------:R-:W-:Y:S04]  /*63b10*/  STL.64 [R1+0xf50], R240 ;  /* 0x000f50f001007387 */ /* 0x000fe80000100a00 */
[----:B------:R1:W-:Y:S04]  /*63b20*/  STL.64 [R1+0xf58], R242 ;  /* 0x000f58f201007387 */ /* 0x0003e80000100a00 */
[----:B------:R-:W-:Y:S04]  /*63b30*/  STL.64 [R1+0xfb0], R48 ;  /* 0x000fb03001007387 */ /* 0x000fe80000100a00 */
[----:B------:R1:W-:Y:S02]  /*63b40*/  STL.64 [R1+0xfb8], R50 ;  /* 0x000fb83201007387 */ /* 0x0003e40000100a00 */
[C---:B-1----:R-:W-:Y:S06]  /*63b50*/  HMMA.1688.F32.TF32 R240, R244.reuse, R14, R44 ;  /* 0x0000000ef4f0723c */ /* 0x042fec000008102c */
[C---:B------:R-:W-:Y:S06]  /*63b60*/  HMMA.1688.F32.TF32 R44, R244.reuse, R6, R248 ;  /* 0x00000006f42c723c */ /* 0x040fec00000810f8 */
[C---:B------:R-:W-:Y:S06]  /*63b70*/  HMMA.1688.F32.TF32 R48, R244.reuse, R10, R36 ;  /* 0x0000000af430723c */ /* 0x040fec0000081024 */
[C---:B------:R-:W-:Y:S05]  /*63b80*/  HMMA.1688.F32.TF32 R36, R244.reuse, R114, R156 ;  /* 0x00000072f424723c */ /* 0x040fea000008109c */
[----:B------:R-:W-:Y:S04]  /*63b90*/  STL.64 [R1+0x1080], R240 ;  /* 0x001080f001007387 */ /* 0x000fe80000100a00 */
[----:B------:R-:W-:Y:S08]  /*63ba0*/  STL.64 [R1+0x1088], R242 ;  /* 0x001088f201007387 */ /* 0x000ff00000100a00 */
[----:B------:R-:W-:Y:S04]  /*63bb0*/  STL.64 [R1+0x1190], R48 ;  /* 0x0011903001007387 */ /* 0x000fe80000100a00 */
[----:B------:R1:W-:Y:S04]  /*63bc0*/  STL.64 [R1+0x1198], R50 ;  /* 0x0011983201007387 */ /* 0x0003e80000100a00 */
        /* <DEDUP_REMOVED lines=42> */
[----:B-1----:R-:W-:Y:S10]  /*63e70*/  HMMA.1688.F32.TF32 R36, R244, R210, R60 ;  /* 0x000000d2f424723c */ /* 0x002ff4000008103c */
[----:B------:R-:W-:Y:S04]  /*63e80*/  STL.64 [R1+0x1f20], R48 ;  /* 0x001f203001007387 */ /* 0x000fe80000100a00 */
[----:B------:R-:W-:Y:S04]  /*63e90*/  STL.64 [R1+0x1f28], R50 ;  /* 0x001f283201007387 */ /* 0x000fe80000100a00 */
[----:B------:R-:W-:Y:S04]  /*63ea0*/  STL.64 [R1+0x1f10], R44 ;  /* 0x001f102c01007387 */ /* 0x000fe80000100a00 */
[----:B------:R-:W-:Y:S01]  /*63eb0*/  STL.64 [R1+0x1f18], R46 ;  /* 0x001f182e01007387 */ /* 0x000fe20000100a00 */
[----:B--2---:R-:W-:-:S02]  /*63ec0*/  IMAD.MOV.U32 R70, RZ, RZ, R53 ;  /* 0x000000ffff467224 */ /* 0x004fc400078e0035 */
[----:B----4-:R-:W-:Y:S02]  /*63ed0*/  IMAD.MOV.U32 R71, RZ, RZ, R55 ;  /* 0x000000ffff477224 */ /* 0x010fe400078e0037 */
[----:B---3--:R-:W-:Y:S02]  /*63ee0*/  IMAD.MOV.U32 R68, RZ, RZ, R57 ;  /* 0x000000ffff447224 */ /* 0x008fe400078e0039 */
[----:B------:R-:W2:Y:S01]  /*63ef0*/  LDL.LU R57, [R1+0x3ed4] ;  /* 0x003ed40001397983 */ /* 0x000ea20000300800 */
[----:B------:R-:W-:-:S03]  /*63f00*/  IMAD.MOV.U32 R69, RZ, RZ, R56 ;  /* 0x000000ffff457224 */ /* 0x000fc600078e0038 */
[----:B------:R1:W-:Y:S04]  /*63f10*/  STL.64 [R1+0x1f00], R36 ;  /* 0x001f002401007387 */ /* 0x0003e80000100a00 */
[----:B------:R3:W-:Y:S04]  /*63f20*/  STL.64 [R1+0x1f08], R38 ;  /* 0x001f082601007387 */ /* 0x0007e80000100a00 */
[----:B------:R-:W4:Y:S04]  /*63f30*/  LDL.LU R56, [R1+0x3ed0] ;  /* 0x003ed00001387983 */ /* 0x000f280000300800 */
[----:B------:R-:W3:Y:S04]  /*63f40*/  LDL.LU R53, [R1+0x3ecc] ;  /* 0x003ecc0001357983 */ /* 0x000ee80000300800 */
[----:B------:R-:W2:Y:S01]  /*63f50*/  LDL.LU R55, [R1+0x3ec8] ;  /* 0x003ec80001377983 */ /* 0x000ea20000300800 */
[----:B------:R-:W-:-:S02]  /*63f60*/  IMAD.MOV.U32 R72, RZ, RZ, R54 ;  /* 0x000000ffff487224 */ /* 0x000fc400078e0036 */
[----:B------:R-:W-:Y:S01]  /*63f70*/  IMAD.MOV.U32 R73, RZ, RZ, R52 ;  /* 0x000000ffff497224 */ /* 0x000fe200078e0034 */
[----:B------:R-:W4:Y:S01]  /*63f80*/  LDL.LU R54, [R1+0x3ec4] ;  /* 0x003ec40001367983 */ /* 0x000f220000300800 */
[----:B------:R-:W-:Y:S02]  /*63f90*/  IMAD.MOV.U32 R74, RZ, RZ, R58 ;  /* 0x000000ffff4a7224 */ /* 0x000fe400078e003a */
[----:B------:R-:W-:Y:S01]  /*63fa0*/  IMAD.MOV.U32 R75, RZ, RZ, R59 ;  /* 0x000000ffff4b7224 */ /* 0x000fe200078e003b */
[----:B------:R-:W4:Y:S04]  /*63fb0*/  LDL.LU R52, [R1+0x3ec0] ;  /* 0x003ec00001347983 */ /* 0x000f280000300800 */
[----:B------:R-:W4:Y:S04]  /*63fc0*/  LDL.LU R58, [R1+0x3ebc] ;  /* 0x003ebc00013a7983 */ /* 0x000f280000300800 */
[----:B------:R-:W4:Y:S01]  /*63fd0*/  LDL.LU R59, [R1+0x3eb8] ;  /* 0x003eb800013b7983 */ /* 0x000f220000300800 */
[----:B---3--:R-:W-:-:S03]  /*63fe0*/  IMAD.MOV.U32 R76, RZ, RZ, R53 ;  /* 0x000000ffff4c7224 */ /* 0x008fc600078e0035 */
[----:B------:R-:W3:Y:S01]  /*63ff0*/  LDL.LU R53, [R1+0x3eb4] ;  /* 0x003eb40001357983 */ /* 0x000ee20000300800 */
[----:B--2---:R-:W-:-:S03]  /*64000*/  IMAD.MOV.U32 R77, RZ, RZ, R55 ;  /* 0x000000ffff4d7224 */ /* 0x004fc600078e0037 */
[----:B------:R-:W2:Y:S01]  /*64010*/  LDL.LU R55, [R1+0x3eb0] ;  /* 0x003eb00001377983 */ /* 0x000ea20000300800 */
[----:B----4-:R-:W-:Y:S02]  /*64020*/  IMAD.MOV.U32 R78, RZ, RZ, R56 ;  /* 0x000000ffff4e7224 */ /* 0x010fe400078e0038 */
[----:B------:R-:W-:Y:S01]  /*64030*/  IMAD.MOV.U32 R79, RZ, RZ, R57 ;  /* 0x000000ffff4f7224 */ /* 0x000fe200078e0039 */
[----:B------:R-:W4:Y:S01]  /*64040*/  LDL.LU R56, [R1+0x3eac] ;  /* 0x003eac0001387983 */ /* 0x000f220000300800 */
[----:B------:R-:W-:-:S03]  /*64050*/  IMAD.MOV.U32 R95, RZ, RZ, R54 ;  /* 0x000000ffff5f7224 */ /* 0x000fc600078e0036 */
[----:B------:R-:W4:Y:S01]  /*64060*/  LDL.LU R57, [R1+0x3ea8] ;  /* 0x003ea80001397983 */ /* 0x000f220000300800 */
[----:B------:R-:W-:-:S03]  /*64070*/  IMAD.MOV.U32 R92, RZ, RZ, R58 ;  /* 0x000000ffff5c7224 */ /* 0x000fc600078e003a */
[----:B------:R-:W4:Y:S01]  /*64080*/  LDL.LU R58, [R1+0x3ea4] ;  /* 0x003ea400013a7983 */ /* 0x000f220000300800 */
[----:B------:R-:W-:Y:S02]  /*64090*/  IMAD.MOV.U32 R94, RZ, RZ, R52 ;  /* 0x000000ffff5e7224 */ /* 0x000fe400078e0034 */
[----:B------:R-:W-:Y:S02]  /*640a0*/  IMAD.MOV.U32 R93, RZ, RZ, R59 ;  /* 0x000000ffff5d7224 */ /* 0x000fe400078e003b */
[----:B------:R-:W4:Y:S04]  /*640b0*/  LDL.LU R59, [R1+0x3ea0] ;  /* 0x003ea000013b7983 */ /* 0x000f280000300800 */
[----:B------:R-:W4:Y:S04]  /*640c0*/  LDL.LU R52, [R1+0x3e9c] ;  /* 0x003e9c0001347983 */ /* 0x000f280000300800 */
[----:B------:R-:W4:Y:S01]  /*640d0*/  LDL.LU R54, [R1+0x3e98] ;  /* 0x003e980001367983 */ /* 0x000f220000300800 */
[----:B---3--:R-:W-:-:S02]  /*640e0*/  IMAD.MOV.U32 R97, RZ, RZ, R53 ;  /* 0x000000ffff617224 */ /* 0x008fc400078e0035 */
[----:B--2---:R-:W-:Y:S02]  /*640f0*/  IMAD.MOV.U32 R96, RZ, RZ, R55 ;  /* 0x000000ffff607224 */ /* 0x004fe400078e0037 */
        /* <DEDUP_REMOVED lines=19> */
[----:B------:R-:W3:Y:S01]  /*64230*/  LDL.LU R47, [R1+0x19c] ;  /* 0x00019c00012f7983 */ /* 0x000ee20000300800 */
[----:B----4-:R-:W-:-:S03]  /*64240*/  IMAD.MOV.U32 R139, RZ, RZ, R52 ;  /* 0x000000ffff8b7224 */ /* 0x010fc600078e0034 */
[----:B------:R-:W4:Y:S04]  /*64250*/  LDL.LU R240, [R1+0x1b0] ;  /* 0x0001b00001f07983 */ /* 0x000f280000300800 */
[----:B------:R-:W4:Y:S01]  /*64260*/  LDL.LU R241, [R1+0x1b4] ;  /* 0x0001b40001f17983 */ /* 0x000f220000300800 */
[----:B------:R-:W-:-:S03]  /*64270*/  IMAD.MOV.U32 R137, RZ, RZ, R54 ;  /* 0x000000ffff897224 */ /* 0x000fc600078e0036 */
[----:B------:R-:W4:Y:S04]  /*64280*/  LDL.LU R242, [R1+0x1b8] ;  /* 0x0001b80001f27983 */ /* 0x000f280000300800 */
[----:B------:R-:W4:Y:S04]  /*64290*/  LDL.LU R243, [R1+0x1bc] ;  /* 0x0001bc0001f37983 */ /* 0x000f280000300800 */
[----:B------:R-:W4:Y:S01]  /*642a0*/  LDL.LU R52, [R1+0x12b0] ;  /* 0x0012b00001347983 */ /* 0x000f220000300800 */
[----:B------:R-:W-:Y:S02]  /*642b0*/  IMAD.MOV.U32 R103, RZ, RZ, R56 ;  /* 0x000000ffff677224 */ /* 0x000fe400078e0038 */
[----:B------:R-:W-:-:S02]  /*642c0*/  IMAD.MOV.U32 R102, RZ, RZ, R57 ;  /* 0x000000ffff667224 */ /* 0x000fc400078e0039 */
[----:B------:R-:W-:Y:S02]  /*642d0*/  IMAD.MOV.U32 R101, RZ, RZ, R58 ;  /* 0x000000ffff657224 */ /* 0x000fe400078e003a */
[----:B------:R-:W-:Y:S02]  /*642e0*/  IMAD.MOV.U32 R100, RZ, RZ, R59 ;  /* 0x000000ffff647224 */ /* 0x000fe400078e003b */
[----:B--2---:R-:W-:Y:S02]  /*642f0*/  IMAD.MOV.U32 R136, RZ, RZ, R55 ;  /* 0x000000ffff887224 */ /* 0x004fe400078e0037 */
[----:B---3--:R-:W-:Y:S02]  /*64300*/  IMAD.MOV.U32 R138, RZ, RZ, R53 ;  /* 0x000000ffff8a7224 */ /* 0x008fe400078e0035 */
        /* <DEDUP_REMOVED lines=46> */
[----:B------:R-:W-:Y:S11]  /*645f0*/  HMMA.1688.F32.TF32 R244, R244, R226, R52 ;  /* 0x000000e2f4f4723c */ /* 0x000ff60000081034 */
[----:B------:R-:W-:Y:S04]  /*64600*/  STL.64 [R1+0x1ef0], R156 ;  /* 0x001ef09c01007387 */ /* 0x000fe80000100a00 */
[----:B------:R1:W-:Y:S04]  /*64610*/  STL.64 [R1+0x1ef8], R158 ;  /* 0x001ef89e01007387 */ /* 0x0003e80000100a00 */
[----:B-1----:R-:W2:Y:S04]  /*64620*/  LDL.LU.64 R158, [R1+0x3e88] ;  /* 0x003e8800019e7983 */ /* 0x002ea80000300a00 */
[----:B------:R-:W2:Y:S04]  /*64630*/  LDL.LU.64 R156, [R1+0x3e80] ;  /* 0x003e8000019c7983 */ /* 0x000ea80000300a00 */
        /* <DEDUP_REMOVED lines=8> */
[----:B------:R-:W3:Y:S04]  /*646c0*/  LDL.LU.64 R54, [R1+0x3e58] ;  /* 0x003e580001367983 */ /* 0x000ee80000300a00 */
[----:B------:R-:W3:Y:S04]  /*646d0*/  LDL.LU.64 R52, [R1+0x3e50] ;  /* 0x003e500001347983 */ /* 0x000ee80000300a00 */
[----:B------:R1:W-:Y:S04]  /*646e0*/  STL.64 [R1+0x1ec0], R244 ;  /* 0x001ec0f401007387 */ /* 0x0003e80000100a00 */
[----:B------:R1:W-:Y:S04]  /*646f0*/  STL.64 [R1+0x1ec8], R246 ;  /* 0x001ec8f601007387 */ /* 0x0003e80000100a00 */
[----:B-1----:R-:W4:Y:S04]  /*64700*/  LDL.LU R244, [R1+0x1c0] ;  /* 0x0001c00001f47983 */ /* 0x002f280000300800 */
[----:B------:R-:W4:Y:S04]  /*64710*/  LDL.LU R245, [R1+0x1c4] ;  /* 0x0001c40001f57983 */ /* 0x000f280000300800 */
[----:B------:R-:W4:Y:S04]  /*64720*/  LDL.LU R246, [R1+0x1c8] ;  /* 0x0001c80001f67983 */ /* 0x000f280000300800 */
[----:B------:R-:W4:Y:S01]  /*64730*/  LDL.LU R247, [R1+0x1cc] ;  /* 0x0001cc0001f77983 */ /* 0x000f220000300800 */
[C---:B------:R-:W-:Y:S06]  /*64740*/  HMMA.1688.F32.TF32 R44, R32.reuse, R110, R44 ;  /* 0x0000006e202c723c */ /* 0x040fec000008102c */
[----:B----4-:R-:W-:-:S15]  /*64750*/  HMMA.1688.F32.TF32 R244, R32, R106, R244 ;  /* 0x0000006a20f4723c */ /* 0x010fde00000810f4 */
[----:B------:R-:W-:-:S08]  /*64760*/  NOP ;  /* 0x0000000000007918 */ /* 0x000fd00000000000 */
[----:B------:R-:W-:Y:S04]  /*64770*/  STL.64 [R1+0xa40], R244 ;  /* 0x000a40f401007387 */ /* 0x000fe80000100a00 */
[----:B------:R1:W-:Y:S02]  /*64780*/  STL.64 [R1+0xa48], R246 ;  /* 0x000a48f601007387 */ /* 0x0003e40000100a00 */
[C---:B-1----:R-:W-:Y:S06]  /*64790*/  HMMA.1688.F32.TF32 R244, R32.reuse, R82, R240 ;  /* 0x0000005220f4723c */ /* 0x042fec00000810f0 */
[C---:B------:R-:W-:Y:S06]  /*647a0*/  HMMA.1688.F32.TF32 R240, R32.reuse, R86, R48 ;  /* 0x0000005620f0723c */ /* 0x040fec0000081030 */
[C---:B------:R-:W-:Y:S06]  /*647b0*/  HMMA.1688.F32.TF32 R48, R32.reuse, R42, R36 ;  /* 0x0000002a2030723c */ /* 0x040fec0000081024 */
[C---:B------:R-:W-:Y:S05]  /*647c0*/  HMMA.1688.F32.TF32 R36, R32.reuse, R30, R248 ;  /* 0x0000001e2024723c */ /* 0x040fea00000810f8 */
        /* <DEDUP_REMOVED lines=9> */
[----:B----4-:R-:W-:Y:S01]  /*64860*/  HMMA.1688.F32.TF32 R48, R32, R22, R148 ;  /* 0x000000162030723c */ /* 0x010fe20000081094 */
[----:B------:R-:W-:Y:S04]  /*64870*/  STL.64 [R1+0xe30], R36 ;  /* 0x000e302401007387 */ /* 0x000fe80000100a00 */
[----:B------:R3:W-:-:S12]  /*64880*/  STL.64 [R1+0xe38], R38 ;  /* 0x000e382601007387 */ /* 0x0007d80000100a00 */
[----:B------:R-:W-:Y:S01]  /*64890*/  STL.64 [R1+0xe90], R44 ;  /* 0x000e902c01007387 */ /* 0x000fe20000100a00 */
[C---:B---3--:R-:W-:Y:S03]  /*648a0*/  HMMA.1688.F32.TF32 R36, R32.reuse, R18, R52 ;  /* 0x000000122024723c */ /* 0x048fe60000081034 */
[----:B------:R-:W-:Y:S04]  /*648b0*/  STL.64 [R1+0xe98], R46 ;  /* 0x000e982e01007387 */ /* 0x000fe80000100a00 */
[----:B------:R-:W-:Y:S04]  /*648c0*/  STL.64 [R1+0xed0], R48 ;  /* 0x000ed03001007387 */ /* 0x000fe80000100a00 */
[----:B------:R2:W-:Y:S01]  /*648d0*/  STL.64 [R1+0xed8], R50 ;  /* 0x000ed83201007387 */ /* 0x0005e20000100a00 */
[----:B------:R-:W-:Y:S01]  /*648e0*/  HMMA.1688.F32.TF32 R52, R32, R6, R140 ;  /* 0x000000062034723c */ /* 0x000fe2000008108c */
[----:B------:R-:W-:-:S02]  /*648f0*/  IMAD.MOV.U32 R244, RZ, RZ, R61 ;  /* 0x000000fffff47224 */ /* 0x000fc400078e003d */
[----:B------:R-:W-:Y:S01]  /*64900*/  IMAD.MOV.U32 R245, RZ, RZ, R63 ;  /* 0x000000fffff57224 */ /* 0x000fe200078e003f */
[----:B------:R-:W-:Y:S01]  /*64910*/  LDS R44, [R0+UR13+0x26380] ;  /* 0x0263800d002c7984 */ /* 0x000fe20008000800 */
[----:B------:R-:W-:Y:S02]  /*64920*/  IMAD.MOV.U32 R246, RZ, RZ, R60 ;  /* 0x000000fffff67224 */ /* 0x000fe400078e003c */
[----:B------:R-:W-:Y:S01]  /*64930*/  IMAD.MOV.U32 R247, RZ, RZ, R62 ;  /* 0x000000fffff77224 */ /* 0x000fe200078e003e */
[----:B------:R-:W-:Y:S01]  /*64940*/  LDS R46, [R0+UR13+0x27380] ;  /* 0x0273800d002e7984 */ /* 0x000fe20008000800 */
[C---:B--2---:R-:W-:Y:S03]  /*64950*/  HMMA.1688.F32.TF32 R48, R32.reuse, R14, R56 ;  /* 0x0000000e2030723c */ /* 0x044fe60000081038 */
[----:B------:R-:W-:Y:S03]  /*64960*/  STL.64 [R1+0xf60], R36 ;  /* 0x000f602401007387 */ /* 0x000fe60000100a00 */
[----:B------:R-:W-:Y:S01]  /*64970*/  HMMA.1688.F32.TF32 R56, R32, R10, R144 ;  /* 0x0000000a2038723c */ /* 0x000fe20000081090 */
[----:B------:R-:W-:Y:S01]  /*64980*/  STL.64 [R1+0xf68], R38 ;  /* 0x000f682601007387 */ /* 0x000fe20000100a00 */
[----:B------:R-:W-:-:S03]  /*64990*/  LOP3.LUT R47, R0, 0x20, RZ, 0x3c, !PT ;  /* 0x00000020002f7812 */ /* 0x000fc600078e3cff */
[----:B------:R-:W-:Y:S04]  /*649a0*/  LDS R36, [R0+UR13+0x26280] ;  /* 0x0262800d00247984 */ /* 0x000fe80008000800 */
[----:B------:R-:W-:Y:S04]  /*649b0*/  LDS R38, [R0+UR13+0x27280] ;  /* 0x0272800d00267984 */ /* 0x000fe80008000800 */
[----:B------:R-:W-:Y:S04]  /*649c0*/  LDS R37, [R47+UR13+0x26280] ;  /* 0x0262800d2f257984 */ /* 0x000fe80008000800 */
[----:B------:R-:W-:Y:S04]  /*649d0*/  STL.64 [R1+0xfc0], R48 ;  /* 0x000fc03001007387 */ /* 0x000fe80000100a00 */
[----:B------:R1:W-:Y:S04]  /*649e0*/  STL.64 [R1+0xfc8], R50 ;  /* 0x000fc83201007387 */ /* 0x0003e80000100a00 */
[----:B------:R-:W2:Y:S04]  /*649f0*/  LDS R39, [R47+UR13+0x27280] ;  /* 0x0272800d2f277984 */ /* 0x000ea80008000800 */
[----:B------:R-:W-:Y:S01]  /*64a00*/  LDS R45, [R47+UR13+0x26380] ;  /* 0x0263800d2f2d7984 */ /* 0x000fe20008000800 */
        /* <DEDUP_REMOVED lines=27> */
[----:B-1----:R-:W-:Y:S11]  /*64bc0*/  HMMA.1688.F32.TF32 R48, R32, R186, R64 ;  /* 0x000000ba2030723c */ /* 0x002ff60000081040 */
[----:B------:R-:W-:Y:S04]  /*64bd0*/  STL.64 [R1+0x1e40], R56 ;  /* 0x001e403801007387 */ /* 0x000fe80000100a00 */
[----:B------:R-:W-:Y:S04]  /*64be0*/  STL.64 [R1+0x1e48], R58 ;  /* 0x001e483a01007387 */ /* 0x000fe80000100a00 */
[----:B------:R-:W3:Y:S04]  /*64bf0*/  LDL.LU R240, [R1+0x120] ;  /* 0x0001200001f07983 */ /* 0x000ee80000300800 */
[----:B------:R1:W-:Y:S04]  /*64c00*/  STL.64 [R1+0x1e30], R52 ;  /* 0x001e303401007387 */ /* 0x0003e80000100a00 */
[----:B------:R4:W-:Y:S04]  /*64c10*/  STL.64 [R1+0x1e38], R54 ;  /* 0x001e383601007387 */ /* 0x0009e80000100a00 */
[----:B------:R2:W-:Y:S04]  /*64c20*/  STL.64 [R1+0x1e20], R48 ;  /* 0x001e203001007387 */ /* 0x0005e80000100a00 */
[----:B------:R2:W-:Y:S04]  /*64c30*/  STL.64 [R1+0x1e28], R50 ;  /* 0x001e283201007387 */ /* 0x0005e80000100a00 */
[----:B------:R-:W3:Y:S04]  /*64c40*/  LDL.LU R241, [R1+0x124] ;  /* 0x0001240001f17983 */ /* 0x000ee80000300800 */
[----:B------:R-:W3:Y:S04]  /*64c50*/  LDL.LU R242, [R1+0x128] ;  /* 0x0001280001f27983 */ /* 0x000ee80000300800 */
[----:B------:R-:W3:Y:S04]  /*64c60*/  LDL.LU R243, [R1+0x12c] ;  /* 0x00012c0001f37983 */ /* 0x000ee80000300800 */
[----:B------:R-:W2:Y:S04]  /*64c70*/  LDL.LU R61, [R1+0x3e4c] ;  /* 0x003e4c00013d7983 */ /* 0x000ea80000300800 */
[----:B------:R-:W3:Y:S04]  /*64c80*/  LDL.LU R63, [R1+0x3e48] ;  /* 0x003e4800013f7983 */ /* 0x000ee80000300800 */
[----:B------:R-:W3:Y:S04]  /*64c90*/  LDL.LU R60, [R1+0x3e44] ;  /* 0x003e4400013c7983 */ /* 0x000ee80000300800 */
[----:B------:R-:W3:Y:S04]  /*64ca0*/  LDL.LU R62, [R1+0x3e40] ;  /* 0x003e4000013e7983 */ /* 0x000ee80000300800 */
[----:B-1----:R-:W3:Y:S04]  /*64cb0*/  LDL.LU R52, [R1+0x140] ;  /* 0x0001400001347983 */ /* 0x002ee80000300800 */
[----:B------:R-:W3:Y:S04]  /*64cc0*/  LDL.LU R53, [R1+0x144] ;  /* 0x0001440001357983 */ /* 0x000ee80000300800 */
[----:B----4-:R-:W4:Y:S04]  /*64cd0*/  LDL.LU R54, [R1+0x148] ;  /* 0x0001480001367983 */ /* 0x010f280000300800 */
[----:B------:R-:W4:Y:S01]  /*64ce0*/  LDL.LU R55, [R1+0x14c] ;  /* 0x00014c0001377983 */ /* 0x000f220000300800 */
[----:B--2---:R-:W-:-:S02]  /*64cf0*/  IMAD.MOV.U32 R59, RZ, RZ, R61 ;  /* 0x000000ffff3b7224 */ /* 0x004fc400078e003d */
[----:B---3--:R-:W-:Y:S02]  /*64d00*/  IMAD.MOV.U32 R58, RZ, RZ, R63 ;  /* 0x000000ffff3a7224 */ /* 0x008fe400078e003f */
[----:B------:R-:W-:Y:S02]  /*64d10*/  IMAD.MOV.U32 R56, RZ, RZ, R60 ;  /* 0x000000ffff387224 */ /* 0x000fe400078e003c */
        /* <DEDUP_REMOVED lines=8> */
[----:B------:R-:W4:Y:S01]  /*64da0*/  LDL.LU R67, [R1+0x1fc] ;  /* 0x0001fc0001437983 */ /* 0x000f220000300800 */
[----:B--2---:R-:W-:-:S03]  /*64db0*/  IMAD.MOV.U32 R75, RZ, RZ, R60 ;  /* 0x000000ffff4b7224 */ /* 0x004fc600078e003c */
[----:B------:R-:W2:Y:S01]  /*64dc0*/  LDL.LU R60, [R1+0x260] ;  /* 0x00026000013c7983 */ /* 0x000ea20000300800 */
[----:B---3--:R-:W-:Y:S02]  /*64dd0*/  IMAD.MOV.U32 R73, RZ, RZ, R62 ;  /* 0x000000ffff497224 */ /* 0x008fe400078e003e */
[----:B----4-:R-:W-:Y:S02]  /*64de0*/  IMAD.MOV.U32 R72, RZ, RZ, R63 ;  /* 0x000000ffff487224 */ /* 0x010fe400078e003f */
[----:B------:R-:W-:Y:S02]  /*64df0*/  IMAD.MOV.U32 R74, RZ, RZ, R61 ;  /* 0x000000ffff4a7224 */ /* 0x000fe400078e003d */
        /* <DEDUP_REMOVED lines=66> */
[----:B------:R-:W-:-:S15]  /*65220*/  HMMA.1688.F32.TF32 R144, R32, R198, R144 ;  /* 0x000000c62090723c */ /* 0x000fde0000081090 */
[----:B------:R-:W-:-:S02]  /*65230*/  NOP ;  /* 0x0000000000007918 */ /* 0x000fc40000000000 */
[----:B------:R-:W-:Y:S04]  /*65240*/  STL.64 [R1+0x1e10], R152 ;  /* 0x001e109801007387 */ /* 0x000fe80000100a00 */
[----:B------:R1:W-:Y:S01]  /*65250*/  STL.64 [R1+0x1e18], R154 ;  /* 0x001e189a01007387 */ /* 0x0003e20000100a00 */
[----:B------:R-:W-:Y:S03]  /*65260*/  HMMA.1688.F32.TF32 R100, R32, R214, R100 ;  /* 0x000000d62064723c */ /* 0x000fe60000081064 */
        /* <DEDUP_REMOVED lines=34> */
[C---:B------:R-:W-:Y:S06]  /*65490*/  HMMA.1688.F32.TF32 R92, R36.reuse, R106, R92 ;  /* 0x0000006a245c723c */ /* 0x040fec000008105c */
[C---:B------:R-:W-:Y:S06]  /*654a0*/  HMMA.1688.F32.TF32 R88, R36.reuse, R82, R88 ;  /* 0x000000522458723c */ /* 0x040fec0000081058 */
[C---:B------:R-:W-:Y:S06]  /*654b0*/  HMMA.1688.F32.TF32 R76, R36.reuse, R86, R76 ;  /* 0x00000056244c723c */ /* 0x040fec000008104c */
[C---:B------:R-:W-:Y:S06]  /*654c0*/  HMMA.1688.F32.TF32 R72, R36.reuse, R110, R72 ;  /* 0x0000006e2448723c */ /* 0x040fec0000081048 */
[C---:B------:R-:W-:Y:S06]  /*654d0*/  HMMA.1688.F32.TF32 R248, R36.reuse, R42, R248 ;  /* 0x0000002a24f8723c */ /* 0x040fec00000810f8 */
[C---:B------:R-:W-:Y:S06]  /*654e0*/  HMMA.1688.F32.TF32 R68, R36.reuse, R30, R68 ;  /* 0x0000001e2444723c */ /* 0x040fec0000081044 */
[----:B------:R-:W-:Y:S06]  /*654f0*/  HMMA.1688.F32.TF32 R64, R36, R26, R64 ;  /* 0x0000001a2440723c */ /* 0x000fec0000081040 */
[----:B----4-:R-:W-:Y:S01]  /*65500*/  HMMA.1688.F32.TF32 R32, R32, R226, R60 ;  /* 0x000000e22020723c */ /* 0x010fe2000008103c */
[----:B------:R-:W4:-:S15]  /*65510*/  LDL.LU R60, [R1+0x1e0] ;  /* 0x0001e000013c7983 */ /* 0x000f1e0000300800 */
[----:B------:R-:W-:-:S07]  /*65520*/  NOP ;  /* 0x0000000000007918 */ /* 0x000fce0000000000 */
[----:B------:R-:W-:Y:S04]  /*65530*/  STL.64 [R1+0x1d10], R32 ;  /* 0x001d102001007387 */ /* 0x000fe80000100a00 */
[----:B------:R-:W-:Y:S04]  /*65540*/  STL.64 [R1+0x1d18], R34 ;  /* 0x001d182201007387 */ /* 0x000fe80000100a00 */
[----:B------:R-:W4:Y:S04]  /*65550*/  LDL.LU R61, [R1+0x1e4] ;  /* 0x0001e400013d7983 */ /* 0x000f280000300800 */
[----:B------:R-:W4:Y:S04]  /*65560*/  LDL.LU R62, [R1+0x1e8] ;  /* 0x0001e800013e7983 */ /* 0x000f280000300800 */
[----:B------:R-:W4:Y:S04]  /*65570*/  LDL.LU R63, [R1+0x1ec] ;  /* 0x0001ec00013f7983 */ /* 0x000f280000300800 */
[----:B------:R-:W-:Y:S04]  /*65580*/  STL.64 [R1+0x250], R92 ;  /* 0x0002505c01007387 */ /* 0x000fe80000100a00 */
[----:B------:R1:W-:Y:S01]  /*65590*/  STL.64 [R1+0x258], R94 ;  /* 0x0002585e01007387 */ /* 0x0003e20000100a00 */
[C---:B------:R-:W-:Y:S03]  /*655a0*/  HMMA.1688.F32.TF32 R56, R36.reuse, R18, R56 ;  /* 0x000000122438723c */ /* 0x040fe60000081038 */
[----:B------:R-:W-:Y:S03]  /*655b0*/  LDS R32, [R224+UR13+0x26280] ;  /* 0x0262800de0207984 */ /* 0x000fe60008000800 */
[C---:B------:R-:W-:Y:S01]  /*655c0*/  HMMA.1688.F32.TF32 R48, R36.reuse, R114, R48 ;  /* 0x000000722430723c */ /* 0x040fe20000081030 */
[----:B------:R-:W-:Y:S04]  /*655d0*/  LDS R34, [R224+UR13+0x27280] ;  /* 0x0272800de0227984 */ /* 0x000fe80008000800 */
[----:B-1----:R-:W2:Y:S04]  /*655e0*/  LDL.LU.64 R94, [R1+0x3d98] ;  /* 0x003d9800015e7983 */ /* 0x002ea80000300a00 */
[----:B------:R-:W2:Y:S04]  /*655f0*/  LDL.LU.64 R92, [R1+0x3d90] ;  /* 0x003d9000015c7983 */ /* 0x000ea80000300a00 */
[----:B------:R-:W-:Y:S04]  /*65600*/  STL.64 [R1+0x260], R88 ;  /* 0x0002605801007387 */ /* 0x000fe80000100a00 */
[----:B------:R1:W-:Y:S04]  /*65610*/  STL.64 [R1+0x268], R90 ;  /* 0x0002685a01007387 */ /* 0x0003e80000100a00 */
[----:B------:R-:W-:Y:S04]  /*65620*/  LDS R33, [R225+UR13+0x26280] ;  /* 0x0262800de1217984 */ /* 0x000fe80008000800 */
[----:B------:R-:W3:Y:S04]  /*65630*/  LDS R35, [R225+UR13+0x27280] ;  /* 0x0272800de1237984 */ /* 0x000ee80008000800 */
[----:B-1----:R-:W3:Y:S04]  /*65640*/  LDL.LU.64 R90, [R1+0x3d88] ;  /* 0x003d8800015a7983 */ /* 0x002ee80000300a00 */
[----:B------:R-:W3:Y:S04]  /*65650*/  LDL.LU.64 R88, [R1+0x3d80] ;  /* 0x003d800001587983 */ /* 0x000ee80000300a00 */
        /* <DEDUP_REMOVED lines=8> */
[----:B------:R1:W-:Y:S04]  /*656e0*/  STL.64 [R1+0x210], R248 ;  /* 0x000210f801007387 */ /* 0x0003e80000100a00 */
[----:B------:R1:W-:Y:S04]  /*656f0*/  STL.64 [R1+0x218], R250 ;  /* 0x000218fa01007387 */ /* 0x0003e80000100a00 */
[----:B-1----:R-:W2:Y:S04]  /*65700*/  LDL.LU R248, [R1+0x10] ;  /* 0x0000100001f87983 */ /* 0x002ea80000300800 */
[----:B------:R-:W2:Y:S04]  /*65710*/  LDL.LU R249, [R1+0x14] ;  /* 0x0000140001f97983 */ /* 0x000ea80000300800 */
[----:B------:R-:W2:Y:S04]  /*65720*/  LDL.LU R250, [R1+0x18] ;  /* 0x0000180001fa7983 */ /* 0x000ea80000300800 */
[----:B------:R-:W2:Y:S04]  /*65730*/  LDL.LU R251, [R1+0x1c] ;  /* 0x00001c0001fb7983 */ /* 0x000ea80000300800 */
[----:B------:R-:W-:Y:S04]  /*65740*/  STL.64 [R1+0x220], R68 ;  /* 0x0002204401007387 */ /* 0x000fe80000100a00 */
[----:B------:R1:W-:Y:S04]  /*65750*/  STL.64 [R1+0x228], R70 ;  /* 0x0002284601007387 */ /* 0x0003e80000100a00 */
[----:B-1----:R-:W2:Y:S04]  /*65760*/  LDL.LU.64 R70, [R1+0x3d58] ;  /* 0x003d580001467983 */ /* 0x002ea80000300a00 */
[----:B------:R-:W2:Y:S04]  /*65770*/  LDL.LU.64 R68, [R1+0x3d50] ;  /* 0x003d500001447983 */ /* 0x000ea80000300a00 */
[----:B------:R-:W-:Y:S04]  /*65780*/  STL.64 [R1+0x1f0], R64 ;  /* 0x0001f04001007387 */ /* 0x000fe80000100a00 */
[----:B------:R1:W-:Y:S04]  /*65790*/  STL.64 [R1+0x1f8], R66 ;  /* 0x0001f84201007387 */ /* 0x0003e80000100a00 */
[----:B-1----:R-:W2:Y:S04]  /*657a0*/  LDL.LU.64 R66, [R1+0x3d48] ;  /* 0x003d480001427983 */ /* 0x002ea80000300a00 */
[----:B------:R-:W2:Y:S01]  /*657b0*/  LDL.LU.64 R64, [R1+0x3d40] ;  /* 0x003d400001407983 */ /* 0x000ea20000300a00 */
[----:B----4-:R-:W-:-:S15]  /*657c0*/  HMMA.1688.F32.TF32 R60, R36, R22, R60 ;  /* 0x00000016243c723c */ /* 0x010fde000008103c */
[----:B------:R-:W-:-:S08]  /*657d0*/  NOP ;  /* 0x0000000000007918 */ /* 0x000fd00000000000 */
[----:B------:R-:W-:Y:S04]  /*657e0*/  STL.64 [R1+0x200], R60 ;  /* 0x0002003c01007387 */ /* 0x000fe80000100a00 */
[----:B------:R1:W-:Y:S04]  /*657f0*/  STL.64 [R1+0x208], R62 ;  /* 0x0002083e01007387 */ /* 0x0003e80000100a00 */
[----:B------:R-:W-:Y:S04]  /*65800*/  STL.64 [R1+0x1e0], R56 ;  /* 0x0001e03801007387 */ /* 0x000fe80000100a00 */
[----:B------:R4:W-:Y:S01]  /*65810*/  STL.64 [R1+0x1e8], R58 ;  /* 0x0001e83a01007387 */ /* 0x0009e20000100a00 */
[C---:B-1----:R-:W-:Y:S06]  /*65820*/  HMMA.1688.F32.TF32 R60, R36.reuse, R14, R52 ;  /* 0x0000000e243c723c */ /* 0x042fec0000081034 */
[C---:B------:R-:W-:Y:S06]  /*65830*/  HMMA.1688.F32.TF32 R52, R36.reuse, R6, R240 ;  /* 0x000000062434723c */ /* 0x040fec00000810f0 */
[C---:B----4-:R-:W-:Y:S11]  /*65840*/  HMMA.1688.F32.TF32 R56, R36.reuse, R10, R244 ;  /* 0x0000000a2438723c */ /* 0x050ff600000810f4 */
[----:B------:R-:W-:Y:S04]  /*65850*/  STL.64 [R1+0x270], R60 ;  /* 0x0002703c01007387 */ /* 0x000fe80000100a00 */
[----:B------:R-:W-:Y:S08]  /*65860*/  STL.64 [R1+0x278], R62 ;  /* 0x0002783e01007387 */ /* 0x000ff00000100a00 */
[----:B------:R-:W-:Y:S04]  /*65870*/  STL.64 [R1+0x280], R56 ;  /* 0x0002803801007387 */ /* 0x000fe80000100a00 */
[----:B------:R-:W-:Y:S04]  /*65880*/  STL.64 [R1+0x288], R58 ;  /* 0x0002883a01007387 */ /* 0x000fe80000100a00 */
[----:B------:R-:W-:Y:S04]  /*65890*/  STL.64 [R1+0x290], R52 ;  /* 0x0002903401007387 */ /* 0x000fe80000100a00 */
[----:B------:R-:W-:Y:S04]  /*658a0*/  STL.64 [R1+0x298], R54 ;  /* 0x0002983601007387 */ /* 0x000fe80000100a00 */
[----:B------:R-:W-:Y:S04]  /*658b0*/  STL.64 [R1+0x1a40], R48 ;  /* 0x001a403001007387 */ /* 0x000fe80000100a00 */
[----:B------:R3:W-:Y:S02]  /*658c0*/  STL.64 [R1+0x1a48], R50 ;  /* 0x001a483201007387 */ /* 0x0007e40000100a00 */
[C---:B---3--:R-:W-:Y:S06]  /*658d0*/  HMMA.1688.F32.TF32 R48, R36.reuse, R126, R72 ;  /* 0x0000007e2430723c */ /* 0x048fec0000081048 */
[C---:B--2---:R-:W-:Y:S06]  /*658e0*/  HMMA.1688.F32.TF32 R52, R36.reuse, R122, R68 ;  /* 0x0000007a2434723c */ /* 0x044fec0000081044 */
[----:B------:R-:W-:-:S15]  /*658f0*/  HMMA.1688.F32.TF32 R56, R36, R118, R64 ;  /* 0x000000762438723c */ /* 0x000fde0000081040 */
[----:B------:R-:W-:-:S08]  /*65900*/  NOP ;  /* 0x0000000000007918 */ /* 0x000fd00000000000 */
        /* <DEDUP_REMOVED lines=43> */
[----:B--2---:R-:W-:Y:S06]  /*65bc0*/  HMMA.1688.F32.TF32 R52, R36, R218, R164 ;  /* 0x000000da2434723c */ /* 0x004fec00000810a4 */
[----:B------:R-:W-:Y:S06]  /*65bd0*/  HMMA.1688.F32.TF32 R100, R32, R106, R236 ;  /* 0x0000006a2064723c */ /* 0x000fec00000810ec */
[C---:B-1----:R-:W-:Y:S06]  /*65be0*/  HMMA.1688.F32.TF32 R48, R36.reuse, R222, R228 ;  /* 0x000000de2430723c */ /* 0x042fec00000810e4 */
[----:B------:R-:W-:Y:S01]  /*65bf0*/  HMMA.1688.F32.TF32 R36, R36, R226, R232 ;  /* 0x000000e22424723c */ /* 0x000fe200000810e8 */
[----:B------:R-:W-:Y:S04]  /*65c00*/  STL.64 [R1+0x1b40], R56 ;  /* 0x001b403801007387 */ /* 0x000fe80000100a00 */
[----:B------:R-:W-:Y:S04]  /*65c10*/  STL.64 [R1+0x1b48], R58 ;  /* 0x001b483a01007387 */ /* 0x000fe80000100a00 */
[----:B------:R1:W-:Y:S04]  /*65c20*/  STL.64 [R1+0x1b30], R52 ;  /* 0x001b303401007387 */ /* 0x0003e80000100a00 */
[----:B------:R2:W-:Y:S04]  /*65c30*/  STL.64 [R1+0x1b38], R54 ;  /* 0x001b383601007387 */ /* 0x0005e80000100a00 */
[----:B------:R3:W-:Y:S04]  /*65c40*/  STL.64 [R1+0x1b20], R48 ;  /* 0x001b203001007387 */ /* 0x0007e80000100a00 */
[----:B------:R4:W-:Y:S01]  /*65c50*/  STL.64 [R1+0x1b28], R50 ;  /* 0x001b283201007387 */ /* 0x0009e20000100a00 */
[C---:B------:R-:W-:Y:S03]  /*65c60*/  HMMA.1688.F32.TF32 R76, R32.reuse, R82, R248 ;  /* 0x00000052204c723c */ /* 0x040fe600000810f8 */
        /* <DEDUP_REMOVED lines=100> */
[----:B------:R-:W-:Y:S04]  /*662b0*/  STL.64 [R1+0x3ba8], R76 ;  /* 0x003ba84c01007387 */ /* 0x000fe80000100a00 */
[----:B------:R-:W-:Y:S01]  /*662c0*/  STL.64 [R1+0x3ba0], R78 ;  /* 0x003ba04e01007387 */ /* 0x000fe20000100a00 */
[C---:B--2---:R-:W-:Y:S06]  /*662d0*/  HMMA.1688.F32.TF32 R60, R32.reuse, R178, R60 ;  /* 0x000000b2203c723c */ /* 0x044fec000008103c */
[C---:B------:R-:W-:Y:S06]  /*662e0*/  HMMA.1688.F32.TF32 R64, R32.reuse, R174, R64 ;  /* 0x000000ae2040723c */ /* 0x040fec0000081040 */
[C---:B------:R-:W-:Y:S06]  /*662f0*/  HMMA.1688.F32.TF32 R68, R32.reuse, R170, R68 ;  /* 0x000000aa2044723c */ /* 0x040fec0000081044 */
[----:B------:R-:W-:-:S15]  /*66300*/  HMMA.1688.F32.TF32 R72, R32, R86, R72 ;  /* 0x000000562048723c */ /* 0x000fde0000081048 */
[----:B------:R-:W-:-:S08]  /*66310*/  NOP ;  /* 0x0000000000007918 */ /* 0x000fd00000000000 */
[----:B------:R-:W-:Y:S04]  /*66320*/  STL.64 [R1+0x3bb8], R72 ;  /* 0x003bb84801007387 */ /* 0x000fe80000100a00 */
[----:B------:R1:W-:Y:S02]  /*66330*/  STL.64 [R1+0x3bb0], R74 ;  /* 0x003bb04a01007387 */ /* 0x0003e40000100a00 */
[C---:B-1----:R-:W-:Y:S06]  /*66340*/  HMMA.1688.F32.TF32 R72, R32.reuse, R110, R232 ;  /* 0x0000006e2048723c */ /* 0x042fec00000810e8 */
[C---:B------:R-:W-:Y:S06]  /*66350*/  HMMA.1688.F32.TF32 R36, R32.reuse, R42, R228 ;  /* 0x0000002a2024723c */ /* 0x040fec00000810e4 */
[C---:B------:R-:W-:Y:S11]  /*66360*/  HMMA.1688.F32.TF32 R76, R32.reuse, R30, R164 ;  /* 0x0000001e204c723c */ /* 0x040ff600000810a4 */
[----:B------:R-:W-:Y:S04]  /*66370*/  STL.64 [R1+0x10], R72 ;  /* 0x0000104801007387 */ /* 0x000fe80000100a00 */
[----:B------:R1:W-:Y:S02]  /*66380*/  STL.64 [R1+0x18], R74 ;  /* 0x0000184a01007387 */ /* 0x0003e40000100a00 */
[C---:B-1----:R-:W-:Y:S02]  /*66390*/  HMMA.1688.F32.TF32 R72, R32.reuse, R26, R160 ;  /* 0x0000001a2048723c */ /* 0x042fe400000810a0 */
[----:B------:R-:W-:Y:S04]  /*663a0*/  STL.64 [R1], R36 ;  /* 0x0000002401007387 */ /* 0x000fe80000100a00 */
        /* <DEDUP_REMOVED lines=9> */
[----:B------:R-:W-:Y:S05]  /*66440*/  STL.64 [R1+0x118], R38 ;  /* 0x0001182601007387 */ /* 0x000fea0000100a00 */
        /* <DEDUP_REMOVED lines=11> */
[----:B------:R-:W2:Y:S04]  /*66500*/  LDS R39, [R47+UR13+0x27300] ;  /* 0x0273000d2f277984 */ /* 0x000ea80008000800 */
[----:B------:R-:W-:Y:S01]  /*66510*/  LDS R47, [R47+UR13+0x27380] ;  /* 0x0273800d2f2f7984 */ /* 0x000fe20008000800 */
[C---:B-1----:R-:W-:Y:S06]  /*66520*/  HMMA.1688.F32.TF32 R72, R32.reuse, R10, R144 ;  /* 0x0000000a2048723c */ /* 0x042fec0000081090 */
[----:B------:R-:W-:-:S15]  /*66530*/  HMMA.1688.F32.TF32 R76, R32, R114, R136 ;  /* 0x00000072204c723c */ /* 0x000fde0000081088 */
[----:B------:R-:W-:-:S02]  /*66540*/  NOP ;  /* 0x0000000000007918 */ /* 0x000fc40000000000 */
[----:B------:R-:W-:Y:S04]  /*66550*/  STL.64 [R1+0x1c0], R72 ;  /* 0x0001c04801007387 */ /* 0x000fe80000100a00 */
[----:B------:R1:W-:Y:S02]  /*66560*/  STL.64 [R1+0x1c8], R74 ;  /* 0x0001c84a01007387 */ /* 0x0003e40000100a00 */
[C---:B-1----:R-:W-:Y:S02]  /*66570*/  HMMA.1688.F32.TF32 R72, R32.reuse, R118, R132 ;  /* 0x000000762048723c */ /* 0x042fe40000081084 */
[----:B------:R-:W-:Y:S04]  /*66580*/  STL.64 [R1+0x1b0], R100 ;  /* 0x0001b06401007387 */ /* 0x000fe80000100a00 */
[----:B------:R-:W-:Y:S04]  /*66590*/  STL.64 [R1+0x1b8], R102 ;  /* 0x0001b86601007387 */ /* 0x000fe80000100a00 */
[----:B------:R-:W-:Y:S04]  /*665a0*/  STL.64 [R1+0x1960], R76 ;  /* 0x0019604c01007387 */ /* 0x000fe80000100a00 */
[----:B------:R1:W-:Y:S09]  /*665b0*/  STL.64 [R1+0x1968], R78 ;  /* 0x0019684e01007387 */ /* 0x0003f20000100a00 */
[----:B------:R-:W-:Y:S01]  /*665c0*/  STL.64 [R1+0x1950], R72 ;  /* 0x0019504801007387 */ /* 0x000fe20000100a00 */
[C---:B-1----:R-:W-:Y:S03]  /*665d0*/  HMMA.1688.F32.TF32 R76, R32.reuse, R126, R92 ;  /* 0x0000007e204c723c */ /* 0x042fe6000008105c */
[----:B------:R1:W-:Y:S03]  /*665e0*/  STL.64 [R1+0x1958], R74 ;  /* 0x0019584a01007387 */ /* 0x0003e60000100a00 */
[----:B-1----:R-:W-:Y:S01]  /*665f0*/  HMMA.1688.F32.TF32 R72, R32, R130, R88 ;  /* 0x000000822048723c */ /* 0x002fe20000081058 */
[----:B------:R-:W-:Y:S04]  /*66600*/  STL.64 [R1+0x1940], R96 ;  /* 0x0019406001007387 */ /* 0x000fe80000100a00 */
[----:B------:R-:W-:-:S12]  /*66610*/  STL.64 [R1+0x1948], R98 ;  /* 0x0019486201007387 */ /* 0x000fd80000100a00 */
        /* <DEDUP_REMOVED lines=16> */
[C---:B---3--:R-:W-:Y:S06]  /*66720*/  HMMA.1688.F32.TF32 R52, R32.reuse, R198, R48 ;  /* 0x000000c62034723c */ /* 0x048fec0000081030 */
[C---:B------:R-:W-:Y:S03]  /*66730*/  HMMA.1688.F32.TF32 R48, R32.reuse, R202, R248 ;  /* 0x000000ca2030723c */ /* 0x040fe600000810f8 */
[----:B------:R-:W-:Y:S04]  /*66740*/  STL.64 [R1+0x1a60], R60 ;  /* 0x001a603c01007387 */ /* 0x000fe80000100a00 */
[----:B------:R-:W-:Y:S04]  /*66750*/  STL.64 [R1+0x1a68], R62 ;  /* 0x001a683e01007387 */ /* 0x000fe80000100a00 */
        /* <DEDUP_REMOVED lines=73> */
[----:B------:R-:W2:Y:S01]  /*66bf0*/  LDL.LU R51, [R1+0x63c] ;  /* 0x00063c0001337983 */ /* 0x000ea20000300800 */
[C---:B---3--:R-:W-:Y:S06]  /*66c00*/  HMMA.1688.F32.TF32 R76, R32.reuse, R210, R144 ;  /* 0x000000d2204c723c */ /* 0x048fec0000081090 */
[C---:B----4-:R-:W-:Y:S06]  /*66c10*/  HMMA.1688.F32.TF32 R100, R32.reuse, R206, R148 ;  /* 0x000000ce2064723c */ /* 0x050fec0000081094 */
[----:B------:R-:W-:-:S15]  /*66c20*/  HMMA.1688.F32.TF32 R72, R32, R214, R140 ;  /* 0x000000d62048723c */ /* 0x000fde000008108c */
[----:B------:R-:W-:-:S02]  /*66c30*/  NOP ;  /* 0x0000000000007918 */ /* 0x000fc40000000000 */
        /* <DEDUP_REMOVED lines=8> */
[----:B-1----:R-:W-:Y:S01]  /*66cc0*/  HMMA.1688.F32.TF32 R72, R32, R226, R96 ;  /* 0x000000e22048723c */ /* 0x002fe20000081060 */
[----:B------:R-:W-:Y:S04]  /*66cd0*/  LDS R32, [R224+UR13+0x26300] ;  /* 0x0263000de0207984 */ /* 0x000fe80008000800 */
[----:B------:R-:W-:Y:S01]  /*66ce0*/  LDS R34, [R224+UR13+0x27300] ;  /* 0x0273000de0227984 */ /* 0x000fe20008000800 */
[C---:B------:R-:W-:Y:S06]  /*66cf0*/  HMMA.1688.F32.TF32 R96, R36.reuse, R106, R92 ;  /* 0x0000006a2460723c */ /* 0x040fec000008105c */
[C---:B------:R-:W-:Y:S06]  /*66d00*/  HMMA.1688.F32.TF32 R68, R36.reuse, R82, R68 ;  /* 0x000000522444723c */ /* 0x040fec0000081044 */
[C---:B------:R-:W-:Y:S01]  /*66d10*/  HMMA.1688.F32.TF32 R64, R36.reuse, R86, R64 ;  /* 0x000000562440723c */ /* 0x040fe20000081040 */
[----:B------:R-:W-:Y:S04]  /*66d20*/  STL.64 [R1+0x1990], R100 ;  /* 0x0019906401007387 */ /* 0x000fe80000100a00 */
        /* <DEDUP_REMOVED lines=16> */
[C---:B---3--:R-:W-:Y:S06]  /*66e30*/  HMMA.1688.F32.TF32 R64, R36.reuse, R26, R60 ;  /* 0x0000001a2440723c */ /* 0x048fec000008103c */
[C---:B------:R-:W-:Y:S06]  /*66e40*/  HMMA.1688.F32.TF32 R60, R36.reuse, R22, R56 ;  /* 0x00000016243c723c */ /* 0x040fec0000081038 */
[C---:B------:R-:W-:Y:S06]  /*66e50*/  HMMA.1688.F32.TF32 R56, R36.reuse, R18, R52 ;  /* 0x000000122438723c */ /* 0x040fec0000081034 */
[C---:B------:R-:W-:Y:S06]  /*66e60*/  HMMA.1688.F32.TF32 R52, R36.reuse, R14, R240 ;  /* 0x0000000e2434723c */ /* 0x040fec00000810f0 */
[C---:B--2---:R-:W-:Y:S01]  /*66e70*/  HMMA.1688.F32.TF32 R48, R36.reuse, R10, R48 ;  /* 0x0000000a2430723c */ /* 0x044fe20000081030 */
        /* <DEDUP_REMOVED lines=12> */
[----:B--2---:R-:W1:Y:S04]  /*66f40*/  LDL.LU R56, [R1+0x640] ;  /* 0x0006400001387983 */ /* 0x004e680000300800 */
[----:B------:R2:W-:Y:S04]  /*66f50*/  STL.64 [R1+0x1a0], R52 ;  /* 0x0001a03401007387 */ /* 0x0005e80000100a00 */
[----:B------:R4:W-:Y:S04]  /*66f60*/  STL.64 [R1+0x1a8], R54 ;  /* 0x0001a83601007387 */ /* 0x0009e80000100a00 */
[----:B------:R4:W-:Y:S04]  /*66f70*/  STL.64 [R1+0x190], R48 ;  /* 0x0001903001007387 */ /* 0x0009e80000100a00 */
[----:B------:R4:W-:Y:S04]  /*66f80*/  STL.64 [R1+0x198], R50 ;  /* 0x0001983201007387 */ /* 0x0009e80000100a00 */
[----:B------:R-:W1:Y:S04]  /*66f90*/  LDL.LU R57, [R1+0x644] ;  /* 0x0006440001397983 */ /* 0x000e680000300800 */
[----:B---3--:R-:W1:Y:S04]  /*66fa0*/  LDL.LU R58, [R1+0x648] ;  /* 0x00064800013a7983 */ /* 0x008e680000300800 */
        /* <DEDUP_REMOVED lines=97> */
[C---:B---3--:R-:W-:Y:S06]  /*675c0*/  HMMA.1688.F32.TF32 R244, R36.reuse, R6, R64 ;  /* 0x0000000624f4723c */ /* 0x048fec0000081040 */
[C---:B------:R-:W-:Y:S06]  /*675d0*/  HMMA.1688.F32.TF32 R64, R36.reuse, R114, R68 ;  /* 0x000000722440723c */ /* 0x040fec0000081044 */
[C---:B------:R-:W-:Y:S06]  /*675e0*/  HMMA.1688.F32.TF32 R68, R36.reuse, R122, R72 ;  /* 0x0000007a2444723c */ /* 0x040fec0000081048 */
[C---:B------:R-:W-:Y:S05]  /*675f0*/  HMMA.1688.F32.TF32 R96, R36.reuse, R118, R96 ;  /* 0x000000762460723c */ /* 0x040fea0000081060 */
[----:B------:R-:W-:Y:S04]  /*67600*/  STL.64 [R1+0x180], R244 ;  /* 0x000180f401007387 */ /* 0x000fe80000100a00 */
[----:B------:R-:W-:Y:S04]  /*67610*/  STL.64 [R1+0x188], R246 ;  /* 0x000188f601007387 */ /* 0x000fe80000100a00 */
[----:B------:R-:W-:Y:S04]  /*67620*/  STL.64 [R1+0x1820], R64 ;  /* 0x0018204001007387 */ /* 0x000fe80000100a00 */
[----:B------:R3:W-:Y:S02]  /*67630*/  STL.64 [R1+0x1828], R66 ;  /* 0x0018284201007387 */ /* 0x0007e40000100a00 */
[C---:B---3--:R-:W-:Y:S04]  /*67640*/  HMMA.1688.F32.TF32 R64, R36.reuse, R126, R76 ;  /* 0x0000007e2440723c */ /* 0x048fe8000008104c */
[----:B------:R-:W-:Y:S04]  /*67650*/  STL.64 [R1+0x1810], R96 ;  /* 0x0018106001007387 */ /* 0x000fe80000100a00 */
[----:B------:R-:W-:Y:S01]  /*67660*/  STL.64 [R1+0x1818], R98 ;  /* 0x0018186201007387 */ /* 0x000fe20000100a00 */
[C---:B------:R-:W-:Y:S03]  /*67670*/  HMMA.1688.F32.TF32 R72, R36.reuse, R130, R100 ;  /* 0x000000822448723c */ /* 0x040fe60000081064 */
[----:B------:R-:W-:Y:S04]  /*67680*/  STL.64 [R1+0x1800], R68 ;  /* 0x0018004401007387 */ /* 0x000fe80000100a00 */
[----:B------:R3:W-:Y:S07]  /*67690*/  STL.64 [R1+0x1808], R70 ;  /* 0x0018084601007387 */ /* 0x0007ee0000100a00 */
[----:B------:R-:W-:Y:S01]  /*676a0*/  STL.64 [R1+0x17f0], R64 ;  /* 0x0017f04001007387 */ /* 0x000fe20000100a00 */
[C---:B---3--:R-:W-:Y:S03]  /*676b0*/  HMMA.1688.F32.TF32 R68, R36.reuse, R170, R236 ;  /* 0x000000aa2444723c */ /* 0x048fe600000810ec */
[----:B------:R3:W-:Y:S03]  /*676c0*/  STL.64 [R1+0x17f8], R66 ;  /* 0x0017f84201007387 */ /* 0x0007e60000100a00 */
[C---:B---3--:R-:W-:Y:S02]  /*676d0*/  HMMA.1688.F32.TF32 R64, R36.reuse, R174, R232 ;  /* 0x000000ae2440723c */ /* 0x048fe400000810e8 */
[----:B------:R-:W-:Y:S04]  /*676e0*/  STL.64 [R1+0x17e0], R72 ;  /* 0x0017e04801007387 */ /* 0x000fe80000100a00 */
[----:B------:R3:W-:Y:S11]  /*676f0*/  STL.64 [R1+0x17e8], R74 ;  /* 0x0017e84a01007387 */ /* 0x0007f60000100a00 */
[----:B------:R-:W-:Y:S04]  /*67700*/  STL.64 [R1+0x1900], R68 ;  /* 0x0019004401007387 */ /* 0x000fe80000100a00 */
[----:B------:R1:W-:Y:S01]  /*67710*/  STL.64 [R1+0x1908], R70 ;  /* 0x0019084601007387 */ /* 0x0003e20000100a00 */
[C---:B---3--:R-:W-:Y:S03]  /*67720*/  HMMA.1688.F32.TF32 R72, R36.reuse, R178, R228 ;  /* 0x000000b22448723c */ /* 0x048fe600000810e4 */
[----:B------:R-:W-:Y:S03]  /*67730*/  STL.64 [R1+0x18f0], R64 ;  /* 0x0018f04001007387 */ /* 0x000fe60000100a00 */
[C---:B-1----:R-:W-:Y:S01]  /*67740*/  HMMA.1688.F32.TF32 R68, R36.reuse, R182, R164 ;  /* 0x000000b62444723c */ /* 0x042fe200000810a4 */
        /* <DEDUP_REMOVED lines=26> */
[----:B---3--:R-:W-:Y:S01]  /*678f0*/  HMMA.1688.F32.TF32 R68, R36, R218, R92 ;  /* 0x000000da2444723c */ /* 0x008fe2000008105c */
[----:B------:R1:W-:Y:S05]  /*67900*/  STL.64 [R1+0x1868], R66 ;  /* 0x0018684201007387 */ /* 0x0003ea0000100a00 */
[----:B------:R-:W-:Y:S06]  /*67910*/  HMMA.1688.F32.TF32 R92, R32, R106, R56 ;  /* 0x0000006a205c723c */ /* 0x000fec0000081038 */
[C---:B-1----:R-:W-:Y:S06]  /*67920*/  HMMA.1688.F32.TF32 R64, R36.reuse, R222, R88 ;  /* 0x000000de2440723c */ /* 0x042fec0000081058 */
[----:B------:R-:W-:Y:S06]  /*67930*/  HMMA.1688.F32.TF32 R36, R36, R226, R60 ;  /* 0x000000e22424723c */ /* 0x000fec000008103c */
[C---:B--2---:R-:W-:Y:S06]  /*67940*/  HMMA.1688.F32.TF32 R60, R32.reuse, R82, R52 ;  /* 0x00000052203c723c */ /* 0x044fec0000081034 */
        /* <DEDUP_REMOVED lines=63> */
[----:B------:R-:W3:Y:S08]  /*67d40*/  LDL.LU R51, [R1+0x96c] ;  /* 0x00096c0001337983 */ /* 0x000ef00000300800 */
[----:B------:R-:W-:Y:S04]  /*67d50*/  STL.64 [R1+0x3c48], R234 ;  /* 0x003c48ea01007387 */ /* 0x000fe80000100a00 */
[----:B------:R-:W-:Y:S01]  /*67d60*/  STL.64 [R1+0x3c40], R232 ;  /* 0x003c40e801007387 */ /* 0x000fe20000100a00 */
[C---:B-1----:R-:W-:Y:S06]  /*67d70*/  HMMA.1688.F32.TF32 R56, R32.reuse, R30, R156 ;  /* 0x0000001e2038723c */ /* 0x042fec000008109c */
[C---:B--2---:R-:W-:Y:S06]  /*67d80*/  HMMA.1688.F32.TF32 R228, R32.reuse, R42, R160 ;  /* 0x0000002a20e4723c */ /* 0x044fec00000810a0 */
[C---:B----4-:R-:W-:Y:S06]  /*67d90*/  HMMA.1688.F32.TF32 R60, R32.reuse, R22, R148 ;  /* 0x00000016203c723c */ /* 0x050fec0000081094 */
[C---:B---3--:R-:W-:Y:S11]  /*67da0*/  HMMA.1688.F32.TF32 R36, R32.reuse, R26, R152 ;  /* 0x0000001a2024723c */ /* 0x048ff60000081098 */
        /* <DEDUP_REMOVED lines=8> */
[----:B------:R-:W-:Y:S01]  /*67e30*/  STL.64 [R1+0xd8], R62 ;  /* 0x0000d83e01007387 */ /* 0x000fe20000100a00 */
[C---:B-1----:R-:W-:Y:S06]  /*67e40*/  HMMA.1688.F32.TF32 R36, R32.reuse, R14, R140 ;  /* 0x0000000e2024723c */ /* 0x042fec000008108c */
[----:B------:R-:W-:Y:S04]  /*67e50*/  STL.64 [R1+0x3d18], R14 ;  /* 0x003d180e01007387 */ /* 0x000fe80000100a00 */
[----:B------:R-:W-:Y:S04]  /*67e60*/  STL.64 [R1+0xc0], R56 ;  /* 0x0000c03801007387 */ /* 0x000fe80000100a00 */
[----:B------:R-:W-:Y:S04]  /*67e70*/  STL.64 [R1+0xc8], R58 ;  /* 0x0000c83a01007387 */ /* 0x000fe80000100a00 */
[----:B------:R1:W-:Y:S02]  /*67e80*/  STL.64 [R1+0x3d10], R12 ;  /* 0x003d100c01007387 */ /* 0x0003e40000100a00 */
[C---:B-1----:R-:W-:Y:S03]  /*67e90*/  HMMA.1688.F32.TF32 R12, R32.reuse, R10, R136 ;  /* 0x0000000a200c723c */ /* 0x042fe60000081088 */
[----:B------:R-:W-:Y:S04]  /*67ea0*/  STL.64 [R1+0x170], R36 ;  /* 0x0001702401007387 */ /* 0x000fe80000100a00 */
[----:B------:R-:W-:Y:S04]  /*67eb0*/  STL.64 [R1+0x178], R38 ;  /* 0x0001782601007387 */ /* 0x000fe80000100a00 */
[----:B------:R-:W-:Y:S04]  /*67ec0*/  STL.64 [R1+0x3d08], R10 ;  /* 0x003d080a01007387 */ /* 0x000fe80000100a00 */
[----:B------:R1:W-:Y:S08]  /*67ed0*/  STL.64 [R1+0x3d00], R8 ;  /* 0x003d000801007387 */ /* 0x0003f00000100a00 */
[----:B------:R-:W-:Y:S01]  /*67ee0*/  STL.64 [R1+0x160], R12 ;  /* 0x0001600c01007387 */ /* 0x000fe20000100a00 */
[C---:B-1----:R-:W-:Y:S03]  /*67ef0*/  HMMA.1688.F32.TF32 R8, R32.reuse, R6, R132 ;  /* 0x000000062008723c */ /* 0x042fe60000081084 */
[----:B------:R-:W-:Y:S04]  /*67f00*/  STL.64 [R1+0x168], R14 ;  /* 0x0001680e01007387 */ /* 0x000fe80000100a00 */
[----:B------:R-:W-:Y:S04]  /*67f10*/  STL.64 [R1+0x3cf8], R6 ;  /* 0x003cf80601007387 */ /* 0x000fe80000100a00 */
[----:B------:R1:W-:Y:S02]  /*67f20*/  STL.64 [R1+0x3cf0], R4 ;  /* 0x003cf00401007387 */ /* 0x0003e40000100a00 */
[C---:B-1----:R-:W-:Y:S10]  /*67f30*/  HMMA.1688.F32.TF32 R4, R32.reuse, R114, R88 ;  /* 0x000000722004723c */ /* 0x042ff40000081058 */
[----:B------:R-:W-:Y:S04]  /*67f40*/  STL.64 [R1+0x150], R8 ;  /* 0x0001500801007387 */ /* 0x000fe80000100a00 */
[----:B------:R-:W-:Y:S04]  /*67f50*/  STL.64 [R1+0x158], R10 ;  /* 0x0001580a01007387 */ /* 0x000fe80000100a00 */
[----:B------:R-:W-:Y:S04]  /*67f60*/  STL.64 [R1+0x3ce8], R114 ;  /* 0x003ce87201007387 */ /* 0x000fe80000100a00 */
[----:B------:R-:W-:Y:S04]  /*67f70*/  STL.64 [R1+0x3ce0], R112 ;  /* 0x003ce07001007387 */ /* 0x000fe80000100a00 */
[----:B------:R-:W-:Y:S04]  /*67f80*/  STL.64 [R1+0x17b0], R4 ;  /* 0x0017b00401007387 */ /* 0x000fe80000100a00 */
[----:B------:R1:W-:Y:S02]  /*67f90*/  STL.64 [R1+0x17b8], R6 ;  /* 0x0017b80601007387 */ /* 0x0003e40000100a00 */
[----:B-1----:R-:W-:Y:S06]  /*67fa0*/  HMMA.1688.F32.TF32 R4, R32, R118, R52 ;  /* 0x000000762004723c */ /* 0x002fec0000081034 */
[----:B------:R-:W-:Y:S04]  /*67fb0*/  STL.64 [R1+0x3cd8], R118 ;  /* 0x003cd87601007387 */ /* 0x000fe80000100a00 */
[----:B------:R-:W-:-:S13]  /*67fc0*/  STL.64 [R1+0x3cd0], R116 ;  /* 0x003cd07401007387 */ /* 0x000fda0000100a00 */
[----:B------:R-:W-:Y:S04]  /*67fd0*/  STL.64 [R1+0x17a0], R4 ;  /* 0x0017a00401007387 */ /* 0x000fe80000100a00 */
[----:B------:R1:W-:Y:S02]  /*67fe0*/  STL.64 [R1+0x17a8], R6 ;  /* 0x0017a80601007387 */ /* 0x0003e40000100a00 */
[----:B-1----:R-:W-:Y:S06]  /*67ff0*/  HMMA.1688.F32.TF32 R4, R32, R122, R240 ;  /* 0x0000007a2004723c */ /* 0x002fec00000810f0 */
[----:B------:R-:W-:Y:S04]  /*68000*/  STL.64 [R1+0x3cc8], R122 ;  /* 0x003cc87a01007387 */ /* 0x000fe80000100a00 */
[----:B------:R-:W-:-:S13]  /*68010*/  STL.64 [R1+0x3cc0], R120 ;  /* 0x003cc07801007387 */ /* 0x000fda0000100a00 */
[----:B------:R-:W-:Y:S04]  /*68020*/  STL.64 [R1+0x1790], R4 ;  /* 0x0017900401007387 */ /* 0x000fe80000100a00 */
[----:B------:R1:W-:Y:S04]  /*68030*/  STL.64 [R1+0x1798], R6 ;  /* 0x0017980601007387 */ /* 0x0003e80000100a00 */
[----:B------:R-:W2:Y:S01]  /*68040*/  LDL.LU R240, [R1+0xa00] ;  /* 0x000a000001f07983 */ /* 0x000ea20000300800 */
[----:B-1----:R-:W-:-:S15]  /*68050*/  HMMA.1688.F32.TF32 R4, R32, R126, R48 ;  /* 0x0000007e2004723c */ /* 0x002fde0000081030 */
[----:B------:R-:W-:-:S08]  /*68060*/  NOP ;  /* 0x0000000000007918 */ /* 0x000fd00000000000 */
[----:B------:R-:W-:Y:S04]  /*68070*/  STL.64 [R1+0x1780], R4 ;  /* 0x0017800401007387 */ /* 0x000fe80000100a00 */
        /* <DEDUP_REMOVED lines=96> */
[----:B------:R-:W-:Y:S04]  /*68680*/  STL.64 [R1+0x3cb8], R126 ;  /* 0x003cb87e01007387 */ /* 0x000fe80000100a00 */
[----:B------:R-:W-:Y:S04]  /*68690*/  STL.64 [R1+0x3cb0], R124 ;  /* 0x003cb07c01007387 */ /* 0x000fe80000100a00 */
[----:B------:R-:W-:Y:S04]  /*686a0*/  STL.64 [R1+0x3ca8], R130 ;  /* 0x003ca88201007387 */ /* 0x000fe80000100a00 */
[----:B------:R-:W-:Y:S01]  /*686b0*/  STL.64 [R1+0x3ca0], R128 ;  /* 0x003ca08001007387 */ /* 0x000fe20000100a00 */
        /* <DEDUP_REMOVED lines=51> */
[----:B------:R1:W-:Y:S01]  /*689f0*/  STL.64 [R1+0x1678], R6 ;  /* 0x0016780601007387 */ /* 0x0003e20000100a00 */
[C---:B------:R-:W-:Y:S03]  /*68a00*/  HMMA.1688.F32.TF32 R32, R44.reuse, R42, R144 ;  /* 0x0000002a2c20723c */ /* 0x040fe60000081090 */
[----:B------:R-:W-:Y:S03]  /*68a10*/  LDS R134, [R224+UR13+0x27380] ;  /* 0x0273800de0867984 */ /* 0x000fe60008000800 */
[C---:B------:R-:W-:Y:S01]  /*68a20*/  HMMA.1688.F32.TF32 R88, R44.reuse, R106, R88 ;  /* 0x0000006a2c58723c */ /* 0x040fe20000081058 */
[----:B------:R-:W2:Y:S05]  /*68a30*/  LDS R133, [R225+UR13+0x26380] ;  /* 0x0263800de1857984 */ /* 0x000eaa0008000800 */
[----:B-1----:R-:W-:Y:S01]  /*68a40*/  HMMA.1688.F32.TF32 R4, R44, R22, R240 ;  /* 0x000000162c04723c */ /* 0x002fe200000810f0 */
[----:B------:R-:W-:Y:S01]  /*68a50*/  STL.64 [R1+0x30], R12 ;  /* 0x0000300c01007387 */ /* 0x000fe20000100a00 */
[----:B------:R-:W-:-:S03]  /*68a60*/  IMAD.MOV.U32 R136, RZ, RZ, R105 ;  /* 0x000000ffff887224 */ /* 0x000fc600078e0069 */
[----:B------:R-:W-:Y:S04]  /*68a70*/  STL.64 [R1+0x38], R14 ;  /* 0x0000380e01007387 */ /* 0x000fe80000100a00 */
[----:B------:R1:W-:Y:S01]  /*68a80*/  STL.64 [R1+0x20], R8 ;  /* 0x0000200801007387 */ /* 0x0003e20000100a00 */
[----:B------:R-:W-:-:S03]  /*68a90*/  IMAD.MOV.U32 R137, RZ, RZ, R104 ;  /* 0x000000ffff897224 */ /* 0x000fc600078e0068 */
[----:B------:R3:W-:Y:S04]  /*68aa0*/  STL.64 [R1+0x28], R10 ;  /* 0x0000280a01007387 */ /* 0x0007e80000100a00 */
[----:B------:R-:W4:Y:S06]  /*68ab0*/  LDL.LU R105, [R1+0x3d3c] ;  /* 0x003d3c0001697983 */ /* 0x000f2c0000300800 */
[----:B------:R2:W-:Y:S04]  /*68ac0*/  STL.64 [R1+0xb0], R4 ;  /* 0x0000b00401007387 */ /* 0x0005e80000100a00 */
[----:B------:R2:W-:Y:S04]  /*68ad0*/  STL.64 [R1+0xb8], R6 ;  /* 0x0000b80601007387 */ /* 0x0005e80000100a00 */
[----:B------:R-:W3:Y:S01]  /*68ae0*/  LDL.LU R104, [R1+0x3d38] ;  /* 0x003d380001687983 */ /* 0x000ee20000300800 */
        /* <DEDUP_REMOVED lines=8> */
[----:B------:R-:W2:Y:S04]  /*68b70*/  LDL.LU R144, [R1+0xc00] ;  /* 0x000c000001907983 */ /* 0x000ea80000300800 */
[----:B------:R-:W2:Y:S01]  /*68b80*/  LDL.LU R145, [R1+0xc04] ;  /* 0x000c040001917983 */ /* 0x000ea20000300800 */
[C---:B------:R-:W-:Y:S06]  /*68b90*/  HMMA.1688.F32.TF32 R52, R44.reuse, R82, R52 ;  /* 0x000000522c34723c */ /* 0x040fec0000081034 */
[C---:B------:R-:W-:Y:S06]  /*68ba0*/  HMMA.1688.F32.TF32 R48, R44.reuse, R86, R48 ;  /* 0x000000562c30723c */ /* 0x040fec0000081030 */
[----:B------:R-:W-:Y:S01]  /*68bb0*/  HMMA.1688.F32.TF32 R36, R44, R110, R148 ;  /* 0x0000006e2c24723c */ /* 0x000fe20000081094 */
[----:B------:R-:W-:-:S02]  /*68bc0*/  IMAD.MOV.U32 R142, RZ, RZ, R41 ;  /* 0x000000ffff8e7224 */ /* 0x000fc400078e0029 */
[----:B------:R-:W-:Y:S01]  /*68bd0*/  IMAD.MOV.U32 R143, RZ, RZ, R40 ;  /* 0x000000ffff8f7224 */ /* 0x000fe200078e0028 */
[----:B------:R-:W-:Y:S02]  /*68be0*/  UIMAD UR17, UR6, -0x20, UR7 ;  /* 0xffffffe0061178a4 */ /* 0x000fe4000f8e0207 */
[----:B------:R-:W-:Y:S02]  /*68bf0*/  UIADD3 UR8, UR8, 0x1, URZ ;  /* 0x0000000108087890 */ /* 0x000fe4000fffe03f */
[----:B------:R-:W-:Y:S01]  /*68c00*/  UISETP.GE.AND UP0, UPT, UR6, UR16, UPT ;  /* 0x000000100600728c */ /* 0x000fe2000bf06270 */
[----:B------:R-:W-:Y:S01]  /*68c10*/  BAR.SYNC.DEFER_BLOCKING 0x0 ;  /* 0x0000000000007b1d */ /* 0x000fe20000010000 */
[----:B----4-:R-:W-:Y:S02]  /*68c20*/  IMAD.MOV.U32 R147, RZ, RZ, R105 ;  /* 0x000000ffff937224 */ /* 0x010fe400078e0069 */
[----:B---3--:R-:W-:-:S03]  /*68c30*/  IMAD.MOV.U32 R146, RZ, RZ, R104 ;  /* 0x000000ffff927224 */ /* 0x008fc600078e0068 */
[----:B------:R-:W3:Y:S04]  /*68c40*/  LDL.LU R104, [R1+0x3d24] ;  /* 0x003d240001687983 */ /* 0x000ee80000300800 */
[----:B------:R-:W4:Y:S04]  /*68c50*/  LDL.LU R105, [R1+0x3d20] ;  /* 0x003d200001697983 */ /* 0x000f280000300800 */
[----:B------:R-:W3:Y:S04]  /*68c60*/  LDL.LU R152, [R1+0xaa0] ;  /* 0x000aa00001987983 */ /* 0x000ee80000300800 */
[----:B------:R-:W3:Y:S04]  /*68c70*/  LDL.LU R153, [R1+0xaa4] ;  /* 0x000aa40001997983 */ /* 0x000ee80000300800 */
        /* <DEDUP_REMOVED lines=68> */
[----:B-1----:R-:W4:Y:S04]  /*690c0*/  LDL.LU R8, [R1+0xa50] ;  /* 0x000a500001087983 */ /* 0x002f280000300800 */
[----:B------:R-:W4:Y:S04]  /*690d0*/  LDL.LU R9, [R1+0xa54] ;  /* 0x000a540001097983 */ /* 0x000f280000300800 */
[----:B------:R-:W4:Y:S04]  /*690e0*/  LDL.LU R10, [R1+0xa58] ;  /* 0x000a5800010a7983 */ /* 0x000f280000300800 */
[----:B------:R-:W4:Y:S04]  /*690f0*/  LDL.LU R11, [R1+0xa5c] ;  /* 0x000a5c00010b7983 */ /* 0x000f280000300800 */
        /* <DEDUP_REMOVED lines=32> */
[----:B-1----:R-:W4:Y:S04]  /*69300*/  LDL.LU.64 R14, [R1+0x3d18] ;  /* 0x003d1800010e7983 */ /* 0x002f280000300a00 */
[----:B------:R-:W3:Y:S01]  /*69310*/  LDL.LU.64 R12, [R1+0x3d10] ;  /* 0x003d1000010c7983 */ /* 0x000ee20000300a00 */
[----:B----4-:R-:W-:-:S15]  /*69320*/  HMMA.1688.F32.TF32 R8, R44, R14, R8 ;  /* 0x0000000e2c08723c */ /* 0x010fde0000081008 */
[----:B------:R-:W-:-:S08]  /*69330*/  NOP ;  /* 0x0000000000007918 */ /* 0x000fd00000000000 */
[----:B------:R-:W-:Y:S04]  /*69340*/  STL.64 [R1+0x140], R8 ;  /* 0x0001400801007387 */ /* 0x000fe80000100a00 */
[----:B------:R1:W-:Y:S04]  /*69350*/  STL.64 [R1+0x148], R10 ;  /* 0x0001480a01007387 */ /* 0x0003e80000100a00 */
[----:B-1----:R-:W2:Y:S04]  /*69360*/  LDL.LU.64 R10, [R1+0x3d08] ;  /* 0x003d0800010a7983 */ /* 0x002ea80000300a00 */
[----:B------:R-:W4:Y:S01]  /*69370*/  LDL.LU.64 R8, [R1+0x3d00] ;  /* 0x003d000001087983 */ /* 0x000f220000300a00 */
[----:B--2---:R-:W-:-:S15]  /*69380*/  HMMA.1688.F32.TF32 R4, R44, R10, R4 ;  /* 0x0000000a2c04723c */ /* 0x004fde0000081004 */
        /* <DEDUP_REMOVED lines=33> */
[----:B-1----:R-:W2:Y:S01]  /*695a0*/  LDL.LU.64 R130, [R1+0x3ca8] ;  /* 0x003ca80001827983 */ /* 0x002ea20000300a00 */
[C---:B------:R-:W-:Y:S06]  /*695b0*/  HMMA.1688.F32.TF32 R232, R44.reuse, R170, R232 ;  /* 0x000000aa2ce8723c */ /* 0x040fec00000810e8 */
[C---:B------:R-:W-:Y:S01]  /*695c0*/  HMMA.1688.F32.TF32 R56, R44.reuse, R174, R56 ;  /* 0x000000ae2c38723c */ /* 0x040fe20000081038 */
[----:B------:R-:W4:Y:S05]  /*695d0*/  LDL.LU.64 R128, [R1+0x3ca0] ;  /* 0x003ca00001807983 */ /* 0x000f2a0000300a00 */
[----:B--2---:R-:W-:-:S15]  /*695e0*/  HMMA.1688.F32.TF32 R228, R44, R130, R228 ;  /* 0x000000822ce4723c */ /* 0x004fde00000810e4 */
[----:B------:R-:W-:-:S08]  /*695f0*/  NOP ;  /* 0x0000000000007918 */ /* 0x000fd00000000000 */
[----:B------:R-:W-:Y:S04]  /*69600*/  STL.64 [R1+0x1610], R228 ;  /* 0x001610e401007387 */ /* 0x000fe80000100a00 */
[----:B------:R1:W-:Y:S04]  /*69610*/  STL.64 [R1+0x1618], R230 ;  /* 0x001618e601007387 */ /* 0x0003e80000100a00 */
[----:B------:R-:W-:Y:S04]  /*69620*/  STL.64 [R1+0x1600], R232 ;  /* 0x001600e801007387 */ /* 0x000fe80000100a00 */
[----:B------:R-:W-:Y:S04]  /*69630*/  STL.64 [R1+0x1608], R234 ;  /* 0x001608ea01007387 */ /* 0x000fe80000100a00 */
[----:B------:R-:W-:Y:S04]  /*69640*/  STL.64 [R1+0x15f0], R56 ;  /* 0x0015f03801007387 */ /* 0x000fe80000100a00 */
[----:B------:R2:W-:Y:S01]  /*69650*/  STL.64 [R1+0x15f8], R58 ;  /* 0x0015f83a01007387 */ /* 0x0005e20000100a00 */
[C---:B-1----:R-:W-:Y:S06]  /*69660*/  HMMA.1688.F32.TF32 R228, R44.reuse, R178, R60 ;  /* 0x000000b22ce4723c */ /* 0x042fec000008103c */
[C---:B------:R-:W-:Y:S06]  /*69670*/  HMMA.1688.F32.TF32 R60, R44.reuse, R182, R92 ;  /* 0x000000b62c3c723c */ /* 0x040fec000008105c */
[C---:B--2---:R-:W-:Y:S06]  /*69680*/  HMMA.1688.F32.TF32 R56, R44.reuse, R186, R244 ;  /* 0x000000ba2c38723c */ /* 0x044fec00000810f4 */
[C---:B------:R-:W-:Y:S05]  /*69690*/  HMMA.1688.F32.TF32 R92, R44.reuse, R190, R248 ;  /* 0x000000be2c5c723c */ /* 0x040fea00000810f8 */
[----:B------:R-:W-:Y:S04]  /*696a0*/  STL.64 [R1+0x15e0], R228 ;  /* 0x0015e0e401007387 */ /* 0x000fe80000100a00 */
[----:B------:R-:W-:Y:S04]  /*696b0*/  STL.64 [R1+0x15e8], R230 ;  /* 0x0015e8e601007387 */ /* 0x000fe80000100a00 */
[----:B------:R-:W-:Y:S04]  /*696c0*/  STL.64 [R1+0x15d0], R60 ;  /* 0x0015d03c01007387 */ /* 0x000fe80000100a00 */
[----:B------:R1:W-:Y:S04]  /*696d0*/  STL.64 [R1+0x15d8], R62 ;  /* 0x0015d83e01007387 */ /* 0x0003e80000100a00 */
[----:B------:R-:W-:Y:S04]  /*696e0*/  STL.64 [R1+0x15c0], R56 ;  /* 0x0015c03801007387 */ /* 0x000fe80000100a00 */
[----:B------:R2:W-:Y:S01]  /*696f0*/  STL.64 [R1+0x15c8], R58 ;  /* 0x0015c83a01007387 */ /* 0x0005e20000100a00 */
[C---:B-1----:R-:W-:Y:S06]  /*69700*/  HMMA.1688.F32.TF32 R60, R44.reuse, R194, R64 ;  /* 0x000000c22c3c723c */ /* 0x042fec0000081040 */
[C---:B--2---:R-:W-:Y:S01]  /*69710*/  HMMA.1688.F32.TF32 R56, R44.reuse, R198, R68 ;  /* 0x000000c62c38723c */ /* 0x044fe20000081044 */
[----:B------:R-:W-:Y:S04]  /*69720*/  STL.64 [R1+0x15b0], R92 ;  /* 0x0015b05c01007387 */ /* 0x000fe80000100a00 */
[----:B------:R-:W-:Y:S01]  /*69730*/  STL.64 [R1+0x15b8], R94 ;  /* 0x0015b85e01007387 */ /* 0x000fe20000100a00 */
[C---:B------:R-:W-:Y:S11]  /*69740*/  HMMA.1688.F32.TF32 R64, R44.reuse, R202, R96 ;  /* 0x000000ca2c40723c */ /* 0x040ff60000081060 */
[----:B------:R-:W-:Y:S04]  /*69750*/  STL.64 [R1+0x15a0], R60 ;  /* 0x0015a03c01007387 */ /* 0x000fe80000100a00 */
[----:B------:R1:W-:Y:S04]  /*69760*/  STL.64 [R1+0x15a8], R62 ;  /* 0x0015a83e01007387 */ /* 0x0003e80000100a00 */
[----:B------:R-:W-:Y:S04]  /*69770*/  STL.64 [R1+0x1590], R56 ;  /* 0x0015903801007387 */ /* 0x000fe80000100a00 */
[----:B------:R2:W-:Y:S01]  /*69780*/  STL.64 [R1+0x1598], R58 ;  /* 0x0015983a01007387 */ /* 0x0005e20000100a00 */
[C---:B-1----:R-:W-:Y:S06]  /*69790*/  HMMA.1688.F32.TF32 R60, R44.reuse, R206, R72 ;  /* 0x000000ce2c3c723c */ /* 0x042fec0000081048 */
[C---:B--2---:R-:W-:Y:S01]  /*697a0*/  HMMA.1688.F32.TF32 R56, R44.reuse, R210, R76 ;  /* 0x000000d22c38723c */ /* 0x044fe2000008104c */
[----:B------:R-:W-:Y:S04]  /*697b0*/  STL.64 [R1+0x1580], R64 ;  /* 0x0015804001007387 */ /* 0x000fe80000100a00 */
[----:B------:R1:W-:Y:S02]  /*697c0*/  STL.64 [R1+0x1588], R66 ;  /* 0x0015884201007387 */ /* 0x0003e40000100a00 */
[C---:B-1----:R-:W-:Y:S10]  /*697d0*/  HMMA.1688.F32.TF32 R64, R44.reuse, R214, R100 ;  /* 0x000000d62c40723c */ /* 0x042ff40000081064 */
[----:B------:R-:W-:Y:S04]  /*697e0*/  STL.64 [R1+0x1570], R60 ;  /* 0x0015703c01007387 */ /* 0x000fe80000100a00 */
[----:B------:R1:W-:Y:S04]  /*697f0*/  STL.64 [R1+0x1578], R62 ;  /* 0x0015783e01007387 */ /* 0x0003e80000100a00 */
[----:B------:R-:W-:Y:S04]  /*69800*/  STL.64 [R1+0x1560], R56 ;  /* 0x0015603801007387 */ /* 0x000fe80000100a00 */
[----:B------:R2:W-:Y:S01]  /*69810*/  STL.64 [R1+0x1568], R58 ;  /* 0x0015683a01007387 */ /* 0x0005e20000100a00 */
[C---:B-1----:R-:W-:Y:S06]  /*69820*/  HMMA.1688.F32.TF32 R60, R44.reuse, R218, R236 ;  /* 0x000000da2c3c723c */ /* 0x042fec00000810ec */
[C---:B--2---:R-:W-:Y:S06]  /*69830*/  HMMA.1688.F32.TF32 R56, R44.reuse, R222, R164 ;  /* 0x000000de2c38723c */ /* 0x044fec00000810a4 */
[----:B------:R-:W-:Y:S01]  /*69840*/  HMMA.1688.F32.TF32 R44, R44, R226, R160 ;  /* 0x000000e22c2c723c */ /* 0x000fe200000810a0 */
[----:B------:R-:W-:Y:S04]  /*69850*/  STL.64 [R1+0x1550], R64 ;  /* 0x0015504001007387 */ /* 0x000fe80000100a00 */
[----:B------:R-:W-:Y:S01]  /*69860*/  STL.64 [R1+0x1558], R66 ;  /* 0x0015584201007387 */ /* 0x000fe20000100a00 */
[----:B---3--:R-:W-:-:S02]  /*69870*/  IMAD.MOV.U32 R76, RZ, RZ, R113 ;  /* 0x000000ffff4c7224 */ /* 0x008fc400078e0071 */
[----:B------:R-:W-:Y:S02]  /*69880*/  IMAD.MOV.U32 R160, RZ, RZ, R173 ;  /* 0x000000ffffa07224 */ /* 0x000fe400078e00ad */
        /* <DEDUP_REMOVED lines=10> */
[----:B------:R-:W2:Y:S04]  /*69930*/  LDL.LU R173, [R1+0x3c9c] ;  /* 0x003c9c0001ad7983 */ /* 0x000ea80000300800 */
[----:B------:R-:W3:Y:S04]  /*69940*/  LDL.LU R108, [R1+0x3c98] ;  /* 0x003c9800016c7983 */ /* 0x000ee80000300800 */
[----:B------:R-:W4:Y:S04]  /*69950*/  LDL.LU R109, [R1+0x3c94] ;  /* 0x003c9400016d7983 */ /* 0x000f280000300800 */
[----:B------:R-:W2:Y:S04]  /*69960*/  LDL.LU R112, [R1+0x3c90] ;  /* 0x003c900001707983 */ /* 0x000ea80000300800 */
[----:B------:R-:W2:Y:S04]  /*69970*/  LDL.LU R113, [R1+0x3c8c] ;  /* 0x003c8c0001717983 */ /* 0x000ea80000300800 */
[----:B------:R-:W2:Y:S01]  /*69980*/  LDL.LU R252, [R1+0x3c88] ;  /* 0x003c880001fc7983 */ /* 0x000ea20000300800 */
[----:B------:R-:W-:-:S02]  /*69990*/  IMAD.MOV.U32 R72, RZ, RZ, R3 ;  /* 0x000000ffff487224 */ /* 0x000fc400078e0003 */
[----:B------:R-:W-:Y:S01]  /*699a0*/  IMAD.MOV.U32 R73, RZ, RZ, R2 ;  /* 0x000000ffff497224 */ /* 0x000fe200078e0002 */
[----:B------:R-:W2:Y:S04]  /*699b0*/  LDL.LU R3, [R1+0x3c84] ;  /* 0x003c840001037983 */ /* 0x000ea80000300800 */
[----:B------:R-:W2:Y:S01]  /*699c0*/  LDL.LU R2, [R1+0x3c80] ;  /* 0x003c800001027983 */ /* 0x000ea20000300800 */
[----:B-1----:R-:W-:Y:S01]  /*699d0*/  HMMA.1688.F32.TF32 R44, R132, R110, R144 ;  /* 0x0000006e842c723c */ /* 0x002fe20000081090 */
[----:B---3--:R-:W-:Y:S02]  /*699e0*/  IMAD.MOV.U32 R97, RZ, RZ, R108 ;  /* 0x000000ffff617224 */ /* 0x008fe400078e006c */
[----:B----4-:R-:W-:Y:S02]  /*699f0*/  IMAD.MOV.U32 R96, RZ, RZ, R109 ;  /* 0x000000ffff607224 */ /* 0x010fe400078e006d */
[----:B------:R-:W3:Y:S04]  /*69a00*/  LDL.LU R109, [R1+0x3c7c] ;  /* 0x003c7c00016d7983 */ /* 0x000ee80000300800 */
[----:B------:R-:W3:Y:S04]  /*69a10*/  LDL.LU R108, [R1+0x3c78] ;  /* 0x003c7800016c7983 */ /* 0x000ee80000300800 */
[----:B------:R-:W4:Y:S04]  /*69a20*/  LDL.LU R64, [R1+0xdd0] ;  /* 0x000dd00001407983 */ /* 0x000f280000300800 */
[----:B------:R-:W4:Y:S04]  /*69a30*/  LDL.LU R65, [R1+0xdd4] ;  /* 0x000dd40001417983 */ /* 0x000f280000300800 */
[----:B------:R-:W4:Y:S01]  /*69a40*/  LDL.LU R66, [R1+0xdd8] ;  /* 0x000dd80001427983 */ /* 0x000f220000300800 */
[----:B--2---:R-:W-:-:S03]  /*69a50*/  IMAD.MOV.U32 R67, RZ, RZ, R2 ;  /* 0x000000ffff437224 */ /* 0x004fc600078e0002 */
[----:B------:R-:W2:Y:S04]  /*69a60*/  LDL.LU R2, [R1+0x3c74] ;  /* 0x003c740001027983 */ /* 0x000ea80000300800 */
        /* <DEDUP_REMOVED lines=41> */
[----:B------:R-:W-:-:S05]  /*69d00*/  IMAD.MOV.U32 R240, RZ, RZ, R29 ;  /* 0x000000fffff07224 */ /* 0x000fca00078e001d */
[----:B------:R-:W-:Y:S01]  /*69d10*/  HMMA.1688.F32.TF32 R84, R132, R86, R148 ;  /* 0x000000568454723c */ /* 0x000fe20000081094 */
[----:B------:R-:W-:Y:S02]  /*69d20*/  IMAD.MOV.U32 R241, RZ, RZ, R28 ;  /* 0x000000fffff17224 */ /* 0x000fe400078e001c */
[----:B------:R-:W-:-:S04]  /*69d30*/  IMAD.MOV.U32 R242, RZ, RZ, R25 ;  /* 0x000000fffff27224 */ /* 0x000fc800078e0019 */
[----:B------:R-:W-:Y:S02]  /*69d40*/  IMAD.MOV.U32 R148, RZ, RZ, R117 ;  /* 0x000000ffff947224 */ /* 0x000fe400078e0075 */
[----:B------:R-:W-:Y:S02]  /*69d50*/  IMAD.MOV.U32 R149, RZ, RZ, R116 ;  /* 0x000000ffff957224 */ /* 0x000fe400078e0074 */
[----:B------:R-:W-:Y:S02]  /*69d60*/  IMAD.MOV.U32 R243, RZ, RZ, R24 ;  /* 0x000000fffff37224 */ /* 0x000fe400078e0018 */
[----:B------:R-:W-:Y:S02]  /*69d70*/  IMAD.MOV.U32 R150, RZ, RZ, R21 ;  /* 0x000000ffff967224 */ /* 0x000fe400078e0015 */
[----:B------:R-:W-:Y:S01]  /*69d80*/  IMAD.MOV.U32 R151, RZ, RZ, R20 ;  /* 0x000000ffff977224 */ /* 0x000fe200078e0014 */
[C---:B------:R-:W-:Y:S06]  /*69d90*/  HMMA.1688.F32.TF32 R40, R132.reuse, R42, R140 ;  /* 0x0000002a8428723c */ /* 0x040fec000008108c */
[----:B------:R-:W-:Y:S01]  /*69da0*/  HMMA.1688.F32.TF32 R24, R132, R26, R240 ;  /* 0x0000001a8418723c */ /* 0x000fe200000810f0 */
        /* <DEDUP_REMOVED lines=27> */
[----:B------:R-:W-:Y:S01]  /*69f60*/  IMAD.MOV.U32 R163, RZ, RZ, R196 ;  /* 0x000000ffffa37224 */ /* 0x000fe200078e00c4 */
[----:B------:R-:W-:Y:S07]  /*69f70*/  HMMA.1688.F32.TF32 R104, R132, R106, R156 ;  /* 0x0000006a8468723c */ /* 0x000fee000008109c */
        /* <DEDUP_REMOVED lines=8> */
[----:B------:R-:W-:Y:S02]  /*6a000*/  IMAD.MOV.U32 R155, RZ, RZ, R200 ;  /* 0x000000ffff9b7224 */ /* 0x000fe400078e00c8 */
[----:B------:R-:W-:Y:S02]  /*6a010*/  IMAD.MOV.U32 R144, RZ, RZ, R213 ;  /* 0x000000ffff907224 */ /* 0x000fe400078e00d5 */
[----:B------:R-:W-:Y:S02]  /*6a020*/  IMAD.MOV.U32 R145, RZ, RZ, R212 ;  /* 0x000000ffff917224 */ /* 0x000fe400078e00d4 */
[----:B------:R-:W-:-:S02]  /*6a030*/  IMAD.MOV.U32 R146, RZ, RZ, R209 ;  /* 0x000000ffff927224 */ /* 0x000fc400078e00d1 */
[----:B------:R-:W-:Y:S01]  /*6a040*/  IMAD.MOV.U32 R147, RZ, RZ, R208 ;  /* 0x000000ffff937224 */ /* 0x000fe200078e00d0 */
[----:B------:R-:W-:Y:S07]  /*6a050*/  HMMA.1688.F32.TF32 R28, R132, R30, R136 ;  /* 0x0000001e841c723c */ /* 0x000fee0000081088 */
[----:B------:R-:W-:Y:S02]  /*6a060*/  IMAD.MOV.U32 R136, RZ, RZ, R221 ;  /* 0x000000ffff887224 */ /* 0x000fe400078e00dd */
[----:B------:R-:W-:-:S02]  /*6a070*/  IMAD.MOV.U32 R137, RZ, RZ, R220 ;  /* 0x000000ffff897224 */ /* 0x000fc400078e00dc */
[----:B------:R-:W-:Y:S02]  /*6a080*/  IMAD.MOV.U32 R138, RZ, RZ, R217 ;  /* 0x000000ffff8a7224 */ /* 0x000fe400078e00d9 */
[----:B------:R-:W-:Y:S01]  /*6a090*/  IMAD.MOV.U32 R139, RZ, RZ, R216 ;  /* 0x000000ffff8b7224 */ /* 0x000fe200078e00d8 */
[C---:B----4-:R-:W-:Y:S06]  /*6a0a0*/  HMMA.1688.F32.TF32 R244, R132.reuse, R114, R244 ;  /* 0x0000007284f4723c */ /* 0x050fec00000810f4 */
[----:B--2---:R-:W-:Y:S01]  /*6a0b0*/  HMMA.1688.F32.TF32 R4, R132, R6, R92 ;  /* 0x000000068404723c */ /* 0x004fe2000008105c */
[----:B---3--:R-:W-:-:S05]  /*6a0c0*/  IMAD.MOV.U32 R251, RZ, RZ, R252 ;  /* 0x000000fffffb7224 */ /* 0x008fca00078e00fc */
[C---:B------:R-:W-:Y:S01]  /*6a0d0*/  HMMA.1688.F32.TF32 R20, R132.reuse, R22, R228 ;  /* 0x000000168414723c */ /* 0x040fe200000810e4 */
[----:B------:R-:W5:Y:S04]  /*6a0e0*/  LDL.LU R252, [R1+0x3c60] ;  /* 0x003c600001fc7983 */ /* 0x000f680000300800 */
[----:B------:R-:W5:Y:S04]  /*6a0f0*/  LDL.LU.64 R230, [R1+0x3c58] ;  /* 0x003c580001e67983 */ /* 0x000f680000300a00 */
[----:B------:R-:W5:Y:S01]  /*6a100*/  LDL.LU.64 R228, [R1+0x3c50] ;  /* 0x003c500001e47983 */ /* 0x000f620000300a00 */
[C---:B------:R-:W-:Y:S06]  /*6a110*/  HMMA.1688.F32.TF32 R116, R132.reuse, R118, R248 ;  /* 0x000000768474723c */ /* 0x040fec00000810f8 */
[C---:B------:R-:W-:Y:S01]  /*6a120*/  HMMA.1688.F32.TF32 R16, R132.reuse, R18, R232 ;  /* 0x000000128410723c */ /* 0x040fe200000810e8 */
[----:B------:R-:W5:Y:S04]  /*6a130*/  LDL.LU.64 R234, [R1+0x3c48] ;  /* 0x003c480001ea7983 */ /* 0x000f680000300a00 */
[----:B------:R-:W5:Y:S01]  /*6a140*/  LDL.LU.64 R232, [R1+0x3c40] ;  /* 0x003c400001e87983 */ /* 0x000f620000300a00 */
[C---:B------:R-:W-:Y:S03]  /*6a150*/  HMMA.1688.F32.TF32 R12, R132.reuse, R14, R56 ;  /* 0x0000000e840c723c */ /* 0x040fe60000081038 */
[----:B------:R-:W5:Y:S04]  /*6a160*/  LDL.LU.64 R58, [R1+0x3c38] ;  /* 0x003c3800013a7983 */ /* 0x000f680000300a00 */
[----:B------:R-:W5:Y:S01]  /*6a170*/  LDL.LU.64 R56, [R1+0x3c30] ;  /* 0x003c300001387983 */ /* 0x000f620000300a00 */
[----:B------:R-:W-:Y:S03]  /*6a180*/  HMMA.1688.F32.TF32 R8, R132, R10, R60 ;  /* 0x0000000a8408723c */ /* 0x000fe6000008103c */
[----:B------:R-:W5:Y:S04]  /*6a190*/  LDL.LU.64 R62, [R1+0x3c28] ;  /* 0x003c2800013e7983 */ /* 0x000f680000300a00 */
[----:B------:R-:W5:Y:S04]  /*6a1a0*/  LDL.LU.64 R60, [R1+0x3c20] ;  /* 0x003c2000013c7983 */ /* 0x000f680000300a00 */
[----:B------:R-:W5:Y:S04]  /*6a1b0*/  LDL.LU.64 R94, [R1+0x3c18] ;  /* 0x003c1800015e7983 */ /* 0x000f680000300a00 */
[----:B------:R-:W5:Y:S04]  /*6a1c0*/  LDL.LU.64 R92, [R1+0x3c10] ;  /* 0x003c1000015c7983 */ /* 0x000f680000300a00 */
[----:B------:R-:W-:Y:S01]  /*6a1d0*/  STL.64 [R1+0x1410], R244 ;  /* 0x001410f401007387 */ /* 0x000fe20000100a00 */
[----:B------:R-:W-:-:S02]  /*6a1e0*/  IMAD.MOV.U32 R114, RZ, RZ, R3 ;  /* 0x000000ffff727224 */ /* 0x000fc400078e0003 */
[----:B------:R-:W-:Y:S01]  /*6a1f0*/  IMAD.MOV.U32 R115, RZ, RZ, R2 ;  /* 0x000000ffff737224 */ /* 0x000fe200078e0002 */
[----:B------:R1:W-:Y:S01]  /*6a200*/  STL.64 [R1+0x1418], R246 ;  /* 0x001418f601007387 */ /* 0x0003e20000100a00 */
[C---:B------:R-:W-:Y:S03]  /*6a210*/  HMMA.1688.F32.TF32 R64, R132.reuse, R130, R64 ;  /* 0x000000828440723c */ /* 0x040fe60000081040 */
[----:B-1----:R-:W5:Y:S04]  /*6a220*/  LDL.LU.64 R246, [R1+0x3c08] ;  /* 0x003c080001f67983 */ /* 0x002f680000300a00 */
[----:B------:R-:W5:Y:S04]  /*6a230*/  LDL.LU.64 R244, [R1+0x3c00] ;  /* 0x003c000001f47983 */ /* 0x000f680000300a00 */
[----:B------:R-:W5:Y:S04]  /*6a240*/  LDL.LU.64 R248, [R1+0x3bf8] ;  /* 0x003bf80001f87983 */ /* 0x000f680000300a00 */
        /* <DEDUP_REMOVED lines=17> */
[----:B------:R1:W-:Y:S02]  /*6a360*/  STL.64 [R1+0x12e8], R70 ;  /* 0x0012e84601007387 */ /* 0x0003e40000100a00 */
[C---:B-1----:R-:W-:Y:S07]  /*6a370*/  HMMA.1688.F32.TF32 R68, R132.reuse, R186, R100 ;  /* 0x000000ba8444723c */ /* 0x042fee0000081064 */
[----:B------:R-:W-:Y:S04]  /*6a380*/  STL.64 [R1+0x12d0], R64 ;  /* 0x0012d04001007387 */ /* 0x000fe80000100a00 */
[----:B------:R1:W-:Y:S02]  /*6a390*/  STL.64 [R1+0x12d8], R66 ;  /* 0x0012d84201007387 */ /* 0x0003e40000100a00 */
[C---:B-1----:R-:W-:Y:S02]  /*6a3a0*/  HMMA.1688.F32.TF32 R64, R132.reuse, R190, R236 ;  /* 0x000000be8440723c */ /* 0x042fe400000810ec */
[----:B------:R-:W-:Y:S04]  /*6a3b0*/  STL.64 [R1+0x12b0], R72 ;  /* 0x0012b04801007387 */ /* 0x000fe80000100a00 */
[----:B------:R1:W-:Y:S04]  /*6a3c0*/  STL.64 [R1+0x12b8], R74 ;  /* 0x0012b84a01007387 */ /* 0x0003e80000100a00 */
[----:B------:R-:W-:Y:S04]  /*6a3d0*/  STL.64 [R1+0x1260], R68 ;  /* 0x0012604401007387 */ /* 0x000fe80000100a00 */
[----:B------:R2:W-:Y:S01]  /*6a3e0*/  STL.64 [R1+0x1268], R70 ;  /* 0x0012684601007387 */ /* 0x0005e20000100a00 */
[C---:B-1----:R-:W-:Y:S06]  /*6a3f0*/  HMMA.1688.F32.TF32 R72, R132.reuse, R194, R164 ;  /* 0x000000c28448723c */ /* 0x042fec00000810a4 */
[C---:B--2---:R-:W-:Y:S02]  /*6a400*/  HMMA.1688.F32.TF32 R68, R132.reuse, R198, R160 ;  /* 0x000000c68444723c */ /* 0x044fe400000810a0 */
[----:B------:R-:W-:Y:S04]  /*6a410*/  STL.64 [R1+0x1240], R64 ;  /* 0x0012404001007387 */ /* 0x000fe80000100a00 */
[----:B------:R1:W-:Y:S02]  /*6a420*/  STL.64 [R1+0x1248], R66 ;  /* 0x0012484201007387 */ /* 0x0003e40000100a00 */
[C---:B-1----:R-:W-:Y:S09]  /*6a430*/  HMMA.1688.F32.TF32 R64, R132.reuse, R202, R156 ;  /* 0x000000ca8440723c */ /* 0x042ff2000008109c */
[----:B------:R1:W-:Y:S01]  /*6a440*/  STL.64 [R1+0x1220], R72 ;  /* 0x0012204801007387 */ /* 0x0003e20000100a00 */
[C---:B------:R-:W-:Y:S03]  /*6a450*/  HMMA.1688.F32.TF32 R96, R132.reuse, R206, R152 ;  /* 0x000000ce8460723c */ /* 0x040fe60000081098 */
[----:B------:R-:W-:Y:S03]  /*6a460*/  STL.64 [R1+0x1228], R74 ;  /* 0x0012284a01007387 */ /* 0x000fe60000100a00 */
[C---:B------:R-:W-:Y:S01]  /*6a470*/  HMMA.1688.F32.TF32 R76, R132.reuse, R214, R144 ;  /* 0x000000d6844c723c */ /* 0x040fe20000081090 */
[----:B-1----:R-:W2:Y:S04]  /*6a480*/  LDL.LU R72, [R1+0x3b58] ;  /* 0x003b580001487983 */ /* 0x002ea80000300800 */
[----:B------:R1:W-:Y:S04]  /*6a490*/  STL.64 [R1+0x11c0], R68 ;  /* 0x0011c04401007387 */ /* 0x0003e80000100a00 */
[----:B------:R-:W-:Y:S04]  /*6a4a0*/  STL.64 [R1+0x11c8], R70 ;  /* 0x0011c84601007387 */ /* 0x000fe80000100a00 */
[----:B-1----:R-:W3:Y:S04]  /*6a4b0*/  LDL.LU R68, [R1+0x3b5c] ;  /* 0x003b5c0001447983 */ /* 0x002ee80000300800 */
[----:B------:R-:W-:Y:S04]  /*6a4c0*/  STL.64 [R1+0x11a0], R64 ;  /* 0x0011a04001007387 */ /* 0x000fe80000100a00 */
[----:B------:R1:W-:Y:S02]  /*6a4d0*/  STL.64 [R1+0x11a8], R66 ;  /* 0x0011a84201007387 */ /* 0x0003e40000100a00 */
[C---:B-1----:R-:W-:Y:S02]  /*6a4e0*/  HMMA.1688.F32.TF32 R64, R132.reuse, R210, R148 ;  /* 0x000000d28440723c */ /* 0x042fe40000081094 */
[----:B------:R-:W-:Y:S04]  /*6a4f0*/  STL.64 [R1+0x1180], R96 ;  /* 0x0011806001007387 */ /* 0x000fe80000100a00 */
[----:B------:R1:W-:Y:S04]  /*6a500*/  STL.64 [R1+0x1188], R98 ;  /* 0x0011886201007387 */ /* 0x0003e80000100a00 */
[----:B------:R-:W4:Y:S01]  /*6a510*/  LDL.LU R70, [R1+0x3b54] ;  /* 0x003b540001467983 */ /* 0x000f220000300800 */
[----:B-1----:R-:W-:-:S12]  /*6a520*/  HMMA.1688.F32.TF32 R96, R132, R218, R140 ;  /* 0x000000da8460723c */ /* 0x002fd8000008108c */
[----:B------:R-:W-:Y:S04]  /*6a530*/  STL.64 [R1+0x1140], R64 ;  /* 0x0011404001007387 */ /* 0x000fe80000100a00 */
[----:B------:R1:W-:Y:S04]  /*6a540*/  STL.64 [R1+0x1148], R66 ;  /* 0x0011484201007387 */ /* 0x0003e80000100a00 */
[----:B-1----:R-:W4:Y:S04]  /*6a550*/  LDL.LU R67, [R1+0x3b50] ;  /* 0x003b500001437983 */ /* 0x002f280000300800 */
[----:B------:R-:W-:Y:S04]  /*6a560*/  STL.64 [R1+0x1130], R76 ;  /* 0x0011304c01007387 */ /* 0x000fe80000100a00 */
[----:B------:R1:W-:Y:S04]  /*6a570*/  STL.64 [R1+0x1138], R78 ;  /* 0x0011384e01007387 */ /* 0x0003e80000100a00 */
[----:B------:R-:W4:Y:S01]  /*6a580*/  LDL.LU R71, [R1+0x3b4c] ;  /* 0x003b4c0001477983 */ /* 0x000f220000300800 */
[----:B-1----:R-:W-:Y:S03]  /*6a590*/  HMMA.1688.F32.TF32 R76, R132, R222, R136 ;  /* 0x000000de844c723c */ /* 0x002fe60000081088 */
[----:B------:R-:W-:Y:S04]  /*6a5a0*/  STL.64 [R1+0x1100], R96 ;  /* 0x0011006001007387 */ /* 0x000fe80000100a00 */
[----:B------:R-:W-:Y:S04]  /*6a5b0*/  STL.64 [R1+0x1108], R98 ;  /* 0x0011086201007387 */ /* 0x000fe80000100a00 */
[----:B------:R-:W4:-:S12]  /*6a5c0*/  LDL.LU R69, [R1+0x3b48] ;  /* 0x003b480001457983 */ /* 0x000f180000300800 */
[----:B------:R-:W-:Y:S04]  /*6a5d0*/  STL.64 [R1+0x10e0], R76 ;  /* 0x0010e04c01007387 */ /* 0x000fe80000100a00 */
[----:B------:R1:W-:Y:S04]  /*6a5e0*/  STL.64 [R1+0x10e8], R78 ;  /* 0x0010e84e01007387 */ /* 0x0003e80000100a00 */
[----:B------:R-:W4:Y:S04]  /*6a5f0*/  LDL.LU R66, [R1+0x3b40] ;  /* 0x003b400001427983 */ /* 0x000f280000300800 */
[----:B------:R-:W4:Y:S01]  /*6a600*/  LDL.LU R65, [R1+0x3b44] ;  /* 0x003b440001417983 */ /* 0x000f220000300800 */
[----:B-1----:R-:W-:Y:S01]  /*6a610*/  HMMA.1688.F32.TF32 R76, R132, R226, R240 ;  /* 0x000000e2844c723c */ /* 0x002fe200000810f0 */
[----:B------:R-:W1:Y:S01]  /*6a620*/  S2R R112, SR_TID.X ;  /* 0x0000000000707919 */ /* 0x000e620000002100 */
[----:B------:R-:W-:-:S04]  /*6a630*/  UISETP.GT.AND UP1, UPT, UR17, URZ, UPT ;  /* 0x0000003f1100728c */ /* 0x000fc8000bf24270 */
[----:B------:R-:W-:Y:S02]  /*6a640*/  USEL UR13, URZ, 0x4, !UP1 ;  /* 0x000000043f0d7887 */ /* 0x000fe4000c800000 */
[----:B------:R-:W-:-:S15]  /*6a650*/  UISETP.GT.AND UP1, UPT, UR8, 0x1, UPT ;  /* 0x000000010800788c */ /* 0x000fde000bf24270 */
[----:B------:R1:W-:Y:S04]  /*6a660*/  STL.64 [R1+0x10a0], R76 ;  /* 0x0010a04c01007387 */ /* 0x0003e80000100a00 */
[----:B------:R-:W-:Y:S04]  /*6a670*/  STL.64 [R1+0x10a8], R78 ;  /* 0x0010a84e01007387 */ /* 0x000fe80000100a00 */
[----:B-1----:R-:W4:Y:S04]  /*6a680*/  LDL.LU R76, [R1+0x3828] ;  /* 0x00382800014c7983 */ /* 0x002f280000300800 */
[----:B------:R-:W4:Y:S01]  /*6a690*/  LDL.LU R64, [R1+0x3730] ;  /* 0x0037300001407983 */ /* 0x000f220000300800 */
[----:B------:R-:W-:-:S02]  /*6a6a0*/  USEL UR13, UR13, URZ, !UP0 ;  /* 0x0000003f0d0d7287 */ /* 0x000fc4000c000000 */
[----:B------:R-:W-:Y:S01]  /*6a6b0*/  USEL UR8, UR8, URZ, !UP1 ;  /* 0x0000003f08087287 */ /* 0x000fe2000c800000 */
[----:B------:R-:W-:-:S03]  /*6a6c0*/  LOP3.LUT R113, R112, 0x3f, RZ, 0xc0, !PT ;  /* 0x0000003f70717812 */ /* 0x000fc600078ec0ff */
[----:B------:R-:W-:Y:S01]  /*6a6d0*/  ISETP.NE.U32.AND P0, PT, RZ, UR13, PT ;  /* 0x0000000dff007c0c */ /* 0x000fe2000bf05070 */
[----:B------:R-:W-:Y:S01]  /*6a6e0*/  ULEA UR18, UR8, UR4, 0xf ;  /* 0x0000000408127291 */ /* 0x000fe2000f8e783f */
[----:B------:R-:W-:-:S05]  /*6a6f0*/  IMAD.SHL.U32 R3, R113, 0x4, RZ ;  /* 0x0000000471037824 */ /* 0x000fca00078e00ff */
[----:B------:R-:W-:Y:S01]  /*6a700*/  VIADD R2, R3, UR18 ;  /* 0x0000001203027c36 */ /* 0x000fe20008000000 */
[----:B---3--:R-:W-:-:S04]  /*6a710*/  IADD3 R68, P1, R68, UR14, RZ ;  /* 0x0000000e44447c10 */ /* 0x008fc8000ff3e0ff */
[----:B--2---:R-:W-:Y:S01]  /*6a720*/  IADD3.X R72, R72, UR9, RZ, P1, !PT ;  /* 0x0000000948487c10 */ /* 0x004fe20008ffe4ff */
[----:B------:R1:W-:Y:S04]  /*6a730*/  STL [R1+0x3b5c], R68 ;  /* 0x003b5c4401007387 */ /* 0x0003e80000100800 */
[----:B------:R2:W-:Y:S04]  /*6a740*/  STL [R1+0x3b58], R72 ;  /* 0x003b584801007387 */ /* 0x0005e80000100800 */
[----:B------:R-:W3:Y:S01]  /*6a750*/  LDL.LU R77, [R1+0x3820] ;  /* 0x00382000014d7983 */ /* 0x000ee20000300800 */
[----:B------:R-:W-:-:S03]  /*6a760*/  IMAD.MOV.U32 R108, RZ, RZ, R68 ;  /* 0x000000ffff6c7224 */ /* 0x000fc600078e0044 */
[----:B-1----:R-:W3:Y:S01]  /*6a770*/  LDL.LU R68, [R1+0x3728] ;  /* 0x0037280001447983 */ /* 0x002ee20000300800 */
[----:B----4-:R-:W-:Y:S01]  /*6a780*/  IADD3 R70, P1, R70, UR14, RZ ;  /* 0x0000000e46467c10 */ /* 0x010fe2000ff3e0ff */
[----:B------:R-:W-:-:S04]  /*6a790*/  IMAD.MOV.U32 R109, RZ, RZ, R72 ;  /* 0x000000ffff6d7224 */ /* 0x000fc800078e0048 */
[----:B------:R-:W-:Y:S04]  /*6a7a0*/  STL [R1+0x3b54], R70 ;  /* 0x003b544601007387 */ /* 0x000fe80000100800 */
[----:B------:R-:W-:Y:S01]  /*6a7b0*/  @!PT LDS RZ, [RZ] ;  /* 0x00000000fffff984 */ /* 0x000fe20000000800 */
[----:B------:R-:W-:Y:S01]  /*6a7c0*/  @!PT LDS RZ, [RZ] ;  /* 0x00000000fffff984 */ /* 0x000fe20000000800 */
[----:B------:R-:W-:Y:S01]  /*6a7d0*/  @!PT LDS RZ, [RZ] ;  /* 0x00000000fffff984 */ /* 0x000fe20000000800 */
[----:B------:R1:W-:Y:S02]  /*6a7e0*/  LDGSTS.E [R2+0x20000], desc[UR20][R108.64], P0 ;  /* 0x200000006c027fae */ /* 0x0003e40008121854 */
[----:B-1----:R-:W-:Y:S01]  /*6a7f0*/  IMAD.MOV.U32 R108, RZ, RZ, R70 ;  /* 0x000000ffff6c7224 */ /* 0x002fe200078e0046 */
[----:B------:R-:W-:Y:S02]  /*6a800*/  IADD3 R67, P2, R67, UR14, RZ ;  /* 0x0000000e43437c10 */ /* 0x000fe4000ff5e0ff */
[----:B------:R-:W-:-:S05]  /*6a810*/  IADD3.X R71, R71, UR9, RZ, P1, !PT ;  /* 0x0000000947477c10 */ /* 0x000fca0008ffe4ff */
[----:B------:R-:W-:Y:S01]  /*6a820*/  STL [R1+0x3b4c], R71 ;  /* 0x003b4c4701007387 */ /* 0x000fe20000100800 */
[----:B------:R-:W-:-:S03]  /*6a830*/  IMAD.MOV.U32 R109, RZ, RZ, R71 ;  /* 0x000000ffff6d7224 */ /* 0x000fc600078e0047 */
[----:B------:R1:W-:Y:S04]  /*6a840*/  STL [R1+0x3b50], R67 ;  /* 0x003b504301007387 */ /* 0x0003e80000100800 */
[----:B------:R-:W4:Y:S04]  /*6a850*/  LDL.LU R74, [R1+0x372c] ;  /* 0x00372c00014a7983 */ /* 0x000f280000300800 */
[----:B------:R2:W-:Y:S01]  /*6a860*/  LDGSTS.E [R2+0x20100], desc[UR20][R108.64], P0 ;  /* 0x201000006c027fae */ /* 0x0005e20008121854 */
[----:B------:R-:W-:-:S05]  /*6a870*/  IADD3.X R69, R69, UR9, RZ, P2, !PT ;  /* 0x0000000945457c10 */ /* 0x000fca00097fe4ff */
[----:B------:R-:W-:Y:S04]  /*6a880*/  STL [R1+0x3b48], R69 ;  /* 0x003b484501007387 */ /* 0x000fe80000100800 */
[----:B------:R-:W4:Y:S01]  /*6a890*/  LDL.LU R75, [R1+0x3720] ;  /* 0x00372000014b7983 */ /* 0x000f220000300800 */
[----:B--2---:R-:W-:-:S03]  /*6a8a0*/  IMAD.MOV.U32 R108, RZ, RZ, R67 ;  /* 0x000000ffff6c7224 */ /* 0x004fc600078e0043 */
[----:B------:R-:W2:Y:S04]  /*6a8b0*/  LDL.LU R72, [R1+0x3718] ;  /* 0x0037180001487983 */ /* 0x000ea80000300800 */
[----:B-1----:R-:W2:Y:S01]  /*6a8c0*/  LDL.LU R67, [R1+0x3724] ;  /* 0x0037240001437983 */ /* 0x002ea20000300800 */
[----:B------:R-:W-:-:S03]  /*6a8d0*/  IMAD.MOV.U32 R109, RZ, RZ, R69 ;  /* 0x000000ffff6d7224 */ /* 0x000fc600078e0045 */
[----:B------:R-:W2:Y:S04]  /*6a8e0*/  LDL.LU R73, [R1+0x3818] ;  /* 0x0038180001497983 */ /* 0x000ea80000300800 */
[----:B------:R-:W2:Y:S04]  /*6a8f0*/  LDL.LU R71, [R1+0x3824] ;  /* 0x0038240001477983 */ /* 0x000ea80000300800 */
[----:B------:R1:W-:Y:S01]  /*6a900*/  LDGSTS.E [R2+0x20200], desc[UR20][R108.64], P0 ;  /* 0x202000006c027fae */ /* 0x0003e20008121854 */
[----:B------:R-:W-:-:S04]  /*6a910*/  IADD3 R65, P1, R65, UR14, RZ ;  /* 0x0000000e41417c10 */ /* 0x000fc8000ff3e0ff */
[----:B------:R-:W-:Y:S01]  /*6a920*/  IADD3.X R66, R66, UR9, RZ, P1, !PT ;  /* 0x0000000942427c10 */ /* 0x000fe20008ffe4ff */
[----:B------:R1:W-:Y:S02]  /*6a930*/  STL [R1+0x3b44], R65 ;  /* 0x003b444101007387 */ /* 0x0003e40000100800 */
[----:B-1----:R-:W-:Y:S02]  /*6a940*/  IMAD.MOV.U32 R108, RZ, RZ, R65 ;  /* 0x000000ffff6c7224 */ /* 0x002fe400078e0041 */
[----:B------:R1:W-:Y:S04]  /*6a950*/  STL [R1+0x3b40], R66 ;  /* 0x003b404201007387 */ /* 0x0003e80000100800 */
[----:B------:R-:W2:Y:S04]  /*6a960*/  LDL.LU R70, [R1+0x3710] ;  /* 0x0037100001467983 */ /* 0x000ea80000300800 */
[----:B------:R-:W2:Y:S01]  /*6a970*/  LDL.LU R65, [R1+0x371c] ;  /* 0x00371c0001417983 */ /* 0x000ea20000300800 */
[----:B------:R-:W-:-:S03]  /*6a980*/  IMAD.MOV.U32 R109, RZ, RZ, R66 ;  /* 0x000000ffff6d7224 */ /* 0x000fc600078e0042 */
[----:B------:R-:W2:Y:S04]  /*6a990*/  LDL.LU R69, [R1+0x3708] ;  /* 0x0037080001457983 */ /* 0x000ea80000300800 */
[----:B-1----:R-:W2:Y:S01]  /*6a9a0*/  LDL.LU R66, [R1+0x3714] ;  /* 0x0037140001427983 */ /* 0x002ea20000300800 */
[----:B------:R-:W-:-:S03]  /*6a9b0*/  UISETP.GT.AND UP1, UPT, UR17, 0x4, UPT ;  /* 0x000000041100788c */ /* 0x000fc6000bf24270 */
[----:B------:R1:W-:Y:S01]  /*6a9c0*/  LDGSTS.E [R2+0x20300], desc[UR20][R108.64], P0 ;  /* 0x203000006c027fae */ /* 0x0003e20008121854 */
[----:B------:R-:W-:-:S04]  /*6a9d0*/  USEL UR13, URZ, 0x4, !UP1 ;  /* 0x000000043f0d7887 */ /* 0x000fc8000c800000 */
[----:B------:R-:W-:-:S06]  /*6a9e0*/  USEL UR13, UR13, URZ, !UP0 ;  /* 0x0000003f0d0d7287 */ /* 0x000fcc000c000000 */
[----:B------:R-:W-:Y:S02]  /*6a9f0*/  ISETP.NE.U32.AND P0, PT, RZ, UR13, PT ;  /* 0x0000000dff007c0c */ /* 0x000fe4000bf05070 */
[----:B------:R-:W-:Y:S02]  /*6aa00*/  IADD3 R76, P1, R76, UR14, RZ ;  /* 0x0000000e4c4c7c10 */ /* 0x000fe4000ff3e0ff */
[----:B------:R-:W-:-:S03]  /*6aa10*/  IADD3 R64, P2, R64, UR14, RZ ;  /* 0x0000000e40407c10 */ /* 0x000fc6000ff5e0ff */
[----:B-1----:R-:W-:Y:S01]  /*6aa20*/  IMAD.MOV.U32 R108, RZ, RZ, R76 ;  /* 0x000000ffff6c7224 */ /* 0x002fe200078e004c */
[----:B------:R-:W-:Y:S01]  /*6aa30*/  STL [R1+0x3828], R76 ;  /* 0x0038284c01007387 */ /* 0x000fe20000100800 */
[----:B------:R-:W-:-:S04]  /*6aa40*/  UISETP.GT.AND UP1, UPT, UR17, 0x8, UPT ;  /* 0x000000081100788c */ /* 0x000fc8000bf24270 */
[----:B------:R-:W-:-:S04]  /*6aa50*/  USEL UR13, URZ, 0x4, !UP1 ;  /* 0x000000043f0d7887 */ /* 0x000fc8000c800000 */
[----:B------:R-:W-:Y:S01]  /*6aa60*/  USEL UR13, UR13, URZ, !UP0 ;  /* 0x0000003f0d0d7287 */ /* 0x000fe2000c000000 */
[----:B---3--:R-:W-:-:S05]  /*6aa70*/  IADD3.X R77, R77, UR9, RZ, P1, !PT ;  /* 0x000000094d4d7c10 */ /* 0x008fca0008ffe4ff */
[----:B------:R-:W-:Y:S01]  /*6aa80*/  IMAD.MOV.U32 R109, RZ, RZ, R77 ;  /* 0x000000ffff6d7224 */ /* 0x000fe200078e004d */
[----:B------:R-:W-:Y:S01]  /*6aa90*/  IADD3.X R68, R68, UR9, RZ, P2, !PT ;  /* 0x0000000944447c10 */ /* 0x000fe200097fe4ff */
[----:B------:R-:W-:Y:S04]  /*6aaa0*/  STL [R1+0x3820], R77 ;  /* 0x0038204d01007387 */ /* 0x000fe80000100800 */
[----:B------:R-:W-:Y:S04]  /*6aab0*/  STL [R1+0x3730], R64 ;  /* 0x0037304001007387 */ /* 0x000fe80000100800 */
[----:B------:R1:W-:Y:S04]  /*6aac0*/  LDGSTS.E [R2+0x21000], desc[UR20][R108.64], P0 ;  /* 0x210000006c027fae */ /* 0x0003e80008121854 */
[----:B------:R3:W-:Y:S01]  /*6aad0*/  STL [R1+0x3728], R68 ;  /* 0x0037284401007387 */ /* 0x0007e20000100800 */
[----:B-1----:R-:W-:-:S02]  /*6aae0*/  IMAD.MOV.U32 R109, RZ, RZ, R68 ;  /* 0x000000ffff6d7224 */ /* 0x002fc400078e0044 */
[----:B------:R-:W-:Y:S01]  /*6aaf0*/  IMAD.MOV.U32 R108, RZ, RZ, R64 ;  /* 0x000000ffff6c7224 */ /* 0x000fe200078e0040 */
[----:B---3--:R-:W3:Y:S04]  /*6ab00*/  LDL.LU R68, [R1+0x3700] ;  /* 0x0037000001447983 */ /* 0x008ee80000300800 */
[----:B------:R-:W3:Y:S04]  /*6ab10*/  LDL.LU R64, [R1+0x370c] ;  /* 0x00370c0001407983 */ /* 0x000ee80000300800 */
[----:B------:R1:W-:Y:S01]  /*6ab20*/  LDGSTS.E [R2+0x21100], desc[UR20][R108.64], P0 ;  /* 0x211000006c027fae */ /* 0x0003e20008121854 */
[----:B----4-:R-:W-:-:S05]  /*6ab30*/  IADD3 R74, P1, R74, UR14, RZ ;  /* 0x0000000e4a4a7c10 */ /* 0x010fca000ff3e0ff */
[----:B-1----:R-:W-:Y:S01]  /*6ab40*/  IMAD.MOV.U32 R108, RZ, RZ, R74 ;  /* 0x000000ffff6c7224 */ /* 0x002fe200078e004a */
[----:B------:R-:W-:Y:S02]  /*6ab50*/  IADD3.X R75, R75, UR9, RZ, P1, !PT ;  /* 0x000000094b4b7c10 */ /* 0x000fe40008ffe4ff */
[----:B--2---:R-:W-:-:S03]  /*6ab60*/  IADD3 R67, P2, R67, UR14, RZ ;  /* 0x0000000e43437c10 */ /* 0x004fc6000ff5e0ff */
[----:B------:R-:W-:Y:S01]  /*6ab70*/  IMAD.MOV.U32 R109, RZ, RZ, R75 ;  /* 0x000000ffff6d7224 */ /* 0x000fe200078e004b */
[----:B------:R-:W-:Y:S02]  /*6ab80*/  IADD3.X R72, R72, UR9, RZ, P2, !PT ;  /* 0x0000000948487c10 */ /* 0x000fe400097fe4ff */
[----:B------:R-:W-:Y:S02]  /*6ab90*/  IADD3 R71, P3, R71, UR14, RZ ;  /* 0x0000000e47477c10 */ /* 0x000fe4000ff7e0ff */
[----:B------:R1:W-:Y:S01]  /*6aba0*/  LDGSTS.E [R2+0x21200], desc[UR20][R108.64], P0 ;  /* 0x212000006c027fae */ /* 0x0003e20008121854 */
[----:B------:R-:W-:-:S03]  /*6abb0*/  ISETP.NE.U32.AND P1, PT, RZ, UR13, PT ;  /* 0x0000000dff007c0c */ /* 0x000fc6000bf25070 */
[----:B------:R-:W-:Y:S04]  /*6abc0*/  STL [R1+0x372c], R74 ;  /* 0x00372c4a01007387 */ /* 0x000fe80000100800 */
[----:B------:R-:W-:Y:S01]  /*6abd0*/  STL [R1+0x3720], R75 ;  /* 0x0037204b01007387 */ /* 0x000fe20000100800 */
[----:B------:R-:W-:-:S03]  /*6abe0*/  IADD3.X R73, R73, UR9, RZ, P3, !PT ;  /* 0x0000000949497c10 */ /* 0x000fc60009ffe4ff */
[----:B------:R-:W-:Y:S04]  /*6abf0*/  STL [R1+0x3724], R67 ;  /* 0x0037244301007387 */ /* 0x000fe80000100800 */
[----:B------:R2:W-:Y:S01]  /*6ac00*/  STL [R1+0x3718], R72 ;  /* 0x0037184801007387 */ /* 0x0005e20000100800 */
[----:B-1----:R-:W-:Y:S02]  /*6ac10*/  IMAD.MOV.U32 R108, RZ, RZ, R67 ;  /* 0x000000ffff6c7224 */ /* 0x002fe400078e0043 */
[----:B------:R-:W-:Y:S01]  /*6ac20*/  IMAD.MOV.U32 R109, RZ, RZ, R72 ;  /* 0x000000ffff6d7224 */ /* 0x000fe200078e0048 */
[----:B------:R-:W-:Y:S04]  /*6ac30*/  STL [R1+0x3824], R71 ;  /* 0x0038244701007387 */ /* 0x000fe80000100800 */
[----:B--2---:R-:W2:Y:S04]  /*6ac40*/  LDL.LU R72, [R1+0x381c] ;  /* 0x00381c0001487983 */ /* 0x004ea80000300800 */
[----:B------:R1:W-:Y:S01]  /*6ac50*/  LDGSTS.E [R2+0x21300], desc[UR20][R108.64], P0 ;  /* 0x213000006c027fae */ /* 0x0003e20008121854 */
[----:B------:R-:W-:-:S03]  /*6ac60*/  IADD3 R65, P0, R65, UR14, RZ ;  /* 0x0000000e41417c10 */ /* 0x000fc6000ff1e0ff */
[----:B------:R4:W-:Y:S04]  /*6ac70*/  STL [R1+0x3818], R73 ;  /* 0x0038184901007387 */ /* 0x0009e80000100800 */
[----:B------:R-:W2:Y:S01]  /*6ac80*/  LDL.LU R67, [R1+0x3704] ;  /* 0x0037040001437983 */ /* 0x000ea20000300800 */
[----:B------:R-:W-:Y:S02]  /*6ac90*/  IADD3.X R70, R70, UR9, RZ, P0, !PT ;  /* 0x0000000946467c10 */ /* 0x000fe400087fe4ff */
[----:B------:R-:W-:Y:S01]  /*6aca0*/  IADD3 R66, P2, R66, UR14, RZ ;  /* 0x0000000e42427c10 */ /* 0x000fe2000ff5e0ff */
[----:B-1----:R-:W-:Y:S02]  /*6acb0*/  IMAD.MOV.U32 R108, RZ, RZ, R71 ;  /* 0x000000ffff6c7224 */ /* 0x002fe400078e0047 */
[----:B------:R-:W-:-:S02]  /*6acc0*/  IMAD.MOV.U32 R109, RZ, RZ, R73 ;  /* 0x000000ffff6d7224 */ /* 0x000fc400078e0049 */
[----:B----4-:R-:W4:Y:S04]  /*6acd0*/  LDL.LU R73, [R1+0x3810] ;  /* 0x0038100001497983 */ /* 0x010f280000300800 */
[----:B------:R-:W4:Y:S04]  /*6ace0*/  LDL.LU R71, [R1+0x36f8] ;  /* 0x0036f80001477983 */ /* 0x000f280000300800 */
[----:B------:R1:W-:Y:S04]  /*6acf0*/  LDGSTS.E [R2+0x22000], desc[UR20][R108.64], P1 ;  /* 0x220000006c027fae */ /* 0x0003e80008921854 */
[----:B------:R1:W-:Y:S01]  /*6ad00*/  STL [R1+0x371c], R65 ;  /* 0x00371c4101007387 */ /* 0x0003e20000100800 */
[----:B------:R-:W-:-:S03]  /*6ad10*/  IADD3.X R69, R69, UR9, RZ, P2, !PT ;  /* 0x0000000945457c10 */ /* 0x000fc600097fe4ff */
[----:B------:R-:W-:Y:S04]  /*6ad20*/  STL [R1+0x3710], R70 ;  /* 0x0037104601007387 */ /* 0x000fe80000100800 */
[----:B------:R1:W-:Y:S02]  /*6ad30*/  STL [R1+0x3714], R66 ;  /* 0x0037144201007387 */ /* 0x0003e40000100800 */
[----:B-1----:R-:W-:Y:S02]  /*6ad40*/  IMAD.MOV.U32 R108, RZ, RZ, R65 ;  /* 0x000000ffff6c7224 */ /* 0x002fe400078e0041 */
[----:B------:R-:W-:Y:S01]  /*6ad50*/  IMAD.MOV.U32 R109, RZ, RZ, R70 ;  /* 0x000000ffff6d7224 */ /* 0x000fe200078e0046 */
[----:B------:R-:W4:Y:S04]  /*6ad60*/  LDL.LU R65, [R1+0x36fc] ;  /* 0x0036fc0001417983 */ /* 0x000f280000300800 */
[----:B------:R1:W-:Y:S04]  /*6ad70*/  STL [R1+0x3708], R69 ;  /* 0x0037084501007387 */ /* 0x0003e80000100800 */
[----:B------:R1:W-:Y:S02]  /*6ad80*/  LDGSTS.E [R2+0x22100], desc[UR20][R108.64], P1 ;  /* 0x221000006c027fae */ /* 0x0003e40008921854 */
[----:B-1----:R-:W-:-:S02]  /*6ad90*/  IMAD.MOV.U32 R108, RZ, RZ, R66 ;  /* 0x000000ffff6c7224 */ /* 0x002fc400078e0042 */
[----:B------:R-:W4:Y:S01]  /*6ada0*/  LDL.LU R66, [R1+0x36f0] ;  /* 0x0036f00001427983 */ /* 0x000f220000300800 */
[----:B------:R-:W-:Y:S01]  /*6adb0*/  IMAD.MOV.U32 R109, RZ, RZ, R69 ;  /* 0x000000ffff6d7224 */ /* 0x000fe200078e0045 */
[----:B------:R-:W-:-:S04]  /*6adc0*/  UISETP.GT.AND UP1, UPT, UR17, 0xc, UPT ;  /* 0x0000000c1100788c */ /* 0x000fc8000bf24270 */
[----:B------:R1:W-:Y:S01]  /*6add0*/  LDGSTS.E [R2+0x22200], desc[UR20][R108.64], P1 ;  /* 0x222000006c027fae */ /* 0x0003e20008921854 */
[----:B------:R-:W-:-:S04]  /*6ade0*/  USEL UR13, URZ, 0x4, !UP1 ;  /* 0x000000043f0d7887 */ /* 0x000fc8000c800000 */
[----:B------:R-:W-:Y:S01]  /*6adf0*/  USEL UR13, UR13, URZ, !UP0 ;  /* 0x0000003f0d0d7287 */ /* 0x000fe2000c000000 */
[----:B---3--:R-:W-:-:S04]  /*6ae00*/  IADD3 R64, P0, R64, UR14, RZ ;  /* 0x0000000e40407c10 */ /* 0x008fc8000ff1e0ff */
[----:B------:R-:W-:Y:S01]  /*6ae10*/  IADD3.X R68, R68, UR9, RZ, P0, !PT ;  /* 0x0000000944447c10 */ /* 0x000fe200087fe4ff */
[----:B------:R-:W-:Y:S04]  /*6ae20*/  STL [R1+0x370c], R64 ;  /* 0x00370c4001007387 */ /* 0x000fe80000100800 */
[----:B------:R3:W-:Y:S04]  /*6ae30*/  STL [R1+0x3700], R68 ;  /* 0x0037004401007387 */ /* 0x0007e80000100800 */
        /* <DEDUP_REMOVED lines=8> */
[----:B---3--:R-:W3:Y:S04]  /*6aec0*/  LDL.LU R68, [R1+0x36d8] ;  /* 0x0036d80001447983 */ /* 0x008ee80000300800 */
[----:B------:R-:W3:Y:S04]  /*6aed0*/  LDL.LU R64, [R1+0x36e4] ;  /* 0x0036e40001407983 */ /* 0x000ee80000300800 */
[----:B------:R1:W-:Y:S01]  /*6aee0*/  LDGSTS.E [R2+0x22300], desc[UR20][R108.64], P1 ;  /* 0x223000006c027fae */ /* 0x0003e20008921854 */
[----:B------:R-:W-:-:S02]  /*6aef0*/  ISETP.NE.U32.AND P0, PT, RZ, UR13, PT ;  /* 0x0000000dff007c0c */ /* 0x000fc4000bf05070 */
[----:B--2---:R-:W-:-:S05]  /*6af00*/  IADD3 R72, P1, R72, UR14, RZ ;  /* 0x0000000e48487c10 */ /* 0x004fca000ff3e0ff */
[----:B-1----:R-:W-:Y:S01]  /*6af10*/  IMAD.MOV.U32 R108, RZ, RZ, R72 ;  /* 0x000000ffff6c7224 */ /* 0x002fe200078e0048 */
[----:B------:R-:W-:Y:S01]  /*6af20*/  IADD3 R67, P2, R67, UR14, RZ ;  /* 0x0000000e43437c10 */ /* 0x000fe2000ff5e0ff */
[----:B------:R-:W-:Y:S01]  /*6af30*/  STL [R1+0x381c], R72 ;  /* 0x00381c4801007387 */ /* 0x000fe20000100800 */
[----:B----4-:R-:W-:Y:S02]  /*6af40*/  IADD3.X R73, R73, UR9, RZ, P1, !PT ;  /* 0x0000000949497c10 */ /* 0x010fe40008ffe4ff */
[----:B------:R-:W-:-:S03]  /*6af50*/  IADD3.X R71, R71, UR9, RZ, P2, !PT ;  /* 0x0000000947477c10 */ /* 0x000fc600097fe4ff */
[----:B------:R-:W-:Y:S01]  /*6af60*/  IMAD.MOV.U32 R109, RZ, RZ, R73 ;  /* 0x000000ffff6d7224 */ /* 0x000fe200078e0049 */
[----:B------:R-:W-:Y:S04]  /*6af70*/  STL [R1+0x3810], R73 ;  /* 0x0038104901007387 */ /* 0x000fe80000100800 */
[----:B------:R1:W-:Y:S04]  /*6af80*/  STL [R1+0x3704], R67 ;  /* 0x0037044301007387 */ /* 0x0003e80000100800 */
[----:B------:R2:W-:Y:S04]  /*6af90*/  STL [R1+0x36f8], R71 ;  /* 0x0036f84701007387 */ /* 0x0005e80000100800 */
[----:B------:R4:W-:Y:S01]  /*6afa0*/  LDGSTS.E [R2+0x23000], desc[UR20][R108.64], P0 ;  /* 0x230000006c027fae */ /* 0x0009e20008121854 */
[----:B------:R-:W-:Y:S01]  /*6afb0*/  IADD3 R65, P1, R65, UR14, RZ ;  /* 0x0000000e41417c10 */ /* 0x000fe2000ff3e0ff */
[----:B----4-:R-:W-:-:S02]  /*6afc0*/  IMAD.MOV.U32 R108, RZ, RZ, R67 ;  /* 0x000000ffff6c7224 */ /* 0x010fc400078e0043 */
[----:B-1----:R-:W4:Y:S04]  /*6afd0*/  LDL.LU R67, [R1+0x36dc] ;  /* 0x0036dc0001437983 */ /* 0x002f280000300800 */
[----:B------:R-:W-:Y:S01]  /*6afe0*/  STL [R1+0x36fc], R65 ;  /* 0x0036fc4101007387 */ /* 0x000fe20000100800 */
[----:B------:R-:W-:Y:S01]  /*6aff0*/  IMAD.MOV.U32 R109, RZ, RZ, R71 ;  /* 0x000000ffff6d7224 */ /* 0x000fe200078e0047 */
[----:B------:R-:W-:Y:S01]  /*6b000*/  UISETP.GT.AND UP1, UPT, UR17, 0x10, UPT ;  /* 0x000000101100788c */ /* 0x000fe2000bf24270 */
[----:B------:R-:W-:-:S03]  /*6b010*/  IADD3.X R66, R66, UR9, RZ, P1, !PT ;  /* 0x0000000942427c10 */ /* 0x000fc60008ffe4ff */
[----:B------:R1:W-:Y:S04]  /*6b020*/  LDGSTS.E [R2+0x23100], desc[UR20][R108.64], P0 ;  /* 0x231000006c027fae */ /* 0x0003e80008121854 */
[----:B------:R1:W-:Y:S04]  /*6b030*/  STL [R1+0x36f0], R66 ;  /* 0x0036f04201007387 */ /* 0x0003e80000100800 */
[----:B--2---:R-:W2:Y:S01]  /*6b040*/  LDL.LU R71, [R1+0x36d0] ;  /* 0x0036d00001477983 */ /* 0x004ea20000300800 */
[----:B------:R-:W-:-:S03]  /*6b050*/  USEL UR13, URZ, 0x4, !UP1 ;  /* 0x000000043f0d7887 */ /* 0x000fc6000c800000 */
[----:B------:R-:W2:Y:S01]  /*6b060*/  LDL.LU R73, [R1+0x3800] ;  /* 0x0038000001497983 */ /* 0x000ea20000300800 */
[----:B------:R-:W-:Y:S01]  /*6b070*/  USEL UR13, UR13, URZ, !UP0 ;  /* 0x0000003f0d0d7287 */ /* 0x000fe2000c000000 */
[----:B-1----:R-:W-:Y:S02]  /*6b080*/  IMAD.MOV.U32 R108, RZ, RZ, R65 ;  /* 0x000000ffff6c7224 */ /* 0x002fe400078e0041 */
[----:B------:R-:W-:Y:S02]  /*6b090*/  IMAD.MOV.U32 R109, RZ, RZ, R66 ;  /* 0x000000ffff6d7224 */ /* 0x000fe400078e0042 */
[----:B------:R-:W2:Y:S04]  /*6b0a0*/  LDL.LU R66, [R1+0x380c] ;  /* 0x00380c0001427983 */ /* 0x000ea80000300800 */
[----:B------:R1:W-:Y:S01]  /*6b0b0*/  LDGSTS.E [R2+0x23200], desc[UR20][R108.64], P0 ;  /* 0x232000006c027fae */ /* 0x0003e20008121854 */
[----:B------:R-:W-:-:S03]  /*6b0c0*/  ISETP.NE.U32.AND P1, PT, RZ, UR13, PT ;  /* 0x0000000dff007c0c */ /* 0x000fc6000bf25070 */
[----:B------:R-:W2:Y:S04]  /*6b0d0*/  LDL.LU R72, [R1+0x36c8] ;  /* 0x0036c80001487983 */ /* 0x000ea80000300800 */
[----:B------:R-:W2:Y:S01]  /*6b0e0*/  LDL.LU R65, [R1+0x36d4] ;  /* 0x0036d40001417983 */ /* 0x000ea20000300800 */
[----:B------:R-:W-:-:S04]  /*6b0f0*/  IADD3 R76, P2, R76, UR14, RZ ;  /* 0x0000000e4c4c7c10 */ /* 0x000fc8000ff5e0ff */
[----:B------:R-:W-:Y:S01]  /*6b100*/  IADD3.X R77, R77, UR9, RZ, P2, !PT ;  /* 0x000000094d4d7c10 */ /* 0x000fe200097fe4ff */
[----:B-1----:R-:W-:Y:S01]  /*6b110*/  IMAD.MOV.U32 R108, RZ, RZ, R76 ;  /* 0x000000ffff6c7224 */ /* 0x002fe200078e004c */
[----:B------:R-:W-:-:S03]  /*6b120*/  IADD3 R74, P3, R74, UR14, RZ ;  /* 0x0000000e4a4a7c10 */ /* 0x000fc6000ff7e0ff */
[----:B------:R-:W-:Y:S01]  /*6b130*/  IMAD.MOV.U32 R109, RZ, RZ, R77 ;  /* 0x000000ffff6d7224 */ /* 0x000fe200078e004d */
[----:B------:R-:W-:-:S04]  /*6b140*/  IADD3.X R75, R75, UR9, RZ, P3, !PT ;  /* 0x000000094b4b7c10 */ /* 0x000fc80009ffe4ff */
[----:B------:R1:W-:Y:S01]  /*6b150*/  LDGSTS.E [R2+0x23300], desc[UR20][R108.64], P0 ;  /* 0x233000006c027fae */ /* 0x0003e20008121854 */
[----:B------:R-:W-:-:S03]  /*6b160*/  IADD3 R69, P0, R69, UR14, RZ ;  /* 0x0000000e45457c10 */ /* 0x000fc6000ff1e0ff */
[----:B------:R-:W-:Y:S04]  /*6b170*/  STL [R1+0x36f4], R76 ;  /* 0x0036f44c01007387 */ /* 0x000fe80000100800 */
[----:B------:R-:W-:Y:S01]  /*6b180*/  STL [R1+0x36e8], R77 ;  /* 0x0036e84d01007387 */ /* 0x000fe20000100800 */
[----:B---3--:R-:W-:Y:S02]  /*6b190*/  IADD3 R64, P2, R64, UR14, RZ ;  /* 0x0000000e40407c10 */ /* 0x008fe4000ff5e0ff */
[----:B------:R-:W-:Y:S01]  /*6b1a0*/  IADD3.X R70, R70, UR9, RZ, P0, !PT ;  /* 0x0000000946467c10 */ /* 0x000fe200087fe4ff */
[----:B------:R-:W-:Y:S04]  /*6b1b0*/  STL [R1+0x3814], R74 ;  /* 0x0038144a01007387 */ /* 0x000fe80000100800 */
[----:B------:R-:W-:Y:S04]  /*6b1c0*/  STL [R1+0x3808], R75 ;  /* 0x0038084b01007387 */ /* 0x000fe80000100800 */
[----:B------:R3:W-:Y:S01]  /*6b1d0*/  STL [R1+0x36ec], R69 ;  /* 0x0036ec4501007387 */ /* 0x0007e20000100800 */
[----:B-1----:R-:W-:-:S02]  /*6b1e0*/  IMAD.MOV.U32 R108, RZ, RZ, R74 ;  /* 0x000000ffff6c7224 */ /* 0x002fc400078e004a */
[----:B------:R-:W-:Y:S01]  /*6b1f0*/  IMAD.MOV.U32 R109, RZ, RZ, R75 ;  /* 0x000000ffff6d7224 */ /* 0x000fe200078e004b */
[----:B------:R-:W-:Y:S01]  /*6b200*/  IADD3.X R68, R68, UR9, RZ, P2, !PT ;  /* 0x0000000944447c10 */ /* 0x000fe200097fe4ff */
[----:B------:R1:W-:Y:S04]  /*6b210*/  STL [R1+0x36e0], R70 ;  /* 0x0036e04601007387 */ /* 0x0003e80000100800 */
[----:B------:R3:W-:Y:S04]  /*6b220*/  LDGSTS.E [R2+0x24000], desc[UR20][R108.64], P1 ;  /* 0x240000006c027fae */ /* 0x0007e80008921854 */
[----:B------:R-:W-:Y:S01]  /*6b230*/  STL [R1+0x36e4], R64 ;  /* 0x0036e44001007387 */ /* 0x000fe20000100800 */
[----:B---3--:R-:W-:-:S03]  /*6b240*/  IMAD.MOV.U32 R108, RZ, RZ, R69 ;  /* 0x000000ffff6c7224 */ /* 0x008fc600078e0045 */
[----:B------:R-:W3:Y:S01]  /*6b250*/  LDL.LU R69, [R1+0x36cc] ;  /* 0x0036cc0001457983 */ /* 0x000ee20000300800 */
[----:B------:R-:W-:-:S03]  /*6b260*/  IMAD.MOV.U32 R109, RZ, RZ, R70 ;  /* 0x000000ffff6d7224 */ /* 0x000fc600078e0046 */
[----:B------:R1:W-:Y:S04]  /*6b270*/  STL [R1+0x36d8], R68 ;  /* 0x0036d84401007387 */ /* 0x0003e80000100800 */
[----:B-1----:R-:W3:Y:S04]  /*6b280*/  LDL.LU R70, [R1+0x36c0] ;  /* 0x0036c00001467983 */ /* 0x002ee80000300800 */
[----:B------:R1:W-:Y:S02]  /*6b290*/  LDGSTS.E [R2+0x24100], desc[UR20][R108.64], P1 ;  /* 0x241000006c027fae */ /* 0x0003e40008921854 */
[----:B-1----:R-:W-:-:S02]  /*6b2a0*/  IMAD.MOV.U32 R108, RZ, RZ, R64 ;  /* 0x000000ffff6c7224 */ /* 0x002fc400078e0040 */
[----:B------:R-:W-:Y:S02]  /*6b2b0*/  IMAD.MOV.U32 R109, RZ, RZ, R68 ;  /* 0x000000ffff6d7224 */ /* 0x000fe400078e0044 */
[----:B------:R-:W3:Y:S04]  /*6b2c0*/  LDL.LU R68, [R1+0x36c4] ;  /* 0x0036c40001447983 */ /* 0x000ee80000300800 */
[----:B------:R-:W3:Y:S04]  /*6b2d0*/  LDL.LU R64, [R1+0x3804] ;  /* 0x0038040001407983 */ /* 0x000ee80000300800 */
[----:B------:R1:W-:Y:S01]  /*6b2e0*/  LDGSTS.E [R2+0x24200], desc[UR20][R108.64], P1 ;  /* 0x242000006c027fae */ /* 0x0003e20008921854 */
[----:B----4-:R-:W-:-:S05]  /*6b2f0*/  IADD3 R67, P0, R67, UR14, RZ ;  /* 0x0000000e43437c10 */ /* 0x010fca000ff1e0ff */
[----:B------:R-:W-:Y:S01]  /*6b300*/  STL [R1+0x36dc], R67 ;  /* 0x0036dc4301007387 */ /* 0x000fe20000100800 */
[----:B--2---:R-:W-:-:S05]  /*6b310*/  IADD3.X R71, R71, UR9, RZ, P0, !PT ;  /* 0x0000000947477c10 */ /* 0x004fca00087fe4ff */
[----:B------:R2:W-:Y:S01]  /*6b320*/  STL [R1+0x36d0], R71 ;  /* 0x0036d04701007387 */ /* 0x0005e20000100800 */
[----:B-1----:R-:W-:Y:S02]  /*6b330*/  IMAD.MOV.U32 R109, RZ, RZ, R71 ;  /* 0x000000ffff6d7224 */ /* 0x002fe400078e0047 */
[----:B------:R-:W-:Y:S01]  /*6b340*/  IMAD.MOV.U32 R108, RZ, RZ, R67 ;  /* 0x000000ffff6c7224 */ /* 0x000fe200078e0043 */
[----:B------:R-:W-:Y:S01]  /*6b350*/  UISETP.GT.AND UP1, UPT, UR17, 0x14, UPT ;  /* 0x000000141100788c */ /* 0x000fe2000bf24270 */
[----:B--2---:R-:W2:Y:S04]  /*6b360*/  LDL.LU R71, [R1+0x36b8] ;  /* 0x0036b80001477983 */ /* 0x004ea80000300800 */
[----:B------:R-:W4:Y:S01]  /*6b370*/  LDL.LU R67, [R1+0x37f8] ;  /* 0x0037f80001437983 */ /* 0x000f220000300800 */
[----:B------:R-:W-:-:S03]  /*6b380*/  USEL UR13, URZ, 0x4, !UP1 ;  /* 0x000000043f0d7887 */ /* 0x000fc6000c800000 */
[----:B------:R1:W-:Y:S01]  /*6b390*/  LDGSTS.E [R2+0x24300], desc[UR20][R108.64], P1 ;  /* 0x243000006c027fae */ /* 0x0003e20008921854 */
[----:B------:R-:W-:Y:S01]  /*6b3a0*/  IADD3 R66, P1, R66, UR14, RZ ;  /* 0x0000000e42427c10 */ /* 0x000fe2000ff3e0ff */
[----:B------:R-:W-:Y:S01]  /*6b3b0*/  USEL UR13, UR13, URZ, !UP0 ;  /* 0x0000003f0d0d7287 */ /* 0x000fe2000c000000 */
[----:B------:R-:W-:Y:S02]  /*6b3c0*/  IADD3 R65, P2, R65, UR14, RZ ;  /* 0x0000000e41417c10 */ /* 0x000fe4000ff5e0ff */
[----:B------:R-:W-:-:S03]  /*6b3d0*/  IADD3.X R73, R73, UR9, RZ, P1, !PT ;  /* 0x0000000949497c10 */ /* 0x000fc60008ffe4ff */
[----:B------:R-:W-:Y:S02]  /*6b3e0*/  ISETP.NE.U32.AND P0, PT, RZ, UR13, PT ;  /* 0x0000000dff007c0c */ /* 0x000fe4000bf05070 */
[----:B------:R-:W-:Y:S01]  /*6b3f0*/  IADD3.X R72, R72, UR9, RZ, P2, !PT ;  /* 0x0000000948487c10 */ /* 0x000fe200097fe4ff */
[----:B------:R1:W-:Y:S04]  /*6b400*/  STL [R1+0x380c], R66 ;  /* 0x00380c4201007387 */ /* 0x0003e80000100800 */
[----:B------:R-:W-:Y:S04]  /*6b410*/  STL [R1+0x3800], R73 ;  /* 0x0038004901007387 */ /* 0x000fe80000100800 */
[----:B------:R-:W-:Y:S04]  /*6b420*/  STL [R1+0x36d4], R65 ;  /* 0x0036d44101007387 */ /* 0x000fe80000100800 */
[----:B------:R-:W4:Y:S01]  /*6b430*/  LDL.LU R76, [R1+0x36bc] ;  /* 0x0036bc00014c7983 */ /* 0x000f220000300800 */
[----:B-1----:R-:W-:-:S02]  /*6b440*/  IMAD.MOV.U32 R108, RZ, RZ, R66 ;  /* 0x000000ffff6c7224 */ /* 0x002fc400078e0042 */
[----:B------:R-:W-:Y:S01]  /*6b450*/  IMAD.MOV.U32 R109, RZ, RZ, R73 ;  /* 0x000000ffff6d7224 */ /* 0x000fe200078e0049 */
[----:B------:R1:W-:Y:S04]  /*6b460*/  STL [R1+0x36c8], R72 ;  /* 0x0036c84801007387 */ /* 0x0003e80000100800 */
[----:B------:R-:W4:Y:S04]  /*6b470*/  LDL.LU R66, [R1+0x36b4] ;  /* 0x0036b40001427983 */ /* 0x000f280000300800 */
[----:B------:R-:W4:Y:S04]  /*6b480*/  LDL.LU R77, [R1+0x36b0] ;  /* 0x0036b000014d7983 */ /* 0x000f280000300800 */
[----:B------:R1:W-:Y:S02]  /*6b490*/  LDGSTS.E [R2+0x25000], desc[UR20][R108.64], P0 ;  /* 0x250000006c027fae */ /* 0x0003e40008121854 */
[----:B-1----:R-:W-:-:S02]  /*6b4a0*/  IMAD.MOV.U32 R108, RZ, RZ, R65 ;  /* 0x000000ffff6c7224 */ /* 0x002fc400078e0041 */
[----:B------:R-:W-:Y:S02]  /*6b4b0*/  IMAD.MOV.U32 R109, RZ, RZ, R72 ;  /* 0x000000ffff6d7224 */ /* 0x000fe400078e0048 */
[----:B------:R-:W4:Y:S04]  /*6b4c0*/  LDL.LU R72, [R1+0x36a8] ;  /* 0x0036a80001487983 */ /* 0x000f280000300800 */
[----:B------:R-:W4:Y:S04]  /*6b4d0*/  LDL.LU R65, [R1+0x36ac] ;  /* 0x0036ac0001417983 */ /* 0x000f280000300800 */
[----:B------:R1:W-:Y:S01]  /*6b4e0*/  LDGSTS.E [R2+0x25100], desc[UR20][R108.64], P0 ;  /* 0x251000006c027fae */ /* 0x0003e20008121854 */
[----:B---3--:R-:W-:-:S04]  /*6b4f0*/  IADD3 R69, P1, R69, UR14, RZ ;  /* 0x0000000e45457c10 */ /* 0x008fc8000ff3e0ff */
[----:B------:R-:W-:Y:S01]  /*6b500*/  IADD3.X R70, R70, UR9, RZ, P1, !PT ;  /* 0x0000000946467c10 */ /* 0x000fe20008ffe4ff */
[----:B------:R-:W-:Y:S04]  /*6b510*/  STL [R1+0x36cc], R69 ;  /* 0x0036cc4501007387 */ /* 0x000fe80000100800 */
[----:B------:R3:W-:Y:S01]  /*6b520*/  STL [R1+0x36c0], R70 ;  /* 0x0036c04601007387 */ /* 0x0007e20000100800 */
[----:B-1----:R-:W-:-:S03]  /*6b530*/  IMAD.MOV.U32 R109, RZ, RZ, R70 ;  /* 0x000000ffff6d7224 */ /* 0x002fc600078e0046 */
[----:B---3--:R-:W3:Y:S01]  /*6b540*/  LDL.LU R70, [R1+0x36a0] ;  /* 0x0036a00001467983 */ /* 0x008ee20000300800 */
[----:B------:R-:W-:Y:S01]  /*6b550*/  IADD3 R68, P2, R68, UR14, RZ ;  /* 0x0000000e44447c10 */ /* 0x000fe2000ff5e0ff */
[----:B------:R-:W-:Y:S01]  /*6b560*/  IMAD.MOV.U32 R108, RZ, RZ, R69 ;  /* 0x000000ffff6c7224 */ /* 0x000fe200078e0045 */
[----:B------:R-:W-:Y:S01]  /*6b570*/  IADD3 R64, P3, R64, UR14, RZ ;  /* 0x0000000e40407c10 */ /* 0x000fe2000ff7e0ff */
[----:B------:R-:W3:Y:S04]  /*6b580*/  LDL.LU R69, [R1+0x37fc] ;  /* 0x0037fc0001457983 */ /* 0x000ee80000300800 */
[----:B------:R-:W3:Y:S04]  /*6b590*/  LDL.LU R74, [R1+0x36a4] ;  /* 0x0036a400014a7983 */ /* 0x000ee80000300800 */
[----:B------:R-:W-:Y:S04]  /*6b5a0*/  STL [R1+0x36c4], R68 ;  /* 0x0036c44401007387 */ /* 0x000fe80000100800 */
[----:B------:R1:W-:Y:S02]  /*6b5b0*/  LDGSTS.E [R2+0x25200], desc[UR20][R108.64], P0 ;  /* 0x252000006c027fae */ /* 0x0003e40008121854 */
[----:B-1----:R-:W-:Y:S01]  /*6b5c0*/  IMAD.MOV.U32 R108, RZ, RZ, R68 ;  /* 0x000000ffff6c7224 */ /* 0x002fe200078e0044 */
[----:B--2---:R-:W-:-:S02]  /*6b5d0*/  IADD3.X R71, R71, UR9, RZ, P2, !PT ;  /* 0x0000000947477c10 */ /* 0x004fc400097fe4ff */
[----:B----4-:R-:W-:-:S03]  /*6b5e0*/  IADD3.X R67, R67, UR9, RZ, P3, !PT ;  /* 0x0000000943437c10 */ /* 0x010fc60009ffe4ff */
[----:B------:R1:W-:Y:S01]  /*6b5f0*/  STL [R1+0x36b8], R71 ;  /* 0x0036b84701007387 */ /* 0x0003e20000100800 */
[----:B------:R-:W-:-:S03]  /*6b600*/  IMAD.MOV.U32 R109, RZ, RZ, R71 ;  /* 0x000000ffff6d7224 */ /* 0x000fc600078e0047 */
[----:B------:R-:W-:Y:S04]  /*6b610*/  STL [R1+0x3804], R64 ;  /* 0x0038044001007387 */ /* 0x000fe80000100800 */
[----:B------:R2:W-:Y:S04]  /*6b620*/  LDGSTS.E [R2+0x25300], desc[UR20][R108.64], P0 ;  /* 0x253000006c027fae */ /* 0x0005e80008121854 */
[----:B-1----:R-:W4:Y:S04]  /*6b630*/  LDL.LU R71, [R1+0x37f4] ;  /* 0x0037f40001477983 */ /* 0x002f280000300800 */
[----:B------:R1:W-:Y:S04]  /*6b640*/  STL [R1+0x37f8], R67 ;  /* 0x0037f84301007387 */ /* 0x0003e80000100800 */
[----:B------:R-:W4:Y:S04]  /*6b650*/  LDL.LU R75, [R1+0x3698] ;  /* 0x00369800014b7983 */ /* 0x000f280000300800 */
[----:B------:R-:W4:Y:S04]  /*6b660*/  LDL.LU R73, [R1+0x3690] ;  /* 0x0036900001497983 */ /* 0x000f280000300800 */
[----:B------:R-:W4:Y:S01]  /*6b670*/  LDL.LU R68, [R1+0x369c] ;  /* 0x00369c0001447983 */ /* 0x000f220000300800 */
[----:B--2---:R-:W-:-:S02]  /*6b680*/  IMAD.MOV.U32 R109, RZ, RZ, R67 ;  /* 0x000000ffff6d7224 */ /* 0x004fc400078e0043 */
[----:B------:R-:W-:Y:S01]  /*6b690*/  IMAD.MOV.U32 R108, RZ, RZ, R64 ;  /* 0x000000ffff6c7224 */ /* 0x000fe200078e0040 */
[----:B-1----:R-:W2:Y:S04]  /*6b6a0*/  LDL.LU R67, [R1+0x368c] ;  /* 0x00368c0001437983 */ /* 0x002ea80000300800 */
[----:B------:R-:W2:Y:S01]  /*6b6b0*/  LDL.LU R64, [R1+0x3694] ;  /* 0x0036940001407983 */ /* 0x000ea20000300800 */
[----:B------:R-:W-:-:S04]  /*6b6c0*/  UISETP.GT.AND UP1, UPT, UR17, 0x18, UPT ;  /* 0x000000181100788c */ /* 0x000fc8000bf24270 */
[----:B------:R-:W-:-:S04]  /*6b6d0*/  USEL UR13, URZ, 0x4, !UP1 ;  /* 0x000000043f0d7887 */ /* 0x000fc8000c800000 */
[----:B------:R-:W-:Y:S01]  /*6b6e0*/  USEL UR13, UR13, URZ, !UP0 ;  /* 0x0000003f0d0d7287 */ /* 0x000fe2000c000000 */
[----:B------:R-:W-:-:S05]  /*6b6f0*/  IADD3 R76, P0, R76, UR14, RZ ;  /* 0x0000000e4c4c7c10 */ /* 0x000fca000ff1e0ff */
[----:B------:R-:W-:Y:S02]  /*6b700*/  ISETP.NE.U32.AND P1, PT, RZ, UR13, PT ;  /* 0x0000000dff007c0c */ /* 0x000fe4000bf25070 */
[----:B------:R-:W-:Y:S02]  /*6b710*/  IADD3.X R77, R77, UR9, RZ, P0, !PT ;  /* 0x000000094d4d7c10 */ /* 0x000fe400087fe4ff */
[----:B------:R-:W-:Y:S02]  /*6b720*/  IADD3 R66, P2, R66, UR14, RZ ;  /* 0x0000000e42427c10 */ /* 0x000fe4000ff5e0ff */
[----:B------:R-:W-:Y:S01]  /*6b730*/  IADD3 R65, P0, R65, UR14, RZ ;  /* 0x0000000e41417c10 */ /* 0x000fe2000ff1e0ff */
[----:B------:R-:W-:Y:S01]  /*6b740*/  STL [R1+0x36bc], R76 ;  /* 0x0036bc4c01007387 */ /* 0x000fe20000100800 */
[----:B------:R-:W-:-:S03]  /*6b750*/  IADD3.X R72, R72, UR9, RZ, P2, !PT ;  /* 0x0000000948487c10 */ /* 0x000fc600097fe4ff */
[----:B------:R-:W-:Y:S04]  /*6b760*/  STL [R1+0x36b0], R77 ;  /* 0x0036b04d01007387 */ /* 0x000fe80000100800 */
[----:B------:R1:W-:Y:S04]  /*6b770*/  LDGSTS.E [R2+0x26000], desc[UR20][R108.64], P1 ;  /* 0x260000006c027fae */ /* 0x0003e80008921854 */
[----:B------:R1:W-:Y:S04]  /*6b780*/  STL [R1+0x36b4], R66 ;  /* 0x0036b44201007387 */ /* 0x0003e80000100800 */
[----:B------:R3:W-:Y:S01]  /*6b790*/  STL [R1+0x36a8], R72 ;  /* 0x0036a84801007387 */ /* 0x0007e20000100800 */
[----:B-1----:R-:W-:-:S02]  /*6b7a0*/  IMAD.MOV.U32 R108, RZ, RZ, R76 ;  /* 0x000000ffff6c7224 */ /* 0x002fc400078e004c */
[----:B------:R-:W-:-:S05]  /*6b7b0*/  IMAD.MOV.U32 R109, RZ, RZ, R77 ;  /* 0x000000ffff6d7224 */ /* 0x000fca00078e004d */
[----:B------:R1:W-:Y:S01]  /*6b7c0*/  LDGSTS.E [R2+0x26100], desc[UR20][R108.64], P1 ;  /* 0x261000006c027fae */ /* 0x0003e20008921854 */
[----:B------:R-:W-:Y:S01]  /*6b7d0*/  UISETP.GT.AND UP1, UPT, UR17, 0x1c, UPT ;  /* 0x0000001c1100788c */ /* 0x000fe2000bf24270 */
[----:B-1----:R-:W-:Y:S02]  /*6b7e0*/  IMAD.MOV.U32 R108, RZ, RZ, R66 ;  /* 0x000000ffff6c7224 */ /* 0x002fe400078e0042 */
[----:B------:R-:W2:Y:S04]  /*6b7f0*/  LDL.LU R66, [R1+0x37f0] ;  /* 0x0037f00001427983 */ /* 0x000ea80000300800 */
[----:B------:R-:W-:Y:S01]  /*6b800*/  STL [R1+0x36ac], R65 ;  /* 0x0036ac4101007387 */ /* 0x000fe20000100800 */
[----:B------:R-:W-:Y:S01]  /*6b810*/  IMAD.MOV.U32 R109, RZ, RZ, R72 ;  /* 0x000000ffff6d7224 */ /* 0x000fe200078e0048 */
[----:B------:R-:W-:-:S04]  /*6b820*/  USEL UR13, URZ, 0x4, !UP1 ;  /* 0x000000043f0d7887 */ /* 0x000fc8000c800000 */
[----:B------:R1:W-:Y:S01]  /*6b830*/  LDGSTS.E [R2+0x26200], desc[UR20][R108.64], P1 ;  /* 0x262000006c027fae */ /* 0x0003e20008921854 */
[----:B------:R-:W-:Y:S01]  /*6b840*/  USEL UR13, UR13, URZ, !UP0 ;  /* 0x0000003f0d0d7287 */ /* 0x000fe2000c000000 */
[----:B-1----:R-:W-:Y:S01]  /*6b850*/  IMAD.MOV.U32 R108, RZ, RZ, R65 ;  /* 0x000000ffff6c7224 */ /* 0x002fe200078e0041 */
[----:B---3--:R-:W-:-:S05]  /*6b860*/  IADD3.X R70, R70, UR9, RZ, P0, !PT ;  /* 0x0000000946467c10 */ /* 0x008fca00087fe4ff */
[----:B------:R1:W-:Y:S04]  /*6b870*/  STL [R1+0x36a0], R70 ;  /* 0x0036a04601007387 */ /* 0x0003e80000100800 */
[----:B------:R-:W3:Y:S01]  /*6b880*/  LDL.LU R72, [R1+0x37e8] ;  /* 0x0037e80001487983 */ /* 0x000ee20000300800 */
[----:B------:R-:W-:Y:S01]  /*6b890*/  IMAD.MOV.U32 R109, RZ, RZ, R70 ;  /* 0x000000ffff6d7224 */ /* 0x000fe200078e0046 */
[----:B------:R-:W-:-:S04]  /*6b8a0*/  ISETP.NE.U32.AND P0, PT, RZ, UR13, PT ;  /* 0x0000000dff007c0c */ /* 0x000fc8000bf05070 */
[----:B------:R1:W-:Y:S01]  /*6b8b0*/  LDGSTS.E [R2+0x26300], desc[UR20][R108.64], P1 ;  /* 0x263000006c027fae */ /* 0x0003e20008921854 */
[----:B------:R-:W-:Y:S02]  /*6b8c0*/  IADD3 R69, P1, R69, UR14, RZ ;  /* 0x0000000e45457c10 */ /* 0x000fe4000ff3e0ff */
[----:B------:R-:W-:Y:S01]  /*6b8d0*/  IADD3 R74, P2, R74, UR14, RZ ;  /* 0x0000000e4a4a7c10 */ /* 0x000fe2000ff5e0ff */
[----:B-1----:R-:W3:Y:S04]  /*6b8e0*/  LDL.LU R70, [R1+0x3688] ;  /* 0x0036880001467983 */ /* 0x002ee80000300800 */
[----:B------:R-:W3:Y:S04]  /*6b8f0*/  LDL.LU R65, [R1+0x3684] ;  /* 0x0036840001417983 */ /* 0x000ee80000300800 */
[----:B------:R-:W-:Y:S01]  /*6b900*/  STL [R1+0x37fc], R69 ;  /* 0x0037fc4501007387 */ /* 0x000fe20000100800 */
[----:B------:R-:W-:Y:S01]  /*6b910*/  IMAD.MOV.U32 R108, RZ, RZ, R69 ;  /* 0x000000ffff6c7224 */ /* 0x000fe200078e0045 */
[----:B----4-:R-:W-:-:S02]  /*6b920*/  IADD3.X R71, R71, UR9, RZ, P1, !PT ;  /* 0x0000000947477c10 */ /* 0x010fc40008ffe4ff */
[----:B------:R-:W-:-:S03]  /*6b930*/  IADD3.X R75, R75, UR9, RZ, P2, !PT ;  /* 0x000000094b4b7c10 */ /* 0x000fc600097fe4ff */
[----:B------:R1:W-:Y:S01]  /*6b940*/  STL [R1+0x37f4], R71 ;  /* 0x0037f44701007387 */ /* 0x0003e20000100800 */
[----:B------:R-:W-:-:S03]  /*6b950*/  IMAD.MOV.U32 R109, RZ, RZ, R71 ;  /* 0x000000ffff6d7224 */ /* 0x000fc600078e0047 */
[----:B------:R-:W-:Y:S01]  /*6b960*/  STL [R1+0x36a4], R74 ;  /* 0x0036a44a01007387 */ /* 0x000fe20000100800 */
[----:B------:R-:W-:-:S03]  /*6b970*/  IADD3 R68, P1, R68, UR14, RZ ;  /* 0x0000000e44447c10 */ /* 0x000fc6000ff3e0ff */
[----:B------:R4:W-:Y:S04]  /*6b980*/  LDGSTS.E [R2+0x27000], desc[UR20][R108.64], P0 ;  /* 0x270000006c027fae */ /* 0x0009e80008121854 */
[----:B-1----:R-:W3:Y:S04]  /*6b990*/  LDL.LU R71, [R1+0x3680] ;  /* 0x0036800001477983 */ /* 0x002ee80000300800 */
[----:B------:R-:W-:Y:S04]  /*6b9a0*/  STL [R1+0x3698], R75 ;  /* 0x0036984b01007387 */ /* 0x000fe80000100800 */
[----:B------:R-:W3:Y:S01]  /*6b9b0*/  LDL.LU R69, [R1+0x3678] ;  /* 0x0036780001457983 */ /* 0x000ee20000300800 */
[----:B------:R-:W-:-:S02]  /*6b9c0*/  IADD3.X R73, R73, UR9, RZ, P1, !PT ;  /* 0x0000000949497c10 */ /* 0x000fc40008ffe4ff */
[----:B--2---:R-:W-:Y:S01]  /*6b9d0*/  IADD3 R64, P2, R64, UR14, RZ ;  /* 0x0000000e40407c10 */ /* 0x004fe2000ff5e0ff */
[----:B----4-:R-:W-:Y:S02]  /*6b9e0*/  IMAD.MOV.U32 R108, RZ, RZ, R74 ;  /* 0x000000ffff6c7224 */ /* 0x010fe400078e004a */
[----:B------:R-:W-:Y:S01]  /*6b9f0*/  IMAD.MOV.U32 R109, RZ, RZ, R75 ;  /* 0x000000ffff6d7224 */ /* 0x000fe200078e004b */
[----:B------:R-:W-:Y:S01]  /*6ba00*/  IADD3.X R67, R67, UR9, RZ, P2, !PT ;  /* 0x0000000943437c10 */ /* 0x000fe200097fe4ff */
[----:B------:R1:W-:Y:S04]  /*6ba10*/  STL [R1+0x369c], R68 ;  /* 0x00369c4401007387 */ /* 0x0003e80000100800 */
[----:B------:R2:W-:Y:S04]  /*6ba20*/  LDGSTS.E [R2+0x27100], desc[UR20][R108.64], P0 ;  /* 0x271000006c027fae */ /* 0x0005e80008121854 */
[----:B------:R-:W-:Y:S04]  /*6ba30*/  STL [R1+0x3690], R73 ;  /* 0x0036904901007387 */ /* 0x000fe80000100800 */
[----:B------:R-:W-:Y:S04]  /*6ba40*/  STL [R1+0x3694], R64 ;  /* 0x0036944001007387 */ /* 0x000fe80000100800 */
[----:B------:R4:W-:Y:S01]  /*6ba50*/  STL [R1+0x368c], R67 ;  /* 0x00368c4301007387 */ /* 0x0009e20000100800 */
[----:B--2---:R-:W-:-:S02]  /*6ba60*/  IMAD.MOV.U32 R108, RZ, RZ, R68 ;  /* 0x000000ffff6c7224 */ /* 0x004fc400078e0044 */
[----:B------:R-:W-:Y:S01]  /*6ba70*/  IMAD.MOV.U32 R109, RZ, RZ, R73 ;  /* 0x000000ffff6d7224 */ /* 0x000fe200078e0049 */
[----:B-1----:R-:W2:Y:S04]  /*6ba80*/  LDL.LU R68, [R1+0x3670] ;  /* 0x0036700001447983 */ /* 0x002ea80000300800 */
[----:B------:R1:W-:Y:S02]  /*6ba90*/  LDGSTS.E [R2+0x27200], desc[UR20][R108.64], P0 ;  /* 0x272000006c027fae */ /* 0x0003e40008121854 */
[----:B-1----:R-:W-:Y:S02]  /*6baa0*/  IMAD.MOV.U32 R109, RZ, RZ, R67 ;  /* 0x000000ffff6d7224 */ /* 0x002fe400078e0043 */
[----:B----4-:R-:W4:Y:S01]  /*6bab0*/  LDL.LU R67, [R1+0x367c] ;  /* 0x00367c0001437983 */ /* 0x010f220000300800 */
[----:B------:R-:W-:Y:S01]  /*6bac0*/  LOP3.LUT R112, R112, 0x3f, RZ, 0xc0, !PT ;  /* 0x0000003f70707812 */ /* 0x000fe200078ec0ff */
[----:B------:R-:W-:-:S02]  /*6bad0*/  IMAD.MOV.U32 R108, RZ, RZ, R64 ;  /* 0x000000ffff6c7224 */ /* 0x000fc400078e0040 */
[----:B------:R-:W2:Y:S02]  /*6bae0*/  LDL.LU R76, [R1+0x37ec] ;  /* 0x0037ec00014c7983 */ /* 0x000ea40000300800 */
[----:B------:R-:W-:Y:S01]  /*6baf0*/  IMAD.SHL.U32 R112, R112, 0x4, RZ ;  /* 0x0000000470707824 */ /* 0x000fe200078e00ff */
[----:B------:R-:W-:Y:S01]  /*6bb00*/  UISETP.GT.AND UP1, UPT, UR17, 0x1, UPT ;  /* 0x000000011100788c */ /* 0x000fe2000bf24270 */
[----:B------:R1:W-:Y:S03]  /*6bb10*/  LDGSTS.E [R2+0x27300], desc[UR20][R108.64], P0 ;  /* 0x273000006c027fae */ /* 0x0003e60008121854 */
[----:B------:R-:W-:Y:S02]  /*6bb20*/  LOP3.LUT R64, R112, 0x20, RZ, 0x3c, !PT ;  /* 0x0000002070407812 */ /* 0x000fe400078e3cff */
[----:B------:R-:W-:-:S05]  /*6bb30*/  IADD3 R66, P1, R66, UR14, RZ ;  /* 0x0000000e42427c10 */ /* 0x000fca000ff3e0ff */
[----:B------:R3:W-:Y:S01]  /*6bb40*/  STL [R1+0x37f0], R66 ;  /* 0x0037f04201007387 */ /* 0x0007e20000100800 */
[----:B-1----:R-:W-:Y:S01]  /*6bb50*/  VIADD R2, R64, UR18 ;  /* 0x0000001240027c36 */ /* 0x002fe20008000000 */
[----:B------:R-:W-:Y:S01]  /*6bb60*/  USEL UR13, URZ, 0x4, !UP1 ;  /* 0x000000043f0d7887 */ /* 0x000fe2000c800000 */
[----:B------:R-:W-:-:S03]  /*6bb70*/  IMAD.MOV.U32 R108, RZ, RZ, R66 ;  /* 0x000000ffff6c7224 */ /* 0x000fc600078e0042 */
[----:B------:R-:W-:-:S06]  /*6bb80*/  USEL UR13, UR13, URZ, !UP0 ;  /* 0x0000003f0d0d7287 */ /* 0x000fcc000c000000 */
[----:B------:R-:W-:Y:S02]  /*6bb90*/  ISETP.NE.U32.AND P0, PT, RZ, UR13, PT ;  /* 0x0000000dff007c0c */ /* 0x000fe4000bf05070 */
[----:B---3--:R-:W-:-:S05]  /*6bba0*/  IADD3.X R72, R72, UR9, RZ, P1, !PT ;  /* 0x0000000948487c10 */ /* 0x008fca0008ffe4ff */
[----:B------:R1:W-:Y:S04]  /*6bbb0*/  STL [R1+0x37e8], R72 ;  /* 0x0037e84801007387 */ /* 0x0003e80000100800 */
[----:B------:R-:W3:Y:S04]  /*6bbc0*/  LDL.LU R64, [R1+0x3674] ;  /* 0x0036740001407983 */ /* 0x000ee80000300800 */
[----:B------:R-:W3:Y:S04]  /*6bbd0*/  LDL.LU R77, [R1+0x37e0] ;  /* 0x0037e000014d7983 */ /* 0x000ee80000300800 */
[----:B------:R-:W3:Y:S01]  /*6bbe0*/  LDL.LU R66, [R1+0x3668] ;  /* 0x0036680001427983 */ /* 0x000ee20000300800 */
[----:B------:R-:W-:Y:S01]  /*6bbf0*/  IADD3 R70, P1, R70, UR14, RZ ;  /* 0x0000000e46467c10 */ /* 0x000fe2000ff3e0ff */
[----:B------:R-:W-:Y:S01]  /*6bc00*/  IMAD.MOV.U32 R109, RZ, RZ, R72 ;  /* 0x000000ffff6d7224 */ /* 0x000fe200078e0048 */
[----:B------:R-:W-:-:S03]  /*6bc10*/  IADD3 R65, P2, R65, UR14, RZ ;  /* 0x0000000e41417c10 */ /* 0x000fc6000ff5e0ff */
[----:B------:R-:W-:Y:S04]  /*6bc20*/  STL [R1+0x3688], R70 ;  /* 0x0036884601007387 */ /* 0x000fe80000100800 */
[----:B------:R1:W-:Y:S02]  /*6bc30*/  LDGSTS.E [R2+0x20400], desc[UR20][R108.64], P0 ;  /* 0x204000006c027fae */ /* 0x0003e40008121854 */
[----:B-1----:R-:W-:Y:S01]  /*6bc40*/  IMAD.MOV.U32 R108, RZ, RZ, R70 ;  /* 0x000000ffff6c7224 */ /* 0x002fe200078e0046 */
[----:B------:R-:W-:Y:S02]  /*6bc50*/  IADD3.X R71, R71, UR9, RZ, P1, !PT ;  /* 0x0000000947477c10 */ /* 0x000fe40008ffe4ff */
[----:B------:R-:W-:-:S03]  /*6bc60*/  IADD3.X R69, R69, UR9, RZ, P2, !PT ;  /* 0x0000000945457c10 */ /* 0x000fc600097fe4ff */
[----:B------:R-:W-:Y:S01]  /*6bc70*/  STL [R1+0x3680], R71 ;  /* 0x0036804701007387 */ /* 0x000fe20000100800 */
[----:B------:R-:W-:-:S03]  /*6bc80*/  IMAD.MOV.U32 R109, RZ, RZ, R71 ;  /* 0x000000ffff6d7224 */ /* 0x000fc600078e0047 */
[----:B------:R1:W-:Y:S04]  /*6bc90*/  STL [R1+0x3684], R65 ;  /* 0x0036844101007387 */ /* 0x0003e80000100800 */
[----:B------:R-:W3:Y:S04]  /*6bca0*/  LDL.LU R74, [R1+0x366c] ;  /* 0x00366c00014a7983 */ /* 0x000ee80000300800 */
[----:B------:R-:W-:Y:S04]  /*6bcb0*/  STL [R1+0x3678], R69 ;  /* 0x0036784501007387 */ /* 0x000fe80000100800 */
[----:B------:R1:W-:Y:S04]  /*6bcc0*/  LDGSTS.E [R2+0x20500], desc[UR20][R108.64], P0 ;  /* 0x205000006c027fae */ /* 0x0003e80008121854 */
[----:B------:R-:W3:Y:S04]  /*6bcd0*/  LDL.LU R75, [R1+0x3660] ;  /* 0x00366000014b7983 */ /* 0x000ee80000300800 */
[----:B------:R-:W3:Y:S01]  /*6bce0*/  LDL.LU R72, [R1+0x3658] ;  /* 0x0036580001487983 */ /* 0x000ee20000300800 */
[----:B-1----:R-:W-:-:S03]  /*6bcf0*/  IMAD.MOV.U32 R108, RZ, RZ, R65 ;  /* 0x000000ffff6c7224 */ /* 0x002fc600078e0041 */
[----:B------:R-:W3:Y:S01]  /*6bd00*/  LDL.LU R65, [R1+0x3664] ;  /* 0x0036640001417983 */ /* 0x000ee20000300800 */
[----:B------:R-:W-:-:S03]  /*6bd10*/  IMAD.MOV.U32 R109, RZ, RZ, R69 ;  /* 0x000000ffff6d7224 */ /* 0x000fc600078e0045 */
[----:B------:R-:W3:Y:S04]  /*6bd20*/  LDL.LU R73, [R1+0x37d8] ;  /* 0x0037d80001497983 */ /* 0x000ee80000300800 */
[----:B------:R-:W3:Y:S04]  /*6bd30*/  LDL.LU R71, [R1+0x37e4] ;  /* 0x0037e40001477983 */ /* 0x000ee80000300800 */
[----:B------:R1:W-:Y:S01]  /*6bd40*/  LDGSTS.E [R2+0x20600], desc[UR20][R108.64], P0 ;  /* 0x206000006c027fae */ /* 0x0003e20008121854 */
[----:B----4-:R-:W-:-:S04]  /*6bd50*/  IADD3 R67, P1, R67, UR14, RZ ;  /* 0x0000000e43437c10 */ /* 0x010fc8000ff3e0ff */
[----:B--2---:R-:W-:Y:S01]  /*6bd60*/  IADD3.X R68, R68, UR9, RZ, P1, !PT ;  /* 0x0000000944447c10 */ /* 0x004fe20008ffe4ff */
[----:B------:R2:W-:Y:S01]  /*6bd70*/  STL [R1+0x367c], R67 ;  /* 0x00367c4301007387 */ /* 0x0005e20000100800 */
[----:B-1----:R-:W-:-:S03]  /*6bd80*/  IMAD.MOV.U32 R108, RZ, RZ, R67 ;  /* 0x000000ffff6c7224 */ /* 0x002fc600078e0043 */
[----:B------:R1:W-:Y:S04]  /*6bd90*/  STL [R1+0x3670], R68 ;  /* 0x0036704401007387 */ /* 0x0003e80000100800 */
[----:B------:R-:W4:Y:S04]  /*6bda0*/  LDL.LU R70, [R1+0x3650] ;  /* 0x0036500001467983 */ /* 0x000f280000300800 */
[----:B--2---:R-:W2:Y:S01]  /*6bdb0*/  LDL.LU R67, [R1+0x365c] ;  /* 0x00365c0001437983 */ /* 0x004ea20000300800 */
[----:B------:R-:W-:-:S03]  /*6bdc0*/  IMAD.MOV.U32 R109, RZ, RZ, R68 ;  /* 0x000000ffff6d7224 */ /* 0x000fc600078e0044 */
[----:B------:R-:W4:Y:S04]  /*6bdd0*/  LDL.LU R69, [R1+0x3648] ;  /* 0x0036480001457983 */ /* 0x000f280000300800 */
[----:B-1----:R-:W4:Y:S01]  /*6bde0*/  LDL.LU R68, [R1+0x3654] ;  /* 0x0036540001447983 */ /* 0x002f220000300800 */
[----:B------:R-:W-:-:S03]  /*6bdf0*/  UISETP.GT.AND UP1, UPT, UR17, 0x5, UPT ;  /* 0x000000051100788c */ /* 0x000fc6000bf24270 */
[----:B------:R1:W-:Y:S01]  /*6be00*/  LDGSTS.E [R2+0x20700], desc[UR20][R108.64], P0 ;  /* 0x207000006c027fae */ /* 0x0003e20008121854 */
[----:B------:R-:W-:-:S04]  /*6be10*/  USEL UR13, URZ, 0x4, !UP1 ;  /* 0x000000043f0d7887 */ /* 0x000fc8000c800000 */
[----:B------:R-:W-:Y:S01]  /*6be20*/  USEL UR13, UR13, URZ, !UP0 ;  /* 0x0000003f0d0d7287 */ /* 0x000fe2000c000000 */
[----:B------:R-:W-:-:S05]  /*6be30*/  IADD3 R76, P1, R76, UR14, RZ ;  /* 0x0000000e4c4c7c10 */ /* 0x000fca000ff3e0ff */
[----:B------:R-:W-:Y:S01]  /*6be40*/  ISETP.NE.U32.AND P0, PT, RZ, UR13, PT ;  /* 0x0000000dff007c0c */ /* 0x000fe2000bf05070 */
[----:B-1----:R-:W-:Y:S01]  /*6be50*/  IMAD.MOV.U32 R108, RZ, RZ, R76 ;  /* 0x000000ffff6c7224 */ /* 0x002fe200078e004c */
[----:B------:R-:W-:Y:S01]  /*6be60*/  STL [R1+0x37ec], R76 ;  /* 0x0037ec4c01007387 */ /* 0x000fe20000100800 */
[----:B------:R-:W-:-:S04]  /*6be70*/  UISETP.GT.AND UP1, UPT, UR17, 0x9, UPT ;  /* 0x000000091100788c */ /* 0x000fc8000bf24270 */
[----:B------:R-:W-:-:S04]  /*6be80*/  USEL UR13, URZ, 0x4, !UP1 ;  /* 0x000000043f0d7887 */ /* 0x000fc8000c800000 */
[----:B------:R-:W-:Y:S01]  /*6be90*/  USEL UR13, UR13, URZ, !UP0 ;  /* 0x0000003f0d0d7287 */ /* 0x000fe2000c000000 */
[----:B---3--:R-:W-:Y:S02]  /*6bea0*/  IADD3.X R77, R77, UR9, RZ, P1, !PT ;  /* 0x000000094d4d7c10 */ /* 0x008fe40008ffe4ff */
[----:B------:R-:W-:-:S03]  /*6beb0*/  IADD3 R64, P2, R64, UR14, RZ ;  /* 0x0000000e40407c10 */ /* 0x000fc6000ff5e0ff */
        /* <DEDUP_REMOVED lines=11> */
[----:B------:R-:W-:-:S04]  /*6bf70*/  IADD3 R74, P1, R74, UR14, RZ ;  /* 0x0000000e4a4a7c10 */ /* 0x000fc8000ff3e0ff */
[----:B------:R-:W-:Y:S01]  /*6bf80*/  IADD3.X R75, R75, UR9, RZ, P1, !PT ;  /* 0x000000094b4b7c10 */ /* 0x000fe20008ffe4ff */
[----:B-1----:R-:W-:-:S04]  /*6bf90*/  IMAD.MOV.U32 R108, RZ, RZ, R74 ;  /* 0x000000ffff6c7224 */ /* 0x002fc800078e004a */
[----:B------:R-:W-:Y:S01]  /*6bfa0*/  IMAD.MOV.U32 R109, RZ, RZ, R75 ;  /* 0x000000ffff6d7224 */ /* 0x000fe200078e004b */
[----:B------:R-:W-:-:S04]  /*6bfb0*/  IADD3 R65, P2, R65, UR14, RZ ;  /* 0x0000000e41417c10 */ /* 0x000fc8000ff5e0ff */
[----:B------:R1:W-:Y:S01]  /*6bfc0*/  LDGSTS.E [R2+0x21600], desc[UR20][R108.64], P0 ;  /* 0x216000006c027fae */ /* 0x0003e20008121854 */
[----:B------:R-:W-:Y:S02]  /*6bfd0*/  IADD3.X R72, R72, UR9, RZ, P2, !PT ;  /* 0x0000000948487c10 */ /* 0x000fe400097fe4ff */
[----:B------:R-:W-:Y:S02]  /*6bfe0*/  IADD3 R71, P3, R71, UR14, RZ ;  /* 0x0000000e47477c10 */ /* 0x000fe4000ff7e0ff */
[----:B------:R-:W-:Y:S01]  /*6bff0*/  ISETP.NE.U32.AND P1, PT, RZ, UR13, PT ;  /* 0x0000000dff007c0c */ /* 0x000fe2000bf25070 */
[----:B------:R-:W-:Y:S04]  /*6c000*/  STL [R1+0x366c], R74 ;  /* 0x00366c4a01007387 */ /* 0x000fe80000100800 */
[----:B------:R-:W-:Y:S01]  /*6c010*/  STL [R1+0x3660], R75 ;  /* 0x0036604b01007387 */ /* 0x000fe20000100800 */
[----:B------:R-:W-:Y:S01]  /*6c020*/  IADD3.X R73, R73, UR9, RZ, P3, !PT ;  /* 0x0000000949497c10 */ /* 0x000fe20009ffe4ff */
[----:B-1----:R-:W-:-:S02]  /*6c030*/  IMAD.MOV.U32 R108, RZ, RZ, R65 ;  /* 0x000000ffff6c7224 */ /* 0x002fc400078e0041 */
[----:B------:R-:W-:Y:S01]  /*6c040*/  IMAD.MOV.U32 R109, RZ, RZ, R72 ;  /* 0x000000ffff6d7224 */ /* 0x000fe200078e0048 */
[----:B------:R-:W-:Y:S04]  /*6c050*/  STL [R1+0x3664], R65 ;  /* 0x0036644101007387 */ /* 0x000fe80000100800 */
[----:B------:R1:W-:Y:S04]  /*6c060*/  STL [R1+0x3658], R72 ;  /* 0x0036584801007387 */ /* 0x0003e80000100800 */
[----:B------:R-:W-:Y:S04]  /*6c070*/  STL [R1+0x37e4], R71 ;  /* 0x0037e44701007387 */ /* 0x000fe80000100800 */
[----:B------:R2:W-:Y:S04]  /*6c080*/  LDGSTS.E [R2+0x21700], desc[UR20][R108.64], P0 ;  /* 0x217000006c027fae */ /* 0x0005e80008121854 */
[----:B-1----:R-:W3:Y:S04]  /*6c090*/  LDL.LU R72, [R1+0x37dc] ;  /* 0x0037dc0001487983 */ /* 0x002ee80000300800 */
[----:B------:R1:W-:Y:S04]  /*6c0a0*/  STL [R1+0x37d8], R73 ;  /* 0x0037d84901007387 */ /* 0x0003e80000100800 */
[----:B------:R-:W3:Y:S01]  /*6c0b0*/  LDL.LU R65, [R1+0x3644] ;  /* 0x0036440001417983 */ /* 0x000ee20000300800 */
[----:B--2---:R-:W-:-:S02]  /*6c0c0*/  IMAD.MOV.U32 R108, RZ, RZ, R71 ;  /* 0x000000ffff6c7224 */ /* 0x004fc400078e0047 */
[----:B------:R-:W-:Y:S01]  /*6c0d0*/  IMAD.MOV.U32 R109, RZ, RZ, R73 ;  /* 0x000000ffff6d7224 */ /* 0x000fe200078e0049 */
[----:B------:R-:W-:-:S04]  /*6c0e0*/  IADD3 R67, P0, R67, UR14, RZ ;  /* 0x0000000e43437c10 */ /* 0x000fc8000ff1e0ff */
[----:B------:R2:W-:Y:S04]  /*6c0f0*/  LDGSTS.E [R2+0x22400], desc[UR20][R108.64], P1 ;  /* 0x224000006c027fae */ /* 0x0005e80008921854 */
[----:B-1----:R-:W3:Y:S04]  /*6c100*/  LDL.LU R73, [R1+0x37d0] ;  /* 0x0037d00001497983 */ /* 0x002ee80000300800 */
[----:B------:R-:W3:Y:S01]  /*6c110*/  LDL.LU R71, [R1+0x3638] ;  /* 0x0036380001477983 */ /* 0x000ee20000300800 */
[----:B----4-:R-:W-:Y:S02]  /*6c120*/  IADD3.X R70, R70, UR9, RZ, P0, !PT ;  /* 0x0000000946467c10 */ /* 0x010fe400087fe4ff */
[----:B------:R-:W-:Y:S01]  /*6c130*/  IADD3 R68, P2, R68, UR14, RZ ;  /* 0x0000000e44447c10 */ /* 0x000fe2000ff5e0ff */
[----:B------:R1:W-:Y:S04]  /*6c140*/  STL [R1+0x365c], R67 ;  /* 0x00365c4301007387 */ /* 0x0003e80000100800 */
[----:B------:R-:W-:Y:S01]  /*6c150*/  STL [R1+0x3650], R70 ;  /* 0x0036504601007387 */ /* 0x000fe20000100800 */
[----:B------:R-:W-:-:S03]  /*6c160*/  IADD3.X R69, R69, UR9, RZ, P2, !PT ;  /* 0x0000000945457c10 */ /* 0x000fc600097fe4ff */
[----:B------:R4:W-:Y:S01]  /*6c170*/  STL [R1+0x3654], R68 ;  /* 0x0036544401007387 */ /* 0x0009e20000100800 */
[----:B--2---:R-:W-:Y:S02]  /*6c180*/  IMAD.MOV.U32 R108, RZ, RZ, R67 ;  /* 0x000000ffff6c7224 */ /* 0x004fe400078e0043 */
[----:B------:R-:W-:Y:S01]  /*6c190*/  IMAD.MOV.U32 R109, RZ, RZ, R70 ;  /* 0x000000ffff6d7224 */ /* 0x000fe200078e0046 */
[----:B-1----:R-:W2:Y:S04]  /*6c1a0*/  LDL.LU R67, [R1+0x363c] ;  /* 0x00363c0001437983 */ /* 0x002ea80000300800 */
[----:B------:R1:W-:Y:S04]  /*6c1b0*/  LDGSTS.E [R2+0x22500], desc[UR20][R108.64], P1 ;  /* 0x225000006c027fae */ /* 0x0003e80008921854 */
[----:B------:R3:W-:Y:S01]  /*6c1c0*/  STL [R1+0x3648], R69 ;  /* 0x0036484501007387 */ /* 0x0007e20000100800 */
[----:B-1----:R-:W-:-:S03]  /*6c1d0*/  IMAD.MOV.U32 R108, RZ, RZ, R68 ;  /* 0x000000ffff6c7224 */ /* 0x002fc600078e0044 */
[----:B----4-:R-:W4:Y:S01]  /*6c1e0*/  LDL.LU R68, [R1+0x3630] ;  /* 0x0036300001447983 */ /* 0x010f220000300800 */
        /* <DEDUP_REMOVED lines=21> */
[----:B------:R-:W-:Y:S02]  /*6c340*/  IADD3 R72, P1, R72, UR14, RZ ;  /* 0x0000000e48487c10 */ /* 0x000fe4000ff3e0ff */
[----:B------:R-:W-:-:S03]  /*6c350*/  IADD3 R65, P2, R65, UR14, RZ ;  /* 0x0000000e41417c10 */ /* 0x000fc6000ff5e0ff */
[----:B-1----:R-:W-:Y:S01]  /*6c360*/  IMAD.MOV.U32 R108, RZ, RZ, R72 ;  /* 0x000000ffff6c7224 */ /* 0x002fe200078e0048 */
[----:B------:R-:W-:Y:S02]  /*6c370*/  IADD3.X R73, R73, UR9, RZ, P1, !PT ;  /* 0x0000000949497c10 */ /* 0x000fe40008ffe4ff */
[----:B------:R-:W-:Y:S01]  /*6c380*/  IADD3.X R71, R71, UR9, RZ, P2, !PT ;  /* 0x0000000947477c10 */ /* 0x000fe200097fe4ff */
[----:B------:R-:W-:Y:S02]  /*6c390*/  STL [R1+0x37dc], R72 ;  /* 0x0037dc4801007387 */ /* 0x000fe40000100800 */
[----:B------:R-:W-:Y:S02]  /*6c3a0*/  IMAD.MOV.U32 R109, RZ, RZ, R73 ;  /* 0x000000ffff6d7224 */ /* 0x000fe400078e0049 */
[----:B------:R-:W-:Y:S04]  /*6c3b0*/  STL [R1+0x37d0], R73 ;  /* 0x0037d04901007387 */ /* 0x000fe80000100800 */
[----:B------:R1:W-:Y:S04]  /*6c3c0*/  STL [R1+0x3644], R65 ;  /* 0x0036444101007387 */ /* 0x0003e80000100800 */
[----:B------:R4:W-:Y:S04]  /*6c3d0*/  STL [R1+0x3638], R71 ;  /* 0x0036384701007387 */ /* 0x0009e80000100800 */
[----:B------:R1:W-:Y:S01]  /*6c3e0*/  LDGSTS.E [R2+0x23400], desc[UR20][R108.64], P0 ;  /* 0x234000006c027fae */ /* 0x0003e20008121854 */
[----:B--2---:R-:W-:Y:S01]  /*6c3f0*/  IADD3 R67, P1, R67, UR14, RZ ;  /* 0x0000000e43437c10 */ /* 0x004fe2000ff3e0ff */
[----:B-1----:R-:W-:-:S02]  /*6c400*/  IMAD.MOV.U32 R108, RZ, RZ, R65 ;  /* 0x000000ffff6c7224 */ /* 0x002fc400078e0041 */
[----:B------:R-:W2:Y:S04]  /*6c410*/  LDL.LU R65, [R1+0x361c] ;  /* 0x00361c0001417983 */ /* 0x000ea80000300800 */
[----:B------:R1:W-:Y:S01]  /*6c420*/  STL [R1+0x363c], R67 ;  /* 0x00363c4301007387 */ /* 0x0003e20000100800 */
[----:B----4-:R-:W-:Y:S01]  /*6c430*/  IADD3.X R68, R68, UR9, RZ, P1, !PT ;  /* 0x0000000944447c10 */ /* 0x010fe20008ffe4ff */
[----:B------:R-:W-:-:S04]  /*6c440*/  IMAD.MOV.U32 R109, RZ, RZ, R71 ;  /* 0x000000ffff6d7224 */ /* 0x000fc800078e0047 */
[----:B------:R4:W-:Y:S04]  /*6c450*/  STL [R1+0x3630], R68 ;  /* 0x0036304401007387 */ /* 0x0009e80000100800 */
[----:B------:R-:W2:Y:S01]  /*6c460*/  LDL.LU R71, [R1+0x3610] ;  /* 0x0036100001477983 */ /* 0x000ea20000300800 */
[----:B------:R-:W-:-:S03]  /*6c470*/  UISETP.GT.AND UP1, UPT, UR17, 0x11, UPT ;  /* 0x000000111100788c */ /* 0x000fc6000bf24270 */
[----:B------:R1:W-:Y:S04]  /*6c480*/  LDGSTS.E [R2+0x23500], desc[UR20][R108.64], P0 ;  /* 0x235000006c027fae */ /* 0x0003e80008121854 */
[----:B------:R-:W2:Y:S01]  /*6c490*/  LDL.LU R73, [R1+0x37c0] ;  /* 0x0037c00001497983 */ /* 0x000ea20000300800 */
[----:B------:R-:W-:-:S04]  /*6c4a0*/  USEL UR13, URZ, 0x4, !UP1 ;  /* 0x000000043f0d7887 */ /* 0x000fc8000c800000 */
[----:B------:R-:W-:Y:S01]  /*6c4b0*/  USEL UR13, UR13, URZ, !UP0 ;  /* 0x0000003f0d0d7287 */ /* 0x000fe2000c000000 */
[----:B-1----:R-:W-:Y:S02]  /*6c4c0*/  IMAD.MOV.U32 R108, RZ, RZ, R67 ;  /* 0x000000ffff6c7224 */ /* 0x002fe400078e0043 */
[----:B------:R-:W-:Y:S01]  /*6c4d0*/  IMAD.MOV.U32 R109, RZ, RZ, R68 ;  /* 0x000000ffff6d7224 */ /* 0x000fe200078e0044 */
[----:B------:R-:W2:Y:S02]  /*6c4e0*/  LDL.LU R67, [R1+0x37cc] ;  /* 0x0037cc0001437983 */ /* 0x000ea40000300800 */
[----:B------:R-:W-:Y:S02]  /*6c4f0*/  ISETP.NE.U32.AND P1, PT, RZ, UR13, PT ;  /* 0x0000000dff007c0c */ /* 0x000fe4000bf25070 */
[----:B------:R-:W2:Y:S04]  /*6c500*/  LDL.LU R72, [R1+0x3608] ;  /* 0x0036080001487983 */ /* 0x000ea80000300800 */
[----:B----4-:R-:W4:Y:S04]  /*6c510*/  LDL.LU R68, [R1+0x3614] ;  /* 0x0036140001447983 */ /* 0x010f280000300800 */
[----:B------:R1:W-:Y:S01]  /*6c520*/  LDGSTS.E [R2+0x23600], desc[UR20][R108.64], P0 ;  /* 0x236000006c027fae */ /* 0x0003e20008121854 */
        /* <DEDUP_REMOVED lines=32> */
[----:B--2---:R-:W-:-:S05]  /*6c730*/  IADD3 R65, P0, R65, UR14, RZ ;  /* 0x0000000e41417c10 */ /* 0x004fca000ff1e0ff */
[----:B------:R-:W-:Y:S01]  /*6c740*/  STL [R1+0x361c], R65 ;  /* 0x00361c4101007387 */ /* 0x000fe20000100800 */
[----:B------:R-:W-:-:S05]  /*6c750*/  IADD3.X R71, R71, UR9, RZ, P0, !PT ;  /* 0x0000000947477c10 */ /* 0x000fca00087fe4ff */
[----:B------:R2:W-:Y:S01]  /*6c760*/  STL [R1+0x3610], R71 ;  /* 0x0036104701007387 */ /* 0x0005e20000100800 */
[----:B-1----:R-:W-:Y:S02]  /*6c770*/  IMAD.MOV.U32 R109, RZ, RZ, R71 ;  /* 0x000000ffff6d7224 */ /* 0x002fe400078e0047 */
[----:B------:R-:W-:Y:S01]  /*6c780*/  IMAD.MOV.U32 R108, RZ, RZ, R65 ;  /* 0x000000ffff6c7224 */ /* 0x000fe200078e0041 */
[----:B------:R-:W-:Y:S01]  /*6c790*/  UISETP.GT.AND UP1, UPT, UR17, 0x15, UPT ;  /* 0x000000151100788c */ /* 0x000fe2000bf24270 */
[----:B--2---:R-:W2:Y:S04]  /*6c7a0*/  LDL.LU R71, [R1+0x35f8] ;  /* 0x0035f80001477983 */ /* 0x004ea80000300800 */
[----:B------:R-:W2:Y:S01]  /*6c7b0*/  LDL.LU R65, [R1+0x37b8] ;  /* 0x0037b80001417983 */ /* 0x000ea20000300800 */
[----:B------:R-:W-:-:S03]  /*6c7c0*/  USEL UR13, URZ, 0x4, !UP1 ;  /* 0x000000043f0d7887 */ /* 0x000fc6000c800000 */
[----:B------:R1:W-:Y:S01]  /*6c7d0*/  LDGSTS.E [R2+0x24700], desc[UR20][R108.64], P1 ;  /* 0x247000006c027fae */ /* 0x0003e20008921854 */
[----:B------:R-:W-:Y:S01]  /*6c7e0*/  IADD3 R67, P1, R67, UR14, RZ ;  /* 0x0000000e43437c10 */ /* 0x000fe2000ff3e0ff */
[----:B------:R-:W-:Y:S01]  /*6c7f0*/  USEL UR13, UR13, URZ, !UP0 ;  /* 0x0000003f0d0d7287 */ /* 0x000fe2000c000000 */
[----:B----4-:R-:W-:Y:S02]  /*6c800*/  IADD3 R68, P2, R68, UR14, RZ ;  /* 0x0000000e44447c10 */ /* 0x010fe4000ff5e0ff */
[----:B------:R-:W-:-:S03]  /*6c810*/  IADD3.X R73, R73, UR9, RZ, P1, !PT ;  /* 0x0000000949497c10 */ /* 0x000fc60008ffe4ff */
[----:B------:R-:W-:Y:S02]  /*6c820*/  ISETP.NE.U32.AND P0, PT, RZ, UR13, PT ;  /* 0x0000000dff007c0c */ /* 0x000fe4000bf05070 */
[----:B------:R-:W-:Y:S01]  /*6c830*/  IADD3.X R72, R72, UR9, RZ, P2, !PT ;  /* 0x0000000948487c10 */ /* 0x000fe200097fe4ff */
[----:B------:R4:W-:Y:S04]  /*6c840*/  STL [R1+0x37cc], R67 ;  /* 0x0037cc4301007387 */ /* 0x0009e80000100800 */
[----:B------:R-:W-:Y:S04]  /*6c850*/  STL [R1+0x37c0], R73 ;  /* 0x0037c04901007387 */ /* 0x000fe80000100800 */
[----:B------:R-:W-:Y:S04]  /*6c860*/  STL [R1+0x3614], R68 ;  /* 0x0036144401007387 */ /* 0x000fe80000100800 */
[----:B------:R-:W2:Y:S01]  /*6c870*/  LDL.LU R76, [R1+0x35fc] ;  /* 0x0035fc00014c7983 */ /* 0x000ea20000300800 */
[----:B-1----:R-:W-:-:S02]  /*6c880*/  IMAD.MOV.U32 R108, RZ, RZ, R67 ;  /* 0x000000ffff6c7224 */ /* 0x002fc400078e0043 */
[----:B------:R-:W-:Y:S01]  /*6c890*/  IMAD.MOV.U32 R109, RZ, RZ, R73 ;  /* 0x000000ffff6d7224 */ /* 0x000fe200078e0049 */
[----:B------:R1:W-:Y:S04]  /*6c8a0*/  STL [R1+0x3608], R72 ;  /* 0x0036084801007387 */ /* 0x0003e80000100800 */
[----:B----4-:R-:W4:Y:S04]  /*6c8b0*/  LDL.LU R67, [R1+0x35f4] ;  /* 0x0035f40001437983 */ /* 0x010f280000300800 */
        /* <DEDUP_REMOVED lines=22> */
[----:B------:R-:W-:-:S03]  /*6ca20*/  IADD3.X R65, R65, UR9, RZ, P3, !PT ;  /* 0x0000000941417c10 */ /* 0x000fc60009ffe4ff */
[----:B------:R1:W-:Y:S01]  /*6ca30*/  STL [R1+0x35f8], R71 ;  /* 0x0035f84701007387 */ /* 0x0003e20000100800 */
[----:B------:R-:W-:-:S03]  /*6ca40*/  IMAD.MOV.U32 R109, RZ, RZ, R71 ;  /* 0x000000ffff6d7224 */ /* 0x000fc600078e0047 */
[----:B------:R-:W-:Y:S04]  /*6ca50*/  STL [R1+0x37c4], R64 ;  /* 0x0037c44001007387 */ /* 0x000fe80000100800 */
[----:B------:R2:W-:Y:S04]  /*6ca60*/  LDGSTS.E [R2+0x25700], desc[UR20][R108.64], P0 ;  /* 0x257000006c027fae */ /* 0x0005e80008121854 */
[----:B-1----:R-:W3:Y:S04]  /*6ca70*/  LDL.LU R71, [R1+0x37b4] ;  /* 0x0037b40001477983 */ /* 0x002ee80000300800 */
[----:B------:R1:W-:Y:S04]  /*6ca80*/  STL [R1+0x37b8], R65 ;  /* 0x0037b84101007387 */ /* 0x0003e80000100800 */
[----:B------:R-:W3:Y:S04]  /*6ca90*/  LDL.LU R75, [R1+0x35d8] ;  /* 0x0035d800014b7983 */ /* 0x000ee80000300800 */
[----:B------:R-:W3:Y:S04]  /*6caa0*/  LDL.LU R73, [R1+0x35d0] ;  /* 0x0035d00001497983 */ /* 0x000ee80000300800 */
[----:B------:R-:W3:Y:S01]  /*6cab0*/  LDL.LU R66, [R1+0x35dc] ;  /* 0x0035dc0001427983 */ /* 0x000ee20000300800 */
        /* <DEDUP_REMOVED lines=9> */
[----:B----4-:R-:W-:Y:S02]  /*6cb50*/  IADD3.X R77, R77, UR9, RZ, P0, !PT ;  /* 0x000000094d4d7c10 */ /* 0x010fe400087fe4ff */
        /* <DEDUP_REMOVED lines=13> */
[----:B----4-:R-:W4:Y:S04]  /*6cc30*/  LDL.LU R67, [R1+0x37b0] ;  /* 0x0037b00001437983 */ /* 0x010f280000300800 */
        /* <DEDUP_REMOVED lines=18> */
[----:B------:R-:W-:-:S02]  /*6cd60*/  IADD3.X R71, R71, UR9, RZ, P1, !PT ;  /* 0x0000000947477c10 */ /* 0x000fc40008ffe4ff */
        /* <DEDUP_REMOVED lines=11> */
[----:B------:R-:W-:Y:S02]  /*6ce20*/  IMAD.MOV.U32 R108, RZ, RZ, R74 ;  /* 0x000000ffff6c7224 */ /* 0x000fe400078e004a */
[----:B------:R-:W-:Y:S01]  /*6ce30*/  IMAD.MOV.U32 R109, RZ, RZ, R75 ;  /* 0x000000ffff6d7224 */ /* 0x000fe200078e004b */
[----:B------:R-:W-:Y:S01]  /*6ce40*/  IADD3.X R65, R65, UR9, RZ, P2, !PT ;  /* 0x0000000941417c10 */ /* 0x000fe200097fe4ff */
[----:B------:R1:W-:Y:S04]  /*6ce50*/  STL [R1+0x35dc], R66 ;  /* 0x0035dc4201007387 */ /* 0x0003e80000100800 */
[----:B------:R2:W-:Y:S04]  /*6ce60*/  LDGSTS.E [R2+0x27500], desc[UR20][R108.64], P0 ;  /* 0x275000006c027fae */ /* 0x0005e80008121854 */
[----:B------:R-:W-:Y:S04]  /*6ce70*/  STL [R1+0x35d0], R73 ;  /* 0x0035d04901007387 */ /* 0x000fe80000100800 */
[----:B------:R1:W-:Y:S04]  /*6ce80*/  STL [R1+0x35d4], R64 ;  /* 0x0035d44001007387 */ /* 0x0003e80000100800 */
[----:B------:R1:W-:Y:S01]  /*6ce90*/  STL [R1+0x35cc], R65 ;  /* 0x0035cc4101007387 */ /* 0x0003e20000100800 */
[----:B--2---:R-:W-:-:S02]  /*6cea0*/  IMAD.MOV.U32 R108, RZ, RZ, R66 ;  /* 0x000000ffff6c7224 */ /* 0x004fc400078e0042 */
[----:B------:R-:W-:Y:S01]  /*6ceb0*/  IMAD.MOV.U32 R109, RZ, RZ, R73 ;  /* 0x000000ffff6d7224 */ /* 0x000fe200078e0049 */
[----:B-1----:R-:W2:Y:S04]  /*6cec0*/  LDL.LU R66, [R1+0x35b0] ;  /* 0x0035b00001427983 */ /* 0x002ea80000300800 */
[----:B------:R1:W-:Y:S02]  /*6ced0*/  LDGSTS.E [R2+0x27600], desc[UR20][R108.64], P0 ;  /* 0x276000006c027fae */ /* 0x0003e40008121854 */
[----:B-1----:R-:W-:Y:S02]  /*6cee0*/  IMAD.MOV.U32 R108, RZ, RZ, R64 ;  /* 0x000000ffff6c7224 */ /* 0x002fe400078e0040 */
[----:B------:R-:W2:Y:S01]  /*6cef0*/  LDL.LU R64, [R1+0x35bc] ;  /* 0x0035bc0001407983 */ /* 0x000ea20000300800 */
[----:B------:R-:W-:-:S02]  /*6cf00*/  IMAD.SHL.U32 R113, R113, 0x4, RZ ;  /* 0x0000000471717824 */ /* 0x000fc400078e00ff */
[----:B------:R-:W-:Y:S01]  /*6cf10*/  IMAD.MOV.U32 R109, RZ, RZ, R65 ;  /* 0x000000ffff6d7224 */ /* 0x000fe200078e0041 */
[----:B------:R-:W-:Y:S01]  /*6cf20*/  UISETP.GT.AND UP1, UPT, UR17, 0x2, UPT ;  /* 0x000000021100788c */ /* 0x000fe2000bf24270 */
[----:B------:R-:W2:Y:S04]  /*6cf30*/  LDL.LU R76, [R1+0x37ac] ;  /* 0x0037ac00014c7983 */ /* 0x000ea80000300800 */
[----:B------:R1:W-:Y:S01]  /*6cf40*/  LDGSTS.E [R2+0x27700], desc[UR20][R108.64], P0 ;  /* 0x277000006c027fae */ /* 0x0003e20008121854 */
[----:B------:R-:W-:Y:S02]  /*6cf50*/  LOP3.LUT R65, R113, 0x40, RZ, 0x3c, !PT ;  /* 0x0000004071417812 */ /* 0x000fe400078e3cff */
[----:B----4-:R-:W-:Y:S01]  /*6cf60*/  IADD3 R67, P1, R67, UR14, RZ ;  /* 0x0000000e43437c10 */ /* 0x010fe2000ff3e0ff */
[----:B------:R-:W-:-:S02]  /*6cf70*/  USEL UR13, URZ, 0x4, !UP1 ;  /* 0x000000043f0d7887 */ /* 0x000fc4000c800000 */
[----:B-1----:R-:W-:Y:S02]  /*6cf80*/  VIADD R2, R65, UR18 ;  /* 0x0000001241027c36 */ /* 0x002fe40008000000 */
[----:B------:R1:W-:Y:S01]  /*6cf90*/  STL [R1+0x37b0], R67 ;  /* 0x0037b04301007387 */ /* 0x0003e20000100800 */
[----:B------:R-:W-:Y:S01]  /*6cfa0*/  USEL UR13, UR13, URZ, !UP0 ;  /* 0x0000003f0d0d7287 */ /* 0x000fe2000c000000 */
[----:B------:R-:W-:-:S05]  /*6cfb0*/  IMAD.MOV.U32 R108, RZ, RZ, R67 ;  /* 0x000000ffff6c7224 */ /* 0x000fca00078e0043 */
[----:B------:R-:W-:Y:S02]  /*6cfc0*/  ISETP.NE.U32.AND P0, PT, RZ, UR13, PT ;  /* 0x0000000dff007c0c */ /* 0x000fe4000bf05070 */
[----:B---3--:R-:W-:-:S05]  /*6cfd0*/  IADD3.X R72, R72, UR9, RZ, P1, !PT ;  /* 0x0000000948487c10 */ /* 0x008fca0008ffe4ff */
[----:B------:R3:W-:Y:S04]  /*6cfe0*/  STL [R1+0x37a8], R72 ;  /* 0x0037a84801007387 */ /* 0x0007e80000100800 */
[----:B------:R-:W4:Y:S04]  /*6cff0*/  LDL.LU R65, [R1+0x35b4] ;  /* 0x0035b40001417983 */ /* 0x000f280000300800 */
[----:B------:R-:W4:Y:S04]  /*6d000*/  LDL.LU R77, [R1+0x37a0] ;  /* 0x0037a000014d7983 */ /* 0x000f280000300800 */
[----:B-1----:R-:W4:Y:S01]  /*6d010*/  LDL.LU R67, [R1+0x35a8] ;  /* 0x0035a80001437983 */ /* 0x002f220000300800 */
        /* <DEDUP_REMOVED lines=11> */
[----:B------:R-:W4:Y:S04]  /*6d0d0*/  LDL.LU R74, [R1+0x35ac] ;  /* 0x0035ac00014a7983 */ /* 0x000f280000300800 */
[----:B------:R-:W-:Y:S04]  /*6d0e0*/  STL [R1+0x35b8], R69 ;  /* 0x0035b84501007387 */ /* 0x000fe80000100800 */
[----:B------:R1:W-:Y:S04]  /*6d0f0*/  LDGSTS.E [R2+0x20900], desc[UR20][R108.64], P0 ;  /* 0x209000006c027fae */ /* 0x0003e80008121854 */
[----:B------:R-:W4:Y:S04]  /*6d100*/  LDL.LU R75, [R1+0x35a0] ;  /* 0x0035a000014b7983 */ /* 0x000f280000300800 */
[----:B---3--:R-:W3:Y:S01]  /*6d110*/  LDL.LU R72, [R1+0x3598] ;  /* 0x0035980001487983 */ /* 0x008ee20000300800 */
[----:B-1----:R-:W-:-:S03]  /*6d120*/  IMAD.MOV.U32 R108, RZ, RZ, R68 ;  /* 0x000000ffff6c7224 */ /* 0x002fc600078e0044 */
[----:B------:R-:W3:Y:S01]  /*6d130*/  LDL.LU R68, [R1+0x35a4] ;  /* 0x0035a40001447983 */ /* 0x000ee20000300800 */
[----:B------:R-:W-:-:S03]  /*6d140*/  IMAD.MOV.U32 R109, RZ, RZ, R69 ;  /* 0x000000ffff6d7224 */ /* 0x000fc600078e0045 */
[----:B------:R-:W3:Y:S04]  /*6d150*/  LDL.LU R73, [R1+0x3798] ;  /* 0x0037980001497983 */ /* 0x000ee80000300800 */
[----:B------:R-:W3:Y:S04]  /*6d160*/  LDL.LU R71, [R1+0x37a4] ;  /* 0x0037a40001477983 */ /* 0x000ee80000300800 */
[----:B------:R1:W-:Y:S01]  /*6d170*/  LDGSTS.E [R2+0x20a00], desc[UR20][R108.64], P0 ;  /* 0x20a000006c027fae */ /* 0x0003e20008121854 */
[----:B--2---:R-:W-:-:S04]  /*6d180*/  IADD3 R64, P1, R64, UR14, RZ ;  /* 0x0000000e40407c10 */ /* 0x004fc8000ff3e0ff */
[----:B------:R-:W-:Y:S01]  /*6d190*/  IADD3.X R66, R66, UR9, RZ, P1, !PT ;  /* 0x0000000942427c10 */ /* 0x000fe20008ffe4ff */
[----:B------:R2:W-:Y:S01]  /*6d1a0*/  STL [R1+0x35bc], R64 ;  /* 0x0035bc4001007387 */ /* 0x0005e20000100800 */
[----:B-1----:R-:W-:-:S03]  /*6d1b0*/  IMAD.MOV.U32 R108, RZ, RZ, R64 ;  /* 0x000000ffff6c7224 */ /* 0x002fc600078e0040 */
[----:B------:R1:W-:Y:S04]  /*6d1c0*/  STL [R1+0x35b0], R66 ;  /* 0x0035b04201007387 */ /* 0x0003e80000100800 */
[----:B------:R-:W3:Y:S04]  /*6d1d0*/  LDL.LU R70, [R1+0x3590] ;  /* 0x0035900001467983 */ /* 0x000ee80000300800 */
[----:B--2---:R-:W2:Y:S01]  /*6d1e0*/  LDL.LU R64, [R1+0x359c] ;  /* 0x00359c0001407983 */ /* 0x004ea20000300800 */
[----:B------:R-:W-:-:S03]  /*6d1f0*/  IMAD.MOV.U32 R109, RZ, RZ, R66 ;  /* 0x000000ffff6d7224 */ /* 0x000fc600078e0042 */
[----:B------:R-:W2:Y:S04]  /*6d200*/  LDL.LU R69, [R1+0x3588] ;  /* 0x0035880001457983 */ /* 0x000ea80000300800 */
[----:B-1----:R-:W2:Y:S01]  /*6d210*/  LDL.LU R66, [R1+0x3594] ;  /* 0x0035940001427983 */ /* 0x002ea20000300800 */
        /* <DEDUP_REMOVED lines=11> */
[----:B----4-:R-:W-:Y:S02]  /*6d2d0*/  IADD3.X R77, R77, UR9, RZ, P1, !PT ;  /* 0x000000094d4d7c10 */ /* 0x010fe40008ffe4ff */
        /* <DEDUP_REMOVED lines=9> */
[----:B----4-:R-:W4:Y:S04]  /*6d370*/  LDL.LU R67, [R1+0x3580] ;  /* 0x0035800001437983 */ /* 0x010f280000300800 */
[----:B------:R-:W4:Y:S04]  /*6d380*/  LDL.LU R65, [R1+0x358c] ;  /* 0x00358c0001417983 */ /* 0x000f280000300800 */
[----:B------:R1:W-:Y:S01]  /*6d390*/  LDGSTS.E [R2+0x21900], desc[UR20][R108.64], P0 ;  /* 0x219000006c027fae */ /* 0x0003e20008121854 */
[----:B------:R-:W-:-:S04]  /*6d3a0*/  IADD3 R74, P1, R74, UR14, RZ ;  /* 0x0000000e4a4a7c10 */ /* 0x000fc8000ff3e0ff */
[----:B------:R-:W-:Y:S01]  /*6d3b0*/  IADD3.X R75, R75, UR9, RZ, P1, !PT ;  /* 0x000000094b4b7c10 */ /* 0x000fe20008ffe4ff */
[----:B-1----:R-:W-:-:S04]  /*6d3c0*/  IMAD.MOV.U32 R108, RZ, RZ, R74 ;  /* 0x000000ffff6c7224 */ /* 0x002fc800078e004a */
[----:B------:R-:W-:Y:S01]  /*6d3d0*/  IMAD.MOV.U32 R109, RZ, RZ, R75 ;  /* 0x000000ffff6d7224 */ /* 0x000fe200078e004b */
[----:B---3--:R-:W-:-:S04]  /*6d3e0*/  IADD3 R68, P2, R68, UR14, RZ ;  /* 0x0000000e44447c10 */ /* 0x008fc8000ff5e0ff */
        /* <DEDUP_REMOVED lines=13> */
[----:B-1----:R-:W4:Y:S04]  /*6d4c0*/  LDL.LU R72, [R1+0x379c] ;  /* 0x00379c0001487983 */ /* 0x002f280000300800 */
[----:B------:R1:W-:Y:S04]  /*6d4d0*/  STL [R1+0x3798], R73 ;  /* 0x0037984901007387 */ /* 0x0003e80000100800 */
[----:B------:R-:W4:Y:S01]  /*6d4e0*/  LDL.LU R68, [R1+0x3584] ;  /* 0x0035840001447983 */ /* 0x000f220000300800 */
[----:B---3--:R-:W-:-:S02]  /*6d4f0*/  IMAD.MOV.U32 R108, RZ, RZ, R71 ;  /* 0x000000ffff6c7224 */ /* 0x008fc400078e0047 */
[----:B------:R-:W-:Y:S01]  /*6d500*/  IMAD.MOV.U32 R109, RZ, RZ, R73 ;  /* 0x000000ffff6d7224 */ /* 0x000fe200078e0049 */
[----:B--2---:R-:W-:-:S04]  /*6d510*/  IADD3 R64, P0, R64, UR14, RZ ;  /* 0x0000000e40407c10 */ /* 0x004fc8000ff1e0ff */
[----:B------:R2:W-:Y:S04]  /*6d520*/  LDGSTS.E [R2+0x22800], desc[UR20][R108.64], P1 ;  /* 0x228000006c027fae */ /* 0x0005e80008921854 */
[----:B-1----:R-:W3:Y:S04]  /*6d530*/  LDL.LU R73, [R1+0x3790] ;  /* 0x0037900001497983 */ /* 0x002ee80000300800 */
[----:B------:R-:W3:Y:S01]  /*6d540*/  LDL.LU R71, [R1+0x3578] ;  /* 0x0035780001477983 */ /* 0x000ee20000300800 */
[----:B------:R-:W-:Y:S02]  /*6d550*/  IADD3.X R70, R70, UR9, RZ, P0, !PT ;  /* 0x0000000946467c10 */ /* 0x000fe400087fe4ff */
        /* <DEDUP_REMOVED lines=9> */
[----:B------:R-:W-:Y:S01]  /*6d5f0*/  STL [R1+0x3588], R69 ;  /* 0x0035884501007387 */ /* 0x000fe20000100800 */
[----:B-1----:R-:W-:-:S03]  /*6d600*/  IMAD.MOV.U32 R108, RZ, RZ, R66 ;  /* 0x000000ffff6c7224 */ /* 0x002fc600078e0042 */
[----:B------:R-:W2:Y:S01]  /*6d610*/  LDL.LU R66, [R1+0x3570] ;  /* 0x0035700001427983 */ /* 0x000ea20000300800 */
[----:B------:R-:W-:Y:S01]  /*6d620*/  IMAD.MOV.U32 R109, RZ, RZ, R69 ;  /* 0x000000ffff6d7224 */ /* 0x000fe200078e0045 */
[----:B------:R-:W-:-:S04]  /*6d630*/  UISETP.GT.AND UP1, UPT, UR17, 0xe, UPT ;  /* 0x0000000e1100788c */ /* 0x000fc8000bf24270 */
[----:B------:R1:W-:Y:S01]  /*6d640*/  LDGSTS.E [R2+0x22a00], desc[UR20][R108.64], P1 ;  /* 0x22a000006c027fae */ /* 0x0003e20008921854 */
[----:B------:R-:W-:-:S04]  /*6d650*/  USEL UR13, URZ, 0x4, !UP1 ;  /* 0x000000043f0d7887 */ /* 0x000fc8000c800000 */
[----:B------:R-:W-:Y:S01]  /*6d660*/  USEL UR13, UR13, URZ, !UP0 ;  /* 0x0000003f0d0d7287 */ /* 0x000fe2000c000000 */
[----:B----4-:R-:W-:-:S04]  /*6d670*/  IADD3 R65, P0, R65, UR14, RZ ;  /* 0x0000000e41417c10 */ /* 0x010fc8000ff1e0ff */
[----:B------:R-:W-:Y:S01]  /*6d680*/  IADD3.X R67, R67, UR9, RZ, P0, !PT ;  /* 0x0000000943437c10 */ /* 0x000fe200087fe4ff */
[----:B------:R4:W-:Y:S04]  /*6d690*/  STL [R1+0x358c], R65 ;  /* 0x00358c4101007387 */ /* 0x0009e80000100800 */
[----:B------:R4:W-:Y:S04]  /*6d6a0*/  STL [R1+0x3580], R67 ;  /* 0x0035804301007387 */ /* 0x0009e80000100800 */
[----:B------:R-:W2:Y:S04]  /*6d6b0*/  LDL.LU R77, [R1+0x3568] ;  /* 0x00356800014d7983 */ /* 0x000ea80000300800 */
[----:B------:R-:W2:Y:S04]  /*6d6c0*/  LDL.LU R76, [R1+0x3574] ;  /* 0x00357400014c7983 */ /* 0x000ea80000300800 */
[----:B------:R-:W2:Y:S04]  /*6d6d0*/  LDL.LU R75, [R1+0x3788] ;  /* 0x00378800014b7983 */ /* 0x000ea80000300800 */
[----:B------:R-:W2:Y:S01]  /*6d6e0*/  LDL.LU R74, [R1+0x3794] ;  /* 0x00379400014a7983 */ /* 0x000ea20000300800 */
[----:B-1----:R-:W-:-:S03]  /*6d6f0*/  IMAD.MOV.U32 R108, RZ, RZ, R65 ;  /* 0x000000ffff6c7224 */ /* 0x002fc600078e0041 */
[----:B------:R-:W2:Y:S04]  /*6d700*/  LDL.LU R70, [R1+0x3560] ;  /* 0x0035600001467983 */ /* 0x000ea80000300800 */
[----:B----4-:R-:W4:Y:S01]  /*6d710*/  LDL.LU R65, [R1+0x356c] ;  /* 0x00356c0001417983 */ /* 0x010f220000300800 */
[----:B------:R-:W-:-:S03]  /*6d720*/  IMAD.MOV.U32 R109, RZ, RZ, R67 ;  /* 0x000000ffff6d7224 */ /* 0x000fc600078e0043 */
[----:B------:R-:W4:Y:S04]  /*6d730*/  LDL.LU R69, [R1+0x3558] ;  /* 0x0035580001457983 */ /* 0x000f280000300800 */
[----:B------:R-:W4:Y:S01]  /*6d740*/  LDL.LU R67, [R1+0x3564] ;  /* 0x0035640001437983 */ /* 0x000f220000300800 */
[----:B------:R-:W-:-:S03]  /*6d750*/  ISETP.NE.U32.AND P0, PT, RZ, UR13, PT ;  /* 0x0000000dff007c0c */ /* 0x000fc6000bf05070 */
[----:B------:R1:W-:Y:S01]  /*6d760*/  LDGSTS.E [R2+0x22b00], desc[UR20][R108.64], P1 ;  /* 0x22b000006c027fae */ /* 0x0003e20008921854 */
[----:B------:R-:W-:Y:S02]  /*6d770*/  IADD3 R72, P1, R72, UR14, RZ ;  /* 0x0000000e48487c10 */ /* 0x000fe4000ff3e0ff */
[----:B------:R-:W-:-:S03]  /*6d780*/  IADD3 R68, P2, R68, UR14, RZ ;  /* 0x0000000e44447c10 */ /* 0x000fc6000ff5e0ff */
[----:B-1----:R-:W-:Y:S01]  /*6d790*/  IMAD.MOV.U32 R108, RZ, RZ, R72 ;  /* 0x000000ffff6c7224 */ /* 0x002fe200078e0048 */
[----:B---3--:R-:W-:Y:S02]  /*6d7a0*/  IADD3.X R73, R73, UR9, RZ, P1, !PT ;  /* 0x0000000949497c10 */ /* 0x008fe40008ffe4ff */
[----:B------:R-:W-:Y:S01]  /*6d7b0*/  IADD3.X R71, R71, UR9, RZ, P2, !PT ;  /* 0x0000000947477c10 */ /* 0x000fe200097fe4ff */
[----:B------:R-:W-:Y:S02]  /*6d7c0*/  STL [R1+0x379c], R72 ;  /* 0x00379c4801007387 */ /* 0x000fe40000100800 */
[----:B------:R-:W-:Y:S02]  /*6d7d0*/  IMAD.MOV.U32 R109, RZ, RZ, R73 ;  /* 0x000000ffff6d7224 */ /* 0x000fe400078e0049 */
[----:B------:R-:W-:Y:S04]  /*6d7e0*/  STL [R1+0x3790], R73 ;  /* 0x0037904901007387 */ /* 0x000fe80000100800 */
[----:B------:R1:W-:Y:S04]  /*6d7f0*/  STL [R1+0x3584], R68 ;  /* 0x0035844401007387 */ /* 0x0003e80000100800 */
[----:B------:R-:W-:Y:S04]  /*6d800*/  STL [R1+0x3578], R71 ;  /* 0x0035784701007387 */ /* 0x000fe80000100800 */
[----:B------:R3:W-:Y:S01]  /*6d810*/  LDGSTS.E [R2+0x23800], desc[UR20][R108.64], P0 ;  /* 0x238000006c027fae */ /* 0x0007e20008121854 */
[----:B--2---:R-:W-:Y:S01]  /*6d820*/  IADD3 R64, P1, R64, UR14, RZ ;  /* 0x0000000e40407c10 */ /* 0x004fe2000ff3e0ff */
[----:B---3--:R-:W-:-:S02]  /*6d830*/  IMAD.MOV.U32 R108, RZ, RZ, R68 ;  /* 0x000000ffff6c7224 */ /* 0x008fc400078e0044 */
[----:B-1----:R-:W2:Y:S04]  /*6d840*/  LDL.LU R68, [R1+0x355c] ;  /* 0x00355c0001447983 */ /* 0x002ea80000300800 */
[----:B------:R-:W-:Y:S01]  /*6d850*/  STL [R1+0x357c], R64 ;  /* 0x00357c4001007387 */ /* 0x000fe20000100800 */
[----:B------:R-:W-:-:S05]  /*6d860*/  IADD3.X R66, R66, UR9, RZ, P1, !PT ;  /* 0x0000000942427c10 */ /* 0x000fca0008ffe4ff */
[----:B------:R1:W-:Y:S04]  /*6d870*/  STL [R1+0x3570], R66 ;  /* 0x0035704201007387 */ /* 0x0003e80000100800 */
[----:B------:R-:W3:Y:S01]  /*6d880*/  LDL.LU R72, [R1+0x3550] ;  /* 0x0035500001487983 */ /* 0x000ee20000300800 */
[----:B------:R-:W-:Y:S01]  /*6d890*/  UISETP.GT.AND UP1, UPT, UR17, 0x12, UPT ;  /* 0x000000121100788c */ /* 0x000fe2000bf24270 */
[----:B------:R-:W-:Y:S02]  /*6d8a0*/  IMAD.MOV.U32 R109, RZ, RZ, R71 ;  /* 0x000000ffff6d7224 */ /* 0x000fe400078e0047 */
[----:B------:R-:W3:Y:S01]  /*6d8b0*/  LDL.LU R73, [R1+0x3780] ;  /* 0x0037800001497983 */ /* 0x000ee20000300800 */
[----:B------:R-:W-:-:S03]  /*6d8c0*/  USEL UR13, URZ, 0x4, !UP1 ;  /* 0x000000043f0d7887 */ /* 0x000fc6000c800000 */
[----:B------:R1:W-:Y:S01]  /*6d8d0*/  LDGSTS.E [R2+0x23900], desc[UR20][R108.64], P0 ;  /* 0x239000006c027fae */ /* 0x0003e20008121854 */
[----:B------:R-:W-:Y:S01]  /*6d8e0*/  USEL UR13, UR13, URZ, !UP0 ;  /* 0x0000003f0d0d7287 */ /* 0x000fe2000c000000 */
[----:B-1----:R-:W-:Y:S02]  /*6d8f0*/  IMAD.MOV.U32 R108, RZ, RZ, R64 ;  /* 0x000000ffff6c7224 */ /* 0x002fe400078e0040 */
[----:B------:R-:W-:-:S03]  /*6d900*/  IMAD.MOV.U32 R109, RZ, RZ, R66 ;  /* 0x000000ffff6d7224 */ /* 0x000fc600078e0042 */
[----:B------:R-:W-:Y:S01]  /*6d910*/  ISETP.NE.U32.AND P1, PT, RZ, UR13, PT ;  /* 0x0000000dff007c0c */ /* 0x000fe2000bf25070 */
[----:B------:R-:W3:Y:S04]  /*6d920*/  LDL.LU R66, [R1+0x378c] ;  /* 0x00378c0001427983 */ /* 0x000ee80000300800 */
[----:B------:R1:W-:Y:S04]  /*6d930*/  LDGSTS.E [R2+0x23a00], desc[UR20][R108.64], P0 ;  /* 0x23a000006c027fae */ /* 0x0003e80008121854 */
[----:B------:R-:W3:Y:S04]  /*6d940*/  LDL.LU R71, [R1+0x3548] ;  /* 0x0035480001477983 */ /* 0x000ee80000300800 */
[----:B------:R-:W3:Y:S01]  /*6d950*/  LDL.LU R64, [R1+0x3554] ;  /* 0x0035540001407983 */ /* 0x000ee20000300800 */
[----:B------:R-:W-:-:S04]  /*6d960*/  IADD3 R76, P2, R76, UR14, RZ ;  /* 0x0000000e4c4c7c10 */ /* 0x000fc8000ff5e0ff */
[----:B------:R-:W-:Y:S02]  /*6d970*/  IADD3.X R77, R77, UR9, RZ, P2, !PT ;  /* 0x000000094d4d7c10 */ /* 0x000fe400097fe4ff */
[----:B------:R-:W-:Y:S01]  /*6d980*/  IADD3 R74, P3, R74, UR14, RZ ;  /* 0x0000000e4a4a7c10 */ /* 0x000fe2000ff7e0ff */
[----:B-1----:R-:W-:Y:S02]  /*6d990*/  IMAD.MOV.U32 R108, RZ, RZ, R76 ;  /* 0x000000ffff6c7224 */ /* 0x002fe400078e004c */
[----:B------:R-:W-:Y:S01]  /*6d9a0*/  IMAD.MOV.U32 R109, RZ, RZ, R77 ;  /* 0x000000ffff6d7224 */ /* 0x000fe200078e004d */
[----:B------:R-:W-:-:S04]  /*6d9b0*/  IADD3.X R75, R75, UR9, RZ, P3, !PT ;  /* 0x000000094b4b7c10 */ /* 0x000fc80009ffe4ff */
[----:B------:R1:W-:Y:S01]  /*6d9c0*/  LDGSTS.E [R2+0x23b00], desc[UR20][R108.64], P0 ;  /* 0x23b000006c027fae */ /* 0x0003e20008121854 */
[----:B----4-:R-:W-:-:S03]  /*6d9d0*/  IADD3 R65, P0, R65, UR14, RZ ;  /* 0x0000000e41417c10 */ /* 0x010fc6000ff1e0ff */
[----:B------:R-:W-:Y:S04]  /*6d9e0*/  STL [R1+0x3574], R76 ;  /* 0x0035744c01007387 */ /* 0x000fe80000100800 */
[----:B------:R-:W-:Y:S01]  /*6d9f0*/  STL [R1+0x3568], R77 ;  /* 0x0035684d01007387 */ /* 0x000fe20000100800 */
[----:B------:R-:W-:Y:S02]  /*6da00*/  IADD3.X R70, R70, UR9, RZ, P0, !PT ;  /* 0x0000000946467c10 */ /* 0x000fe400087fe4ff */
[----:B------:R-:W-:Y:S01]  /*6da10*/  IADD3 R67, P2, R67, UR14, RZ ;  /* 0x0000000e43437c10 */ /* 0x000fe2000ff5e0ff */
[----:B------:R-:W-:Y:S01]  /*6da20*/  STL [R1+0x3794], R74 ;  /* 0x0037944a01007387 */ /* 0x000fe20000100800 */
[----:B-1----:R-:W-:Y:S02]  /*6da30*/  IMAD.MOV.U32 R108, RZ, RZ, R74 ;  /* 0x000000ffff6c7224 */ /* 0x002fe400078e004a */
[----:B------:R-:W-:Y:S01]  /*6da40*/  IMAD.MOV.U32 R109, RZ, RZ, R75 ;  /* 0x000000ffff6d7224 */ /* 0x000fe200078e004b */
[----:B------:R-:W-:Y:S04]  /*6da50*/  STL [R1+0x3788], R75 ;  /* 0x0037884b01007387 */ /* 0x000fe80000100800 */
[----:B------:R1:W-:Y:S01]  /*6da60*/  STL [R1+0x356c], R65 ;  /* 0x00356c4101007387 */ /* 0x0003e20000100800 */
[----:B------:R-:W-:-:S03]  /*6da70*/  IADD3.X R69, R69, UR9, RZ, P2, !PT ;  /* 0x0000000945457c10 */ /* 0x000fc600097fe4ff */
[----:B------:R4:W-:Y:S04]  /*6da80*/  LDGSTS.E [R2+0x24800], desc[UR20][R108.64], P1 ;  /* 0x248000006c027fae */ /* 0x0009e80008921854 */
[----:B------:R-:W-:Y:S04]  /*6da90*/  STL [R1+0x3560], R70 ;  /* 0x0035604601007387 */ /* 0x000fe80000100800 */
[----:B------:R-:W-:Y:S01]  /*6daa0*/  STL [R1+0x3564], R67 ;  /* 0x0035644301007387 */ /* 0x000fe20000100800 */
[----:B----4-:R-:W-:Y:S02]  /*6dab0*/  IMAD.MOV.U32 R108, RZ, RZ, R65 ;  /* 0x000000ffff6c7224 */ /* 0x010fe400078e0041 */
[----:B------:R-:W-:Y:S01]  /*6dac0*/  IMAD.MOV.U32 R109, RZ, RZ, R70 ;  /* 0x000000ffff6d7224 */ /* 0x000fe200078e0046 */
[----:B-1----:R-:W4:Y:S04]  /*6dad0*/  LDL.LU R65, [R1+0x354c] ;  /* 0x00354c0001417983 */ /* 0x002f280000300800 */
[----:B------:R1:W-:Y:S04]  /*6dae0*/  STL [R1+0x3558], R69 ;  /* 0x0035584501007387 */ /* 0x0003e80000100800 */
[----:B------:R1:W-:Y:S02]  /*6daf0*/  LDGSTS.E [R2+0x24900], desc[UR20][R108.64], P1 ;  /* 0x249000006c027fae */ /* 0x0003e40008921854 */
[----:B-1----:R-:W-:-:S02]  /*6db00*/  IMAD.MOV.U32 R109, RZ, RZ, R69 ;  /* 0x000000ffff6d7224 */ /* 0x002fc400078e0045 */
[----:B------:R-:W4:Y:S01]  /*6db10*/  LDL.LU R69, [R1+0x3540] ;  /* 0x0035400001457983 */ /* 0x000f220000300800 */
[----:B------:R-:W-:-:S03]  /*6db20*/  IMAD.MOV.U32 R108, RZ, RZ, R67 ;  /* 0x000000ffff6c7224 */ /* 0x000fc600078e0043 */
[----:B------:R-:W4:Y:S04]  /*6db30*/  LDL.LU R70, [R1+0x3544] ;  /* 0x0035440001467983 */ /* 0x000f280000300800 */
[----:B------:R-:W4:Y:S04]  /*6db40*/  LDL.LU R67, [R1+0x3784] ;  /* 0x0037840001437983 */ /* 0x000f280000300800 */
[----:B------:R1:W-:Y:S01]  /*6db50*/  LDGSTS.E [R2+0x24a00], desc[UR20][R108.64], P1 ;  /* 0x24a000006c027fae */ /* 0x0003e20008921854 */
[----:B--2---:R-:W-:-:S05]  /*6db60*/  IADD3 R68, P0, R68, UR14, RZ ;  /* 0x0000000e44447c10 */ /* 0x004fca000ff1e0ff */
[----:B------:R-:W-:Y:S01]  /*6db70*/  STL [R1+0x355c], R68 ;  /* 0x00355c4401007387 */ /* 0x000fe20000100800 */
[----:B---3--:R-:W-:-:S05]  /*6db80*/  IADD3.X R72, R72, UR9, RZ, P0, !PT ;  /* 0x0000000948487c10 */ /* 0x008fca00087fe4ff */
[----:B------:R2:W-:Y:S01]  /*6db90*/  STL [R1+0x3550], R72 ;  /* 0x0035504801007387 */ /* 0x0005e20000100800 */
[----:B-1----:R-:W-:Y:S02]  /*6dba0*/  IMAD.MOV.U32 R109, RZ, RZ, R72 ;  /* 0x000000ffff6d7224 */ /* 0x002fe400078e0048 */
[----:B------:R-:W-:Y:S01]  /*6dbb0*/  IMAD.MOV.U32 R108, RZ, RZ, R68 ;  /* 0x000000ffff6c7224 */ /* 0x000fe200078e0044 */
[----:B------:R-:W-:Y:S01]  /*6dbc0*/  UISETP.GT.AND UP1, UPT, UR17, 0x16, UPT ;  /* 0x000000161100788c */ /* 0x000fe2000bf24270 */
[----:B--2---:R-:W2:Y:S04]  /*6dbd0*/  LDL.LU R72, [R1+0x3538] ;  /* 0x0035380001487983 */ /* 0x004ea80000300800 */
[----:B------:R-:W3:Y:S01]  /*6dbe0*/  LDL.LU R68, [R1+0x3778] ;  /* 0x0037780001447983 */ /* 0x000ee20000300800 */
[----:B------:R-:W-:-:S03]  /*6dbf0*/  USEL UR13, URZ, 0x4, !UP1 ;  /* 0x000000043f0d7887 */ /* 0x000fc6000c800000 */
[----:B------:R1:W-:Y:S01]  /*6dc00*/  LDGSTS.E [R2+0x24b00], desc[UR20][R108.64], P1 ;  /* 0x24b000006c027fae */ /* 0x0003e20008921854 */
[----:B------:R-:W-:Y:S01]  /*6dc10*/  USEL UR13, UR13, URZ, !UP0 ;  /* 0x0000003f0d0d7287 */ /* 0x000fe2000c000000 */
[----:B------:R-:W-:Y:S02]  /*6dc20*/  IADD3 R66, P1, R66, UR14, RZ ;  /* 0x0000000e42427c10 */ /* 0x000fe4000ff3e0ff */
[----:B------:R-:W-:Y:S02]  /*6dc30*/  IADD3 R64, P2, R64, UR14, RZ ;  /* 0x0000000e40407c10 */ /* 0x000fe4000ff5e0ff */
[----:B------:R-:W-:Y:S02]  /*6dc40*/  IADD3.X R73, R73, UR9, RZ, P1, !PT ;  /* 0x0000000949497c10 */ /* 0x000fe40008ffe4ff */
[----:B------:R-:W-:Y:S01]  /*6dc50*/  ISETP.NE.U32.AND P0, PT, RZ, UR13, PT ;  /* 0x0000000dff007c0c */ /* 0x000fe2000bf05070 */
[----:B------:R1:W-:Y:S01]  /*6dc60*/  STL [R1+0x378c], R66 ;  /* 0x00378c4201007387 */ /* 0x0003e20000100800 */
[----:B------:R-:W-:-:S03]  /*6dc70*/  IADD3.X R71, R71, UR9, RZ, P2, !PT ;  /* 0x0000000947477c10 */ /* 0x000fc600097fe4ff */
[----:B------:R-:W-:Y:S04]  /*6dc80*/  STL [R1+0x3780], R73 ;  /* 0x0037804901007387 */ /* 0x000fe80000100800 */
[----:B------:R-:W-:Y:S04]  /*6dc90*/  STL [R1+0x3554], R64 ;  /* 0x0035544001007387 */ /* 0x000fe80000100800 */
[----:B------:R-:W3:Y:S01]  /*6dca0*/  LDL.LU R76, [R1+0x353c] ;  /* 0x00353c00014c7983 */ /* 0x000ee20000300800 */
[----:B-1----:R-:W-:Y:S02]  /*6dcb0*/  IMAD.MOV.U32 R108, RZ, RZ, R66 ;  /* 0x000000ffff6c7224 */ /* 0x002fe400078e0042 */
[----:B------:R-:W-:Y:S01]  /*6dcc0*/  IMAD.MOV.U32 R109, RZ, RZ, R73 ;  /* 0x000000ffff6d7224 */ /* 0x000fe200078e0049 */
[----:B------:R1:W-:Y:S04]  /*6dcd0*/  STL [R1+0x3548], R71 ;  /* 0x0035484701007387 */ /* 0x0003e80000100800 */
[----:B------:R-:W3:Y:S04]  /*6dce0*/  LDL.LU R66, [R1+0x3534] ;  /* 0x0035340001427983 */ /* 0x000ee80000300800 */
[----:B------:R-:W3:Y:S04]  /*6dcf0*/  LDL.LU R77, [R1+0x3530] ;  /* 0x00353000014d7983 */ /* 0x000ee80000300800 */
        /* <DEDUP_REMOVED lines=8> */
[----:B------:R-:W-:-:S05]  /*6dd80*/  IADD3.X R69, R69, UR9, RZ, P1, !PT ;  /* 0x0000000945457c10 */ /* 0x000fca0008ffe4ff */
[----:B------:R4:W-:Y:S01]  /*6dd90*/  STL [R1+0x3540], R69 ;  /* 0x0035404501007387 */ /* 0x0009e20000100800 */
[----:B-1----:R-:W-:Y:S01]  /*6dda0*/  IMAD.MOV.U32 R109, RZ, RZ, R69 ;  /* 0x000000ffff6d7224 */ /* 0x002fe200078e0045 */
[----:B------:R-:W-:Y:S02]  /*6ddb0*/  IADD3 R70, P2, R70, UR14, RZ ;  /* 0x0000000e46467c10 */ /* 0x000fe4000ff5e0ff */
[----:B----4-:R-:W4:Y:S01]  /*6ddc0*/  LDL.LU R69, [R1+0x3520] ;  /* 0x0035200001457983 */ /* 0x010f220000300800 */
[----:B------:R-:W-:Y:S01]  /*6ddd0*/  IMAD.MOV.U32 R108, RZ, RZ, R65 ;  /* 0x000000ffff6c7224 */ /* 0x000fe200078e0041 */
[----:B------:R-:W-:Y:S02]  /*6dde0*/  IADD3 R67, P3, R67, UR14, RZ ;  /* 0x0000000e43437c10 */ /* 0x000fe4000ff7e0ff */
[----:B------:R-:W4:Y:S04]  /*6ddf0*/  LDL.LU R65, [R1+0x377c] ;  /* 0x00377c0001417983 */ /* 0x000f280000300800 */
[----:B------:R-:W4:Y:S04]  /*6de00*/  LDL.LU R74, [R1+0x3524] ;  /* 0x00352400014a7983 */ /* 0x000f280000300800 */
[----:B------:R1:W-:Y:S04]  /*6de10*/  STL [R1+0x3544], R70 ;  /* 0x0035444601007387 */ /* 0x0003e80000100800 */
[----:B------:R1:W-:Y:S02]  /*6de20*/  LDGSTS.E [R2+0x25a00], desc[UR20][R108.64], P0 ;  /* 0x25a000006c027fae */ /* 0x0003e40008121854 */
[----:B-1----:R-:W-:Y:S01]  /*6de30*/  IMAD.MOV.U32 R108, RZ, RZ, R70 ;  /* 0x000000ffff6c7224 */ /* 0x002fe200078e0046 */
[----:B--2---:R-:W-:-:S02]  /*6de40*/  IADD3.X R72, R72, UR9, RZ, P2, !PT ;  /* 0x0000000948487c10 */ /* 0x004fc400097fe4ff */
[----:B---3--:R-:W-:-:S03]  /*6de50*/  IADD3.X R68, R68, UR9, RZ, P3, !PT ;  /* 0x0000000944447c10 */ /* 0x008fc60009ffe4ff */
[----:B------:R1:W-:Y:S04]  /*6de60*/  STL [R1+0x3538], R72 ;  /* 0x0035384801007387 */ /* 0x0003e80000100800 */
[----:B------:R-:W-:Y:S04]  /*6de70*/  STL [R1+0x3784], R67 ;  /* 0x0037844301007387 */ /* 0x000fe80000100800 */
[----:B------:R-:W2:Y:S04]  /*6de80*/  LDL.LU R70, [R1+0x3774] ;  /* 0x0037740001467983 */ /* 0x000ea80000300800 */
[----:B------:R3:W-:Y:S04]  /*6de90*/  STL [R1+0x3778], R68 ;  /* 0x0037784401007387 */ /* 0x0007e80000100800 */
[----:B------:R-:W2:Y:S01]  /*6dea0*/  LDL.LU R75, [R1+0x3518] ;  /* 0x00351800014b7983 */ /* 0x000ea20000300800 */
[----:B------:R-:W-:Y:S01]  /*6deb0*/  UISETP.GT.AND UP1, UPT, UR17, 0x1a, UPT ;  /* 0x0000001a1100788c */ /* 0x000fe2000bf24270 */
[----:B------:R-:W-:-:S02]  /*6dec0*/  IMAD.MOV.U32 R109, RZ, RZ, R72 ;  /* 0x000000ffff6d7224 */ /* 0x000fc400078e0048 */
[----:B------:R-:W2:Y:S01]  /*6ded0*/  LDL.LU R73, [R1+0x3510] ;  /* 0x0035100001497983 */ /* 0x000ea20000300800 */
[----:B------:R-:W-:-:S03]  /*6dee0*/  USEL UR13, URZ, 0x4, !UP1 ;  /* 0x000000043f0d7887 */ /* 0x000fc6000c800000 */
[----:B-1----:R-:W2:Y:S04]  /*6def0*/  LDL.LU R72, [R1+0x351c] ;  /* 0x00351c0001487983 */ /* 0x002ea80000300800 */
[----:B------:R1:W-:Y:S01]  /*6df00*/  LDGSTS.E [R2+0x25b00], desc[UR20][R108.64], P0 ;  /* 0x25b000006c027fae */ /* 0x0003e20008121854 */
[----:B------:R-:W-:Y:S01]  /*6df10*/  USEL UR13, UR13, URZ, !UP0 ;  /* 0x0000003f0d0d7287 */ /* 0x000fe2000c000000 */
[----:B------:R-:W-:-:S05]  /*6df20*/  IADD3 R76, P0, R76, UR14, RZ ;  /* 0x0000000e4c4c7c10 */ /* 0x000fca000ff1e0ff */
[----:B------:R-:W-:Y:S01]  /*6df30*/  ISETP.NE.U32.AND P1, PT, RZ, UR13, PT ;  /* 0x0000000dff007c0c */ /* 0x000fe2000bf25070 */
[----:B-1----:R-:W-:Y:S02]  /*6df40*/  IMAD.MOV.U32 R109, RZ, RZ, R68 ;  /* 0x000000ffff6d7224 */ /* 0x002fe400078e0044 */
[----:B------:R-:W-:Y:S01]  /*6df50*/  IMAD.MOV.U32 R108, RZ, RZ, R67 ;  /* 0x000000ffff6c7224 */ /* 0x000fe200078e0043 */
[----:B---3--:R-:W3:Y:S04]  /*6df60*/  LDL.LU R68, [R1+0x350c] ;  /* 0x00350c0001447983 */ /* 0x008ee80000300800 */
[----:B------:R-:W3:Y:S01]  /*6df70*/  LDL.LU R67, [R1+0x3514] ;  /* 0x0035140001437983 */ /* 0x000ee20000300800 */
[----:B------:R-:W-:Y:S02]  /*6df80*/  IADD3.X R77, R77, UR9, RZ, P0, !PT ;  /* 0x000000094d4d7c10 */ /* 0x000fe400087fe4ff */
[----:B------:R-:W-:-:S02]  /*6df90*/  IADD3 R66, P2, R66, UR14, RZ ;  /* 0x0000000e42427c10 */ /* 0x000fc4000ff5e0ff */
[----:B------:R1:W-:Y:S04]  /*6dfa0*/  LDGSTS.E [R2+0x26800], desc[UR20][R108.64], P1 ;  /* 0x268000006c027fae */ /* 0x0003e80008921854 */
[----:B------:R-:W-:Y:S01]  /*6dfb0*/  STL [R1+0x353c], R76 ;  /* 0x00353c4c01007387 */ /* 0x000fe20000100800 */
[----:B------:R-:W-:Y:S02]  /*6dfc0*/  IADD3.X R71, R71, UR9, RZ, P2, !PT ;  /* 0x0000000947477c10 */ /* 0x000fe400097fe4ff */
[----:B------:R-:W-:Y:S01]  /*6dfd0*/  IADD3 R64, P0, R64, UR14, RZ ;  /* 0x0000000e40407c10 */ /* 0x000fe2000ff1e0ff */
[----:B------:R-:W-:Y:S04]  /*6dfe0*/  STL [R1+0x3530], R77 ;  /* 0x0035304d01007387 */ /* 0x000fe80000100800 */
[----:B------:R1:W-:Y:S02]  /*6dff0*/  STL [R1+0x3534], R66 ;  /* 0x0035344201007387 */ /* 0x0003e40000100800 */
[----:B-1----:R-:W-:-:S02]  /*6e000*/  IMAD.MOV.U32 R108, RZ, RZ, R76 ;  /* 0x000000ffff6c7224 */ /* 0x002fc400078e004c */
[----:B------:R-:W-:Y:S01]  /*6e010*/  IMAD.MOV.U32 R109, RZ, RZ, R77 ;  /* 0x000000ffff6d7224 */ /* 0x000fe200078e004d */
[----:B------:R1:W-:Y:S04]  /*6e020*/  STL [R1+0x3528], R71 ;  /* 0x0035284701007387 */ /* 0x0003e80000100800 */
[----:B------:R1:W-:Y:S02]  /*6e030*/  LDGSTS.E [R2+0x26900], desc[UR20][R108.64], P1 ;  /* 0x269000006c027fae */ /* 0x0003e40008921854 */
[----:B-1----:R-:W-:Y:S02]  /*6e040*/  IMAD.MOV.U32 R108, RZ, RZ, R66 ;  /* 0x000000ffff6c7224 */ /* 0x002fe400078e0042 */
[----:B------:R-:W-:Y:S01]  /*6e050*/  IMAD.MOV.U32 R109, RZ, RZ, R71 ;  /* 0x000000ffff6d7224 */ /* 0x000fe200078e0047 */
[----:B------:R-:W3:Y:S04]  /*6e060*/  LDL.LU R66, [R1+0x3770] ;  /* 0x0037700001427983 */ /* 0x000ee80000300800 */
[----:B------:R-:W-:Y:S04]  /*6e070*/  STL [R1+0x352c], R64 ;  /* 0x00352c4001007387 */ /* 0x000fe80000100800 */
[----:B------:R1:W-:Y:S02]  /*6e080*/  LDGSTS.E [R2+0x26a00], desc[UR20][R108.64], P1 ;  /* 0x26a000006c027fae */ /* 0x0003e40008921854 */
[----:B-1----:R-:W-:Y:S01]  /*6e090*/  IMAD.MOV.U32 R108, RZ, RZ, R64 ;  /* 0x000000ffff6c7224 */ /* 0x002fe200078e0040 */
[----:B----4-:R-:W-:-:S05]  /*6e0a0*/  IADD3.X R69, R69, UR9, RZ, P0, !PT ;  /* 0x0000000945457c10 */ /* 0x010fca00087fe4ff */
[----:B------:R1:W-:Y:S04]  /*6e0b0*/  STL [R1+0x3520], R69 ;  /* 0x0035204501007387 */ /* 0x0003e80000100800 */
[----:B------:R-:W4:Y:S01]  /*6e0c0*/  LDL.LU R71, [R1+0x3768] ;  /* 0x0037680001477983 */ /* 0x000f220000300800 */
[----:B------:R-:W-:-:S05]  /*6e0d0*/  IMAD.MOV.U32 R109, RZ, RZ, R69 ;  /* 0x000000ffff6d7224 */ /* 0x000fca00078e0045 */
[----:B------:R1:W-:Y:S01]  /*6e0e0*/  LDGSTS.E [R2+0x26b00], desc[UR20][R108.64], P1 ;  /* 0x26b000006c027fae */ /* 0x0003e20008921854 */
[----:B------:R-:W-:Y:S02]  /*6e0f0*/  IADD3 R65, P1, R65, UR14, RZ ;  /* 0x0000000e41417c10 */ /* 0x000fe4000ff3e0ff */
[----:B------:R-:W-:Y:S01]  /*6e100*/  IADD3 R74, P2, R74, UR14, RZ ;  /* 0x0000000e4a4a7c10 */ /* 0x000fe2000ff5e0ff */
[----:B-1----:R-:W4:Y:S04]  /*6e110*/  LDL.LU R69, [R1+0x3508] ;  /* 0x0035080001457983 */ /* 0x002f280000300800 */
[----:B------:R-:W4:Y:S04]  /*6e120*/  LDL.LU R64, [R1+0x3504] ;  /* 0x0035040001407983 */ /* 0x000f280000300800 */
[----:B------:R-:W-:Y:S01]  /*6e130*/  STL [R1+0x377c], R65 ;  /* 0x00377c4101007387 */ /* 0x000fe20000100800 */
[----:B------:R-:W-:Y:S01]  /*6e140*/  IMAD.MOV.U32 R108, RZ, RZ, R65 ;  /* 0x000000ffff6c7224 */ /* 0x000fe200078e0041 */
[----:B--2---:R-:W-:-:S02]  /*6e150*/  IADD3.X R70, R70, UR9, RZ, P1, !PT ;  /* 0x0000000946467c10 */ /* 0x004fc40008ffe4ff */
[----:B------:R-:W-:-:S03]  /*6e160*/  IADD3.X R75, R75, UR9, RZ, P2, !PT ;  /* 0x000000094b4b7c10 */ /* 0x000fc600097fe4ff */
[----:B------:R1:W-:Y:S01]  /*6e170*/  STL [R1+0x3774], R70 ;  /* 0x0037744601007387 */ /* 0x0003e20000100800 */
[----:B------:R-:W-:-:S03]  /*6e180*/  IMAD.MOV.U32 R109, RZ, RZ, R70 ;  /* 0x000000ffff6d7224 */ /* 0x000fc600078e0046 */
[----:B------:R-:W-:Y:S04]  /*6e190*/  STL [R1+0x3524], R74 ;  /* 0x0035244a01007387 */ /* 0x000fe80000100800 */
[----:B-1----:R-:W2:Y:S04]  /*6e1a0*/  LDL.LU R70, [R1+0x3500] ;  /* 0x0035000001467983 */ /* 0x002ea80000300800 */
[----:B------:R-:W-:Y:S04]  /*6e1b0*/  STL [R1+0x3518], R75 ;  /* 0x0035184b01007387 */ /* 0x000fe80000100800 */
[----:B------:R-:W2:Y:S01]  /*6e1c0*/  LDL.LU R65, [R1+0x34f8] ;  /* 0x0034f80001417983 */ /* 0x000ea20000300800 */
[----:B------:R-:W-:-:S04]  /*6e1d0*/  UISETP.GT.AND UP1, UPT, UR17, 0x1e, UPT ;  /* 0x0000001e1100788c */ /* 0x000fc8000bf24270 */
[----:B------:R-:W-:-:S04]  /*6e1e0*/  USEL UR13, URZ, 0x4, !UP1 ;  /* 0x000000043f0d7887 */ /* 0x000fc8000c800000 */
[----:B------:R-:W-:-:S06]  /*6e1f0*/  USEL UR13, UR13, URZ, !UP0 ;  /* 0x0000003f0d0d7287 */ /* 0x000fcc000c000000 */
[----:B------:R-:W-:Y:S02]  /*6e200*/  ISETP.NE.U32.AND P0, PT, RZ, UR13, PT ;  /* 0x0000000dff007c0c */ /* 0x000fe4000bf05070 */
[----:B------:R-:W-:Y:S02]  /*6e210*/  IADD3 R72, P1, R72, UR14, RZ ;  /* 0x0000000e48487c10 */ /* 0x000fe4000ff3e0ff */
[----:B---3--:R-:W-:Y:S02]  /*6e220*/  IADD3 R67, P2, R67, UR14, RZ ;  /* 0x0000000e43437c10 */ /* 0x008fe4000ff5e0ff */
[----:B------:R-:W-:-:S07]  /*6e230*/  IADD3.X R73, R73, UR9, RZ, P1, !PT ;  /* 0x0000000949497c10 */ /* 0x000fce0008ffe4ff */
[----:B------:R1:W-:Y:S01]  /*6e240*/  LDGSTS.E [R2+0x27800], desc[UR20][R108.64], P0 ;  /* 0x278000006c027fae */ /* 0x0003e20008121854 */
[----:B------:R-:W-:-:S03]  /*6e250*/  IADD3.X R68, R68, UR9, RZ, P2, !PT ;  /* 0x0000000944447c10 */ /* 0x000fc600097fe4ff */
[----:B------:R-:W-:Y:S01]  /*6e260*/  STL [R1+0x351c], R72 ;  /* 0x00351c4801007387 */ /* 0x000fe20000100800 */
[----:B-1----:R-:W-:Y:S02]  /*6e270*/  IMAD.MOV.U32 R108, RZ, RZ, R74 ;  /* 0x000000ffff6c7224 */ /* 0x002fe400078e004a */
[----:B------:R-:W-:-:S05]  /*6e280*/  IMAD.MOV.U32 R109, RZ, RZ, R75 ;  /* 0x000000ffff6d7224 */ /* 0x000fca00078e004b */
[----:B------:R1:W-:Y:S04]  /*6e290*/  LDGSTS.E [R2+0x27900], desc[UR20][R108.64], P0 ;  /* 0x279000006c027fae */ /* 0x0003e80008121854 */
[----:B------:R-:W-:Y:S04]  /*6e2a0*/  STL [R1+0x3510], R73 ;  /* 0x0035104901007387 */ /* 0x000fe80000100800 */
[----:B------:R-:W-:Y:S04]  /*6e2b0*/  STL [R1+0x3514], R67 ;  /* 0x0035144301007387 */ /* 0x000fe80000100800 */
[----:B------:R3:W-:Y:S01]  /*6e2c0*/  STL [R1+0x350c], R68 ;  /* 0x00350c4401007387 */ /* 0x0007e20000100800 */
[----:B-1----:R-:W-:-:S02]  /*6e2d0*/  IMAD.MOV.U32 R108, RZ, RZ, R72 ;  /* 0x000000ffff6c7224 */ /* 0x002fc400078e0048 */
[----:B------:R-:W-:-:S05]  /*6e2e0*/  IMAD.MOV.U32 R109, RZ, RZ, R73 ;  /* 0x000000ffff6d7224 */ /* 0x000fca00078e0049 */
[----:B------:R1:W-:Y:S01]  /*6e2f0*/  LDGSTS.E [R2+0x27a00], desc[UR20][R108.64], P0 ;  /* 0x27a000006c027fae */ /* 0x0003e20008121854 */
[----:B------:R-:W-:Y:S01]  /*6e300*/  IADD3 R66, P1, R66, UR14, RZ ;  /* 0x0000000e42427c10 */ /* 0x000fe2000ff3e0ff */
[----:B-1----:R-:W-:Y:S02]  /*6e310*/  IMAD.MOV.U32 R109, RZ, RZ, R68 ;  /* 0x000000ffff6d7224 */ /* 0x002fe400078e0044 */
[----:B------:R-:W-:Y:S01]  /*6e320*/  IMAD.MOV.U32 R108, RZ, RZ, R67 ;  /* 0x000000ffff6c7224 */ /* 0x000fe200078e0043 */
[----:B---3--:R-:W3:Y:S04]  /*6e330*/  LDL.LU R68, [R1+0x34f0] ;  /* 0x0034f00001447983 */ /* 0x008ee80000300800 */
[----:B------:R-:W3:Y:S01]  /*6e340*/  LDL.LU R67, [R1+0x34fc] ;  /* 0x0034fc0001437983 */ /* 0x000ee20000300800 */
[----:B------:R-:W-:Y:S01]  /*6e350*/  UISETP.GT.AND UP1, UPT, UR17, 0x3, UPT ;  /* 0x000000031100788c */ /* 0x000fe2000bf24270 */
[----:B------:R-:W-:-:S02]  /*6e360*/  LOP3.LUT R3, R3, 0x60, RZ, 0x3c, !PT ;  /* 0x0000006003037812 */ /* 0x000fc400078e3cff */
[----:B------:R-:W3:Y:S04]  /*6e370*/  LDL.LU R75, [R1+0x376c] ;  /* 0x00376c00014b7983 */ /* 0x000ee80000300800 */
[----:B------:R1:W-:Y:S01]  /*6e380*/  LDGSTS.E [R2+0x27b00], desc[UR20][R108.64], P0 ;  /* 0x27b000006c027fae */ /* 0x0003e20008121854 */
[----:B------:R-:W-:-:S03]  /*6e390*/  USEL UR13, URZ, 0x4, !UP1 ;  /* 0x000000043f0d7887 */ /* 0x000fc6000c800000 */
[----:B------:R4:W-:Y:S01]  /*6e3a0*/  STL [R1+0x3770], R66 ;  /* 0x0037704201007387 */ /* 0x0009e20000100800 */
[----:B------:R-:W-:Y:S01]  /*6e3b0*/  USEL UR13, UR13, URZ, !UP0 ;  /* 0x0000003f0d0d7287 */ /* 0x000fe2000c000000 */
[----:B-1----:R-:W-:-:S05]  /*6e3c0*/  VIADD R2, R3, UR18 ;  /* 0x0000001203027c36 */ /* 0x002fca0008000000 */
[----:B------:R-:W-:Y:S01]  /*6e3d0*/  ISETP.NE.U32.AND P0, PT, RZ, UR13, PT ;  /* 0x0000000dff007c0c */ /* 0x000fe2000bf05070 */
[----:B------:R-:W-:Y:S01]  /*6e3e0*/  IMAD.MOV.U32 R108, RZ, RZ, R66 ;  /* 0x000000ffff6c7224 */ /* 0x000fe200078e0042 */
[----:B----4-:R-:W-:-:S05]  /*6e3f0*/  IADD3.X R71, R71, UR9, RZ, P1, !PT ;  /* 0x0000000947477c10 */ /* 0x010fca0008ffe4ff */
[----:B------:R1:W-:Y:S04]  /*6e400*/  STL [R1+0x3768], R71 ;  /* 0x0037684701007387 */ /* 0x0003e80000100800 */
[----:B------:R-:W4:Y:S04]  /*6e410*/  LDL.LU R3, [R1+0x34f4] ;  /* 0x0034f40001037983 */ /* 0x000f280000300800 */
[----:B------:R-:W4:Y:S04]  /*6e420*/  LDL.LU R76, [R1+0x3760] ;  /* 0x00376000014c7983 */ /* 0x000f280000300800 */
[----:B------:R-:W4:Y:S01]  /*6e430*/  LDL.LU R66, [R1+0x34e8] ;  /* 0x0034e80001427983 */ /* 0x000f220000300800 */
[----:B------:R-:W-:Y:S01]  /*6e440*/  IADD3 R69, P1, R69, UR14, RZ ;  /* 0x0000000e45457c10 */ /* 0x000fe2000ff3e0ff */
[----:B------:R-:W-:Y:S01]  /*6e450*/  IMAD.MOV.U32 R109, RZ, RZ, R71 ;  /* 0x000000ffff6d7224 */ /* 0x000fe200078e0047 */
[----:B------:R-:W-:-:S03]  /*6e460*/  IADD3 R64, P2, R64, UR14, RZ ;  /* 0x0000000e40407c10 */ /* 0x000fc6000ff5e0ff */
[----:B------:R-:W-:Y:S04]  /*6e470*/  STL [R1+0x3508], R69 ;  /* 0x0035084501007387 */ /* 0x000fe80000100800 */
[----:B------:R1:W-:Y:S02]  /*6e480*/  LDGSTS.E [R2+0x20c00], desc[UR20][R108.64], P0 ;  /* 0x20c000006c027fae */ /* 0x0003e40008121854 */
[----:B-1----:R-:W-:Y:S01]  /*6e490*/  IMAD.MOV.U32 R108, RZ, RZ, R69 ;  /* 0x000000ffff6c7224 */ /* 0x002fe200078e0045 */
[----:B--2---:R-:W-:Y:S02]  /*6e4a0*/  IADD3.X R70, R70, UR9, RZ, P1, !PT ;  /* 0x0000000946467c10 */ /* 0x004fe40008ffe4ff */
[----:B------:R-:W-:-:S03]  /*6e4b0*/  IADD3.X R65, R65, UR9, RZ, P2, !PT ;  /* 0x0000000941417c10 */ /* 0x000fc600097fe4ff */
[----:B------:R-:W-:Y:S01]  /*6e4c0*/  STL [R1+0x3500], R70 ;  /* 0x0035004601007387 */ /* 0x000fe20000100800 */
[----:B------:R-:W-:-:S03]  /*6e4d0*/  IMAD.MOV.U32 R109, RZ, RZ, R70 ;  /* 0x000000ffff6d7224 */ /* 0x000fc600078e0046 */
[----:B------:R1:W-:Y:S04]  /*6e4e0*/  STL [R1+0x3504], R64 ;  /* 0x0035044001007387 */ /* 0x0003e80000100800 */
[----:B------:R-:W2:Y:S04]  /*6e4f0*/  LDL.LU R73, [R1+0x34ec] ;  /* 0x0034ec0001497983 */ /* 0x000ea80000300800 */
[----:B------:R1:W-:Y:S04]  /*6e500*/  STL [R1+0x34f8], R65 ;  /* 0x0034f84101007387 */ /* 0x0003e80000100800 */
[----:B------:R1:W-:Y:S04]  /*6e510*/  LDGSTS.E [R2+0x20d00], desc[UR20][R108.64], P0 ;  /* 0x20d000006c027fae */ /* 0x0003e80008121854 */
[----:B------:R-:W2:Y:S04]  /*6e520*/  LDL.LU R74, [R1+0x34e0] ;  /* 0x0034e000014a7983 */ /* 0x000ea80000300800 */
[----:B------:R-:W2:Y:S01]  /*6e530*/  LDL.LU R71, [R1+0x34d8] ;  /* 0x0034d80001477983 */ /* 0x000ea20000300800 */
[----:B-1----:R-:W-:-:S03]  /*6e540*/  IMAD.MOV.U32 R108, RZ, RZ, R64 ;  /* 0x000000ffff6c7224 */ /* 0x002fc600078e0040 */
[----:B------:R-:W2:Y:S01]  /*6e550*/  LDL.LU R64, [R1+0x34e4] ;  /* 0x0034e40001407983 */ /* 0x000ea20000300800 */
[----:B------:R-:W-:-:S03]  /*6e560*/  IMAD.MOV.U32 R109, RZ, RZ, R65 ;  /* 0x000000ffff6d7224 */ /* 0x000fc600078e0041 */
[----:B------:R-:W2:Y:S04]  /*6e570*/  LDL.LU R72, [R1+0x3758] ;  /* 0x0037580001487983 */ /* 0x000ea80000300800 */
[----:B------:R-:W2:Y:S01]  /*6e580*/  LDL.LU R65, [R1+0x3764] ;  /* 0x0037640001417983 */ /* 0x000ea20000300800 */
[----:B------:R-:W-:-:S03]  /*6e590*/  UISETP.GT.AND UP1, UPT, UR17, 0x7, UPT ;  /* 0x000000071100788c */ /* 0x000fc6000bf24270 */
[----:B------:R1:W-:Y:S01]  /*6e5a0*/  LDGSTS.E [R2+0x20e00], desc[UR20][R108.64], P0 ;  /* 0x20e000006c027fae */ /* 0x0003e20008121854 */
[----:B------:R-:W-:-:S04]  /*6e5b0*/  USEL UR13, URZ, 0x4, !UP1 ;  /* 0x000000043f0d7887 */ /* 0x000fc8000c800000 */
[----:B------:R-:W-:Y:S01]  /*6e5c0*/  USEL UR13, UR13, URZ, !UP0 ;  /* 0x0000003f0d0d7287 */ /* 0x000fe2000c000000 */
[----:B---3--:R-:W-:-:S04]  /*6e5d0*/  IADD3 R67, P1, R67, UR14, RZ ;  /* 0x0000000e43437c10 */ /* 0x008fc8000ff3e0ff */
[----:B------:R-:W-:Y:S01]  /*6e5e0*/  IADD3.X R68, R68, UR9, RZ, P1, !PT ;  /* 0x0000000944447c10 */ /* 0x000fe20008ffe4ff */
[----:B-1----:R-:W-:-:S04]  /*6e5f0*/  IMAD.MOV.U32 R108, RZ, RZ, R67 ;  /* 0x000000ffff6c7224 */ /* 0x002fc800078e0043 */
[----:B------:R-:W-:Y:S01]  /*6e600*/  IMAD.MOV.U32 R109, RZ, RZ, R68 ;  /* 0x000000ffff6d7224 */ /* 0x000fe200078e0044 */
[----:B------:R-:W-:-:S04]  /*6e610*/  IADD3 R75, P1, R75, UR14, RZ ;  /* 0x0000000e4b4b7c10 */ /* 0x000fc8000ff3e0ff */
[----:B------:R1:W-:Y:S01]  /*6e620*/  LDGSTS.E [R2+0x20f00], desc[UR20][R108.64], P0 ;  /* 0x20f000006c027fae */ /* 0x0003e20008121854 */
[----:B------:R-:W-:-:S03]  /*6e630*/  ISETP.NE.U32.AND P0, PT, RZ, UR13, PT ;  /* 0x0000000dff007c0c */ /* 0x000fc6000bf05070 */
[----:B------:R3:W-:Y:S04]  /*6e640*/  STL [R1+0x34fc], R67 ;  /* 0x0034fc4301007387 */ /* 0x0007e80000100800 */
[----:B------:R1:W-:Y:S04]  /*6e650*/  STL [R1+0x34f0], R68 ;  /* 0x0034f04401007387 */ /* 0x0003e80000100800 */
[----:B------:R-:W2:Y:S04]  /*6e660*/  LDL.LU R70, [R1+0x34d0] ;  /* 0x0034d00001467983 */ /* 0x000ea80000300800 */
[----:B---3--:R-:W3:Y:S01]  /*6e670*/  LDL.LU R67, [R1+0x34dc] ;  /* 0x0034dc0001437983 */ /* 0x008ee20000300800 */
[----:B-1----:R-:W-:-:S03]  /*6e680*/  IMAD.MOV.U32 R108, RZ, RZ, R75 ;  /* 0x000000ffff6c7224 */ /* 0x002fc600078e004b */
[----:B------:R-:W3:Y:S04]  /*6e690*/  LDL.LU R69, [R1+0x34c8] ;  /* 0x0034c80001457983 */ /* 0x000ee80000300800 */
[----:B------:R-:W3:Y:S04]  /*6e6a0*/  LDL.LU R68, [R1+0x34d4] ;  /* 0x0034d40001447983 */ /* 0x000ee80000300800 */
[----:B------:R-:W-:Y:S01]  /*6e6b0*/  STL [R1+0x376c], R75 ;  /* 0x00376c4b01007387 */ /* 0x000fe20000100800 */
        /* <DEDUP_REMOVED lines=13> */
[----:B--2---:R-:W-:-:S04]  /*6e790*/  IADD3 R73, P1, R73, UR14, RZ ;  /* 0x0000000e49497c10 */ /* 0x004fc8000ff3e0ff */
[----:B------:R-:W-:Y:S01]  /*6e7a0*/  IADD3.X R74, R74, UR9, RZ, P1, !PT ;  /* 0x000000094a4a7c10 */ /* 0x000fe20008ffe4ff */
[----:B-1----:R-:W-:-:S04]  /*6e7b0*/  IMAD.MOV.U32 R108, RZ, RZ, R73 ;  /* 0x000000ffff6c7224 */ /* 0x002fc800078e0049 */
[----:B------:R-:W-:Y:S01]  /*6e7c0*/  IMAD.MOV.U32 R109, RZ, RZ, R74 ;  /* 0x000000ffff6d7224 */ /* 0x000fe200078e004a */
[----:B------:R-:W-:Y:S01]  /*6e7d0*/  IADD3 R64, P2, R64, UR14, RZ ;  /* 0x0000000e40407c10 */ /* 0x000fe2000ff5e0ff */
[----:B------:R-:W-:Y:S04]  /*6e7e0*/  STL [R1+0x34ec], R73 ;  /* 0x0034ec4901007387 */ /* 0x000fe80000100800 */
[----:B------:R1:W-:Y:S01]  /*6e7f0*/  LDGSTS.E [R2+0x21e00], desc[UR20][R108.64], P0 ;  /* 0x21e000006c027fae */ /* 0x0003e20008121854 */
[----:B------:R-:W-:Y:S02]  /*6e800*/  IADD3 R65, P3, R65, UR14, RZ ;  /* 0x0000000e41417c10 */ /* 0x000fe4000ff7e0ff */
[----:B------:R-:W-:Y:S01]  /*6e810*/  IADD3.X R71, R71, UR9, RZ, P2, !PT ;  /* 0x0000000947477c10 */ /* 0x000fe200097fe4ff */
[----:B------:R-:W-:Y:S04]  /*6e820*/  STL [R1+0x34e0], R74 ;  /* 0x0034e04a01007387 */ /* 0x000fe80000100800 */
[----:B------:R-:W-:Y:S01]  /*6e830*/  STL [R1+0x34e4], R64 ;  /* 0x0034e44001007387 */ /* 0x000fe20000100800 */
[----:B------:R-:W-:-:S03]  /*6e840*/  IADD3.X R72, R72, UR9, RZ, P3, !PT ;  /* 0x0000000948487c10 */ /* 0x000fc60009ffe4ff */
[----:B------:R2:W-:Y:S04]  /*6e850*/  STL [R1+0x34d8], R71 ;  /* 0x0034d84701007387 */ /* 0x0005e80000100800 */
[----:B------:R-:W-:Y:S01]  /*6e860*/  STL [R1+0x3764], R65 ;  /* 0x0037644101007387 */ /* 0x000fe20000100800 */
[----:B-1----:R-:W-:Y:S02]  /*6e870*/  IMAD.MOV.U32 R108, RZ, RZ, R64 ;  /* 0x000000ffff6c7224 */ /* 0x002fe400078e0040 */
[----:B------:R-:W-:Y:S02]  /*6e880*/  IMAD.MOV.U32 R109, RZ, RZ, R71 ;  /* 0x000000ffff6d7224 */ /* 0x000fe400078e0047 */
[----:B--2---:R-:W2:Y:S04]  /*6e890*/  LDL.LU R71, [R1+0x375c] ;  /* 0x00375c0001477983 */ /* 0x004ea80000300800 */
[----:B------:R1:W-:Y:S04]  /*6e8a0*/  STL [R1+0x3758], R72 ;  /* 0x0037584801007387 */ /* 0x0003e80000100800 */
[----:B------:R1:W-:Y:S04]  /*6e8b0*/  LDGSTS.E [R2+0x21f00], desc[UR20][R108.64], P0 ;  /* 0x21f000006c027fae */ /* 0x0003e80008121854 */
[----:B------:R-:W2:Y:S01]  /*6e8c0*/  LDL.LU R64, [R1+0x34c4] ;  /* 0x0034c40001407983 */ /* 0x000ea20000300800 */
[----:B-1----:R-:W-:-:S03]  /*6e8d0*/  IMAD.MOV.U32 R109, RZ, RZ, R72 ;  /* 0x000000ffff6d7224 */ /* 0x002fc600078e0048 */
[----:B------:R-:W2:Y:S01]  /*6e8e0*/  LDL.LU R72, [R1+0x3750] ;  /* 0x0037500001487983 */ /* 0x000ea20000300800 */
[----:B------:R-:W-:-:S03]  /*6e8f0*/  IMAD.MOV.U32 R108, RZ, RZ, R65 ;  /* 0x000000ffff6c7224 */ /* 0x000fc600078e0041 */
[----:B------:R-:W2:Y:S01]  /*6e900*/  LDL.LU R65, [R1+0x34b8] ;  /* 0x0034b80001417983 */ /* 0x000ea20000300800 */
[----:B------:R-:W-:-:S04]  /*6e910*/  UISETP.GT.AND UP1, UPT, UR17, 0xb, UPT ;  /* 0x0000000b1100788c */ /* 0x000fc8000bf24270 */
[----:B------:R-:W-:-:S04]  /*6e920*/  USEL UR13, URZ, 0x4, !UP1 ;  /* 0x000000043f0d7887 */ /* 0x000fc8000c800000 */
[----:B------:R-:W-:-:S06]  /*6e930*/  USEL UR13, UR13, URZ, !UP0 ;  /* 0x0000003f0d0d7287 */ /* 0x000fcc000c000000 */
[----:B------:R-:W-:Y:S01]  /*6e940*/  ISETP.NE.U32.AND P1, PT, RZ, UR13, PT ;  /* 0x0000000dff007c0c */ /* 0x000fe2000bf25070 */
[----:B------:R-:W-:-:S12]  /*6e950*/  UISETP.GT.AND UP1, UPT, UR17, 0xf, UPT ;  /* 0x0000000f1100788c */ /* 0x000fd8000bf24270 */
[----:B------:R1:W-:Y:S01]  /*6e960*/  LDGSTS.E [R2+0x22c00], desc[UR20][R108.64], P1 ;  /* 0x22c000006c027fae */ /* 0x0003e20008921854 */
[----:B---3--:R-:W-:Y:S02]  /*6e970*/  IADD3 R67, P0, R67, UR14, RZ ;  /* 0x0000000e43437c10 */ /* 0x008fe4000ff1e0ff */
[----:B------:R-:W-:Y:S02]  /*6e980*/  IADD3 R68, P2, R68, UR14, RZ ;  /* 0x0000000e44447c10 */ /* 0x000fe4000ff5e0ff */
[----:B------:R-:W-:Y:S01]  /*6e990*/  IADD3.X R70, R70, UR9, RZ, P0, !PT ;  /* 0x0000000946467c10 */ /* 0x000fe200087fe4ff */
[----:B------:R3:W-:Y:S01]  /*6e9a0*/  STL [R1+0x34dc], R67 ;  /* 0x0034dc4301007387 */ /* 0x0007e20000100800 */
[----:B------:R-:W-:Y:S01]  /*6e9b0*/  IADD3.X R69, R69, UR9, RZ, P2, !PT ;  /* 0x0000000945457c10 */ /* 0x000fe200097fe4ff */
[----:B-1----:R-:W-:Y:S02]  /*6e9c0*/  IMAD.MOV.U32 R108, RZ, RZ, R67 ;  /* 0x000000ffff6c7224 */ /* 0x002fe400078e0043 */
[----:B------:R1:W-:Y:S04]  /*6e9d0*/  STL [R1+0x34d0], R70 ;  /* 0x0034d04601007387 */ /* 0x0003e80000100800 */
[----:B------:R-:W-:Y:S01]  /*6e9e0*/  STL [R1+0x34d4], R68 ;  /* 0x0034d44401007387 */ /* 0x000fe20000100800 */
[----:B------:R-:W-:-:S03]  /*6e9f0*/  IMAD.MOV.U32 R109, RZ, RZ, R70 ;  /* 0x000000ffff6d7224 */ /* 0x000fc600078e0046 */
[----:B---3--:R-:W3:Y:S04]  /*6ea00*/  LDL.LU R67, [R1+0x34bc] ;  /* 0x0034bc0001437983 */ /* 0x008ee80000300800 */
[----:B------:R4:W-:Y:S04]  /*6ea10*/  STL [R1+0x34c8], R69 ;  /* 0x0034c84501007387 */ /* 0x0009e80000100800 */
[----:B------:R4:W-:Y:S04]  /*6ea20*/  LDGSTS.E [R2+0x22d00], desc[UR20][R108.64], P1 ;  /* 0x22d000006c027fae */ /* 0x0009e80008921854 */
[----:B-1----:R-:W3:Y:S01]  /*6ea30*/  LDL.LU R70, [R1+0x34b0] ;  /* 0x0034b00001467983 */ /* 0x002ee20000300800 */
[----:B------:R-:W-:Y:S01]  /*6ea40*/  USEL UR13, URZ, 0x4, !UP1 ;  /* 0x000000043f0d7887 */ /* 0x000fe2000c800000 */
[----:B----4-:R-:W-:-:S02]  /*6ea50*/  IMAD.MOV.U32 R108, RZ, RZ, R68 ;  /* 0x000000ffff6c7224 */ /* 0x010fc400078e0044 */
[----:B------:R-:W-:Y:S01]  /*6ea60*/  IMAD.MOV.U32 R109, RZ, RZ, R69 ;  /* 0x000000ffff6d7224 */ /* 0x000fe200078e0045 */
[----:B------:R-:W-:-:S04]  /*6ea70*/  USEL UR13, UR13, URZ, !UP0 ;  /* 0x0000003f0d0d7287 */ /* 0x000fc8000c000000 */
[----:B------:R1:W-:Y:S01]  /*6ea80*/  LDGSTS.E [R2+0x22e00], desc[UR20][R108.64], P1 ;  /* 0x22e000006c027fae */ /* 0x0003e20008921854 */
[----:B------:R-:W-:-:S04]  /*6ea90*/  IADD3 R3, P0, R3, UR14, RZ ;  /* 0x0000000e03037c10 */ /* 0x000fc8000ff1e0ff */
[----:B------:R-:W-:Y:S01]  /*6eaa0*/  IADD3.X R66, R66, UR9, RZ, P0, !PT ;  /* 0x0000000942427c10 */ /* 0x000fe200087fe4ff */
[----:B------:R4:W-:Y:S04]  /*6eab0*/  STL [R1+0x34cc], R3 ;  /* 0x0034cc0301007387 */ /* 0x0009e80000100800 */
[----:B------:R4:W-:Y:S04]  /*6eac0*/  STL [R1+0x34c0], R66 ;  /* 0x0034c04201007387 */ /* 0x0009e80000100800 */
[----:B------:R-:W3:Y:S04]  /*6ead0*/  LDL.LU R76, [R1+0x34a8] ;  /* 0x0034a800014c7983 */ /* 0x000ee80000300800 */
[----:B------:R-:W3:Y:S01]  /*6eae0*/  LDL.LU R75, [R1+0x34b4] ;  /* 0x0034b400014b7983 */ /* 0x000ee20000300800 */
[----:B-1----:R-:W-:-:S02]  /*6eaf0*/  IMAD.MOV.U32 R108, RZ, RZ, R3 ;  /* 0x000000ffff6c7224 */ /* 0x002fc400078e0003 */
[----:B------:R-:W-:Y:S01]  /*6eb00*/  IMAD.MOV.U32 R109, RZ, RZ, R66 ;  /* 0x000000ffff6d7224 */ /* 0x000fe200078e0042 */
[----:B------:R-:W3:Y:S04]  /*6eb10*/  LDL.LU R74, [R1+0x3748] ;  /* 0x00374800014a7983 */ /* 0x000ee80000300800 */
[----:B------:R-:W3:Y:S04]  /*6eb20*/  LDL.LU R73, [R1+0x3754] ;  /* 0x0037540001497983 */ /* 0x000ee80000300800 */
[----:B------:R-:W3:Y:S04]  /*6eb30*/  LDL.LU R69, [R1+0x34a0] ;  /* 0x0034a00001457983 */ /* 0x000ee80000300800 */
[----:B----4-:R-:W4:Y:S04]  /*6eb40*/  LDL.LU R3, [R1+0x34ac] ;  /* 0x0034ac0001037983 */ /* 0x010f280000300800 */
[----:B------:R1:W-:Y:S01]  /*6eb50*/  LDGSTS.E [R2+0x22f00], desc[UR20][R108.64], P1 ;  /* 0x22f000006c027fae */ /* 0x0003e20008921854 */
[----:B------:R-:W-:-:S03]  /*6eb60*/  ISETP.NE.U32.AND P0, PT, RZ, UR13, PT ;  /* 0x0000000dff007c0c */ /* 0x000fc6000bf05070 */
[----:B------:R-:W4:Y:S04]  /*6eb70*/  LDL.LU R68, [R1+0x3498] ;  /* 0x0034980001447983 */ /* 0x000f280000300800 */
[----:B------:R-:W4:Y:S01]  /*6eb80*/  LDL.LU R66, [R1+0x34a4] ;  /* 0x0034a40001427983 */ /* 0x000f220000300800 */
[----:B--2---:R-:W-:Y:S02]  /*6eb90*/  IADD3 R71, P1, R71, UR14, RZ ;  /* 0x0000000e47477c10 */ /* 0x004fe4000ff3e0ff */
[----:B------:R-:W-:-:S03]  /*6eba0*/  IADD3 R64, P2, R64, UR14, RZ ;  /* 0x0000000e40407c10 */ /* 0x000fc6000ff5e0ff */
[----:B-1----:R-:W-:Y:S01]  /*6ebb0*/  IMAD.MOV.U32 R108, RZ, RZ, R71 ;  /* 0x000000ffff6c7224 */ /* 0x002fe200078e0047 */
[----:B------:R-:W-:Y:S01]  /*6ebc0*/  STL [R1+0x375c], R71 ;  /* 0x00375c4701007387 */ /* 0x000fe20000100800 */
[----:B------:R-:W-:Y:S02]  /*6ebd0*/  IADD3.X R72, R72, UR9, RZ, P1, !PT ;  /* 0x0000000948487c10 */ /* 0x000fe40008ffe4ff */
[----:B------:R-:W-:-:S03]  /*6ebe0*/  IADD3.X R65, R65, UR9, RZ, P2, !PT ;  /* 0x0000000941417c10 */ /* 0x000fc600097fe4ff */
[----:B------:R-:W-:Y:S01]  /*6ebf0*/  IMAD.MOV.U32 R109, RZ, RZ, R72 ;  /* 0x000000ffff6d7224 */ /* 0x000fe200078e0048 */
[----:B------:R-:W-:Y:S04]  /*6ec00*/  STL [R1+0x3750], R72 ;  /* 0x0037504801007387 */ /* 0x000fe80000100800 */
[----:B------:R-:W-:Y:S04]  /*6ec10*/  STL [R1+0x34c4], R64 ;  /* 0x0034c44001007387 */ /* 0x000fe80000100800 */
[----:B------:R1:W-:Y:S04]  /*6ec20*/  STL [R1+0x34b8], R65 ;  /* 0x0034b84101007387 */ /* 0x0003e80000100800 */
[----:B------:R2:W-:Y:S02]  /*6ec30*/  LDGSTS.E [R2+0x23c00], desc[UR20][R108.64], P0 ;  /* 0x23c000006c027fae */ /* 0x0005e40008121854 */
[----:B--2---:R-:W-:-:S02]  /*6ec40*/  IMAD.MOV.U32 R109, RZ, RZ, R65 ;  /* 0x000000ffff6d7224 */ /* 0x004fc400078e0041 */
[----:B------:R-:W-:Y:S01]  /*6ec50*/  IMAD.MOV.U32 R108, RZ, RZ, R64 ;  /* 0x000000ffff6c7224 */ /* 0x000fe200078e0040 */
[----:B-1----:R-:W2:Y:S04]  /*6ec60*/  LDL.LU R65, [R1+0x3490] ;  /* 0x0034900001417983 */ /* 0x002ea80000300800 */
[----:B------:R-:W2:Y:S01]  /*6ec70*/  LDL.LU R64, [R1+0x349c] ;  /* 0x00349c0001407983 */ /* 0x000ea20000300800 */
[----:B------:R-:W-:-:S03]  /*6ec80*/  UISETP.GT.AND UP1, UPT, UR17, 0x13, UPT ;  /* 0x000000131100788c */ /* 0x000fc6000bf24270 */
[----:B------:R1:W-:Y:S01]  /*6ec90*/  LDGSTS.E [R2+0x23d00], desc[UR20][R108.64], P0 ;  /* 0x23d000006c027fae */ /* 0x0003e20008121854 */
[----:B------:R-:W-:-:S04]  /*6eca0*/  USEL UR13, URZ, 0x4, !UP1 ;  /* 0x000000043f0d7887 */ /* 0x000fc8000c800000 */
[----:B------:R-:W-:Y:S01]  /*6ecb0*/  USEL UR13, UR13, URZ, !UP0 ;  /* 0x0000003f0d0d7287 */ /* 0x000fe2000c000000 */
[----:B---3--:R-:W-:-:S04]  /*6ecc0*/  IADD3 R67, P1, R67, UR14, RZ ;  /* 0x0000000e43437c10 */ /* 0x008fc8000ff3e0ff */
[----:B------:R-:W-:Y:S01]  /*6ecd0*/  IADD3.X R70, R70, UR9, RZ, P1, !PT ;  /* 0x0000000946467c10 */ /* 0x000fe20008ffe4ff */
[----:B-1----:R-:W-:Y:S01]  /*6ece0*/  IMAD.MOV.U32 R108, RZ, RZ, R67 ;  /* 0x000000ffff6c7224 */ /* 0x002fe200078e0043 */
[----:B------:R-:W-:Y:S03]  /*6ecf0*/  STL [R1+0x34bc], R67 ;  /* 0x0034bc4301007387 */ /* 0x000fe60000100800 */
[----:B------:R-:W-:Y:S01]  /*6ed00*/  IMAD.MOV.U32 R109, RZ, RZ, R70 ;  /* 0x000000ffff6d7224 */ /* 0x000fe200078e0046 */
[----:B------:R1:W-:Y:S04]  /*6ed10*/  STL [R1+0x34b0], R70 ;  /* 0x0034b04601007387 */ /* 0x0003e80000100800 */
[----:B------:R-:W3:Y:S04]  /*6ed20*/  LDL.LU R72, [R1+0x3740] ;  /* 0x0037400001487983 */ /* 0x000ee80000300800 */
[----:B------:R-:W3:Y:S04]  /*6ed30*/  LDL.LU R71, [R1+0x374c] ;  /* 0x00374c0001477983 */ /* 0x000ee80000300800 */
[----:B------:R1:W-:Y:S01]  /*6ed40*/  LDGSTS.E [R2+0x23e00], desc[UR20][R108.64], P0 ;  /* 0x23e000006c027fae */ /* 0x0003e20008121854 */
[----:B------:R-:W-:-:S03]  /*6ed50*/  ISETP.NE.U32.AND P1, PT, RZ, UR13, PT ;  /* 0x0000000dff007c0c */ /* 0x000fc6000bf25070 */
[----:B-1----:R-:W3:Y:S04]  /*6ed60*/  LDL.LU R70, [R1+0x3488] ;  /* 0x0034880001467983 */ /* 0x002ee80000300800 */
[----:B------:R-:W3:Y:S01]  /*6ed70*/  LDL.LU R67, [R1+0x3494] ;  /* 0x0034940001437983 */ /* 0x000ee20000300800 */
[----:B------:R-:W-:-:S04]  /*6ed80*/  IADD3 R75, P2, R75, UR14, RZ ;  /* 0x0000000e4b4b7c10 */ /* 0x000fc8000ff5e0ff */
[----:B------:R-:W-:Y:S01]  /*6ed90*/  IADD3.X R76, R76, UR9, RZ, P2, !PT ;  /* 0x000000094c4c7c10 */ /* 0x000fe200097fe4ff */
[----:B------:R-:W-:Y:S01]  /*6eda0*/  IMAD.MOV.U32 R108, RZ, RZ, R75 ;  /* 0x000000ffff6c7224 */ /* 0x000fe200078e004b */
[----:B------:R-:W-:-:S03]  /*6edb0*/  IADD3 R73, P3, R73, UR14, RZ ;  /* 0x0000000e49497c10 */ /* 0x000fc6000ff7e0ff */
[----:B------:R-:W-:Y:S01]  /*6edc0*/  IMAD.MOV.U32 R109, RZ, RZ, R76 ;  /* 0x000000ffff6d7224 */ /* 0x000fe200078e004c */
[----:B------:R-:W-:-:S04]  /*6edd0*/  IADD3.X R74, R74, UR9, RZ, P3, !PT ;  /* 0x000000094a4a7c10 */ /* 0x000fc80009ffe4ff */
[----:B------:R1:W-:Y:S01]  /*6ede0*/  LDGSTS.E [R2+0x23f00], desc[UR20][R108.64], P0 ;  /* 0x23f000006c027fae */ /* 0x0003e20008121854 */
[----:B----4-:R-:W-:-:S03]  /*6edf0*/  IADD3 R3, P0, R3, UR14, RZ ;  /* 0x0000000e03037c10 */ /* 0x010fc6000ff1e0ff */
[----:B------:R-:W-:Y:S04]  /*6ee00*/  STL [R1+0x34b4], R75 ;  /* 0x0034b44b01007387 */ /* 0x000fe80000100800 */
[----:B------:R-:W-:Y:S01]  /*6ee10*/  STL [R1+0x34a8], R76 ;  /* 0x0034a84c01007387 */ /* 0x000fe20000100800 */
[----:B------:R-:W-:Y:S02]  /*6ee20*/  IADD3 R66, P2, R66, UR14, RZ ;  /* 0x0000000e42427c10 */ /* 0x000fe4000ff5e0ff */
        /* <DEDUP_REMOVED lines=10> */
[----:B----4-:R-:W-:-:S03]  /*6eed0*/  IMAD.MOV.U32 R108, RZ, RZ, R3 ;  /* 0x000000ffff6c7224 */ /* 0x010fc600078e0003 */
[----:B------:R-:W4:Y:S01]  /*6eee0*/  LDL.LU R3, [R1+0x348c] ;  /* 0x00348c0001037983 */ /* 0x000f220000300800 */
[----:B------:R-:W-:-:S03]  /*6eef0*/  IMAD.MOV.U32 R109, RZ, RZ, R69 ;  /* 0x000000ffff6d7224 */ /* 0x000fc600078e0045 */
[----:B------:R2:W-:Y:S04]  /*6ef00*/  STL [R1+0x3498], R68 ;  /* 0x0034984401007387 */ /* 0x0005e80000100800 */
[----:B-1----:R-:W4:Y:S04]  /*6ef10*/  LDL.LU R69, [R1+0x3480] ;  /* 0x0034800001457983 */ /* 0x002f280000300800 */
[----:B------:R1:W-:Y:S02]  /*6ef20*/  LDGSTS.E [R2+0x24d00], desc[UR20][R108.64], P1 ;  /* 0x24d000006c027fae */ /* 0x0003e40008921854 */
[----:B-1----:R-:W-:-:S02]  /*6ef30*/  IMAD.MOV.U32 R108, RZ, RZ, R66 ;  /* 0x000000ffff6c7224 */ /* 0x002fc400078e0042 */
[----:B------:R-:W-:-:S05]  /*6ef40*/  IMAD.MOV.U32 R109, RZ, RZ, R68 ;  /* 0x000000ffff6d7224 */ /* 0x000fca00078e0044 */
[----:B------:R1:W-:Y:S01]  /*6ef50*/  LDGSTS.E [R2+0x24e00], desc[UR20][R108.64], P1 ;  /* 0x24e000006c027fae */ /* 0x0003e20008921854 */
[----:B--2---:R-:W-:-:S04]  /*6ef60*/  IADD3 R64, P0, R64, UR14, RZ ;  /* 0x0000000e40407c10 */ /* 0x004fc8000ff1e0ff */
[----:B------:R-:W-:Y:S01]  /*6ef70*/  IADD3.X R65, R65, UR9, RZ, P0, !PT ;  /* 0x0000000941417c10 */ /* 0x000fe200087fe4ff */
[----:B------:R-:W-:Y:S04]  /*6ef80*/  STL [R1+0x349c], R64 ;  /* 0x00349c4001007387 */ /* 0x000fe80000100800 */
[----:B------:R2:W-:Y:S04]  /*6ef90*/  STL [R1+0x3490], R65 ;  /* 0x0034904101007387 */ /* 0x0005e80000100800 */
[----:B------:R-:W4:Y:S04]  /*6efa0*/  LDL.LU R68, [R1+0x3478] ;  /* 0x0034780001447983 */ /* 0x000f280000300800 */
[----:B------:R-:W4:Y:S01]  /*6efb0*/  LDL.LU R66, [R1+0x3484] ;  /* 0x0034840001427983 */ /* 0x000f220000300800 */
[----:B-1----:R-:W-:-:S02]  /*6efc0*/  IMAD.MOV.U32 R109, RZ, RZ, R65 ;  /* 0x000000ffff6d7224 */ /* 0x002fc400078e0041 */
[----:B------:R-:W-:Y:S01]  /*6efd0*/  IMAD.MOV.U32 R108, RZ, RZ, R64 ;  /* 0x000000ffff6c7224 */ /* 0x000fe200078e0040 */
[----:B------:R-:W-:Y:S01]  /*6efe0*/  UISETP.GT.AND UP1, UPT, UR17, 0x17, UPT ;  /* 0x000000171100788c */ /* 0x000fe2000bf24270 */
[----:B--2---:R-:W2:Y:S04]  /*6eff0*/  LDL.LU R65, [R1+0x3738] ;  /* 0x0037380001417983 */ /* 0x004ea80000300800 */
[----:B------:R-:W2:Y:S01]  /*6f000*/  LDL.LU R64, [R1+0x3744] ;  /* 0x0037440001407983 */ /* 0x000ea20000300800 */
[----:B------:R-:W-:-:S03]  /*6f010*/  USEL UR13, URZ, 0x4, !UP1 ;  /* 0x000000043f0d7887 */ /* 0x000fc6000c800000 */
[----:B------:R1:W-:Y:S01]  /*6f020*/  LDGSTS.E [R2+0x24f00], desc[UR20][R108.64], P1 ;  /* 0x24f000006c027fae */ /* 0x0003e20008921854 */
[----:B------:R-:W-:-:S06]  /*6f030*/  USEL UR13, UR13, URZ, !UP0 ;  /* 0x0000003f0d0d7287 */ /* 0x000fcc000c000000 */
[----:B------:R-:W-:Y:S02]  /*6f040*/  ISETP.NE.U32.AND P0, PT, RZ, UR13, PT ;  /* 0x0000000dff007c0c */ /* 0x000fe4000bf05070 */
[----:B---3--:R-:W-:-:S04]  /*6f050*/  IADD3 R71, P1, R71, UR14, RZ ;  /* 0x0000000e47477c10 */ /* 0x008fc8000ff3e0ff */
[----:B------:R-:W-:Y:S01]  /*6f060*/  IADD3.X R72, R72, UR9, RZ, P1, !PT ;  /* 0x0000000948487c10 */ /* 0x000fe20008ffe4ff */
[----:B------:R-:W-:Y:S01]  /*6f070*/  STL [R1+0x374c], R71 ;  /* 0x00374c4701007387 */ /* 0x000fe20000100800 */
[----:B------:R-:W-:-:S03]  /*6f080*/  IADD3 R67, P2, R67, UR14, RZ ;  /* 0x0000000e43437c10 */ /* 0x000fc6000ff5e0ff */
[----:B------:R-:W-:Y:S01]  /*6f090*/  STL [R1+0x3740], R72 ;  /* 0x0037404801007387 */ /* 0x000fe20000100800 */
[----:B------:R-:W-:-:S03]  /*6f0a0*/  IADD3.X R70, R70, UR9, RZ, P2, !PT ;  /* 0x0000000946467c10 */ /* 0x000fc600097fe4ff */
[----:B------:R3:W-:Y:S04]  /*6f0b0*/  STL [R1+0x3494], R67 ;  /* 0x0034944301007387 */ /* 0x0007e80000100800 */
[----:B------:R-:W2:Y:S01]  /*6f0c0*/  LDL.LU R75, [R1+0x347c] ;  /* 0x00347c00014b7983 */ /* 0x000ea20000300800 */
[----:B-1----:R-:W-:Y:S02]  /*6f0d0*/  IMAD.MOV.U32 R108, RZ, RZ, R71 ;  /* 0x000000ffff6c7224 */ /* 0x002fe400078e0047 */
[----:B------:R-:W-:Y:S01]  /*6f0e0*/  IMAD.MOV.U32 R109, RZ, RZ, R72 ;  /* 0x000000ffff6d7224 */ /* 0x000fe200078e0048 */
[----:B------:R-:W-:Y:S04]  /*6f0f0*/  STL [R1+0x3488], R70 ;  /* 0x0034884601007387 */ /* 0x000fe80000100800 */
[----:B------:R-:W2:Y:S04]  /*6f100*/  LDL.LU R73, [R1+0x3474] ;  /* 0x0034740001497983 */ /* 0x000ea80000300800 */
[----:B------:R-:W2:Y:S04]  /*6f110*/  LDL.LU R76, [R1+0x3470] ;  /* 0x00347000014c7983 */ /* 0x000ea80000300800 */
[----:B------:R-:W2:Y:S04]  /*6f120*/  LDL.LU R74, [R1+0x346c] ;  /* 0x00346c00014a7983 */ /* 0x000ea80000300800 */
[----:B------:R1:W-:Y:S02]  /*6f130*/  LDGSTS.E [R2+0x25c00], desc[UR20][R108.64], P0 ;  /* 0x25c000006c027fae */ /* 0x0003e40008121854 */
[----:B-1----:R-:W-:-:S02]  /*6f140*/  IMAD.MOV.U32 R108, RZ, RZ, R67 ;  /* 0x000000ffff6c7224 */ /* 0x002fc400078e0043 */
[----:B------:R-:W-:Y:S01]  /*6f150*/  IMAD.MOV.U32 R109, RZ, RZ, R70 ;  /* 0x000000ffff6d7224 */ /* 0x000fe200078e0046 */
[----:B---3--:R-:W3:Y:S04]  /*6f160*/  LDL.LU R67, [R1+0x3468] ;  /* 0x0034680001437983 */ /* 0x008ee80000300800 */
[----:B------:R1:W-:Y:S01]  /*6f170*/  LDGSTS.E [R2+0x25d00], desc[UR20][R108.64], P0 ;  /* 0x25d000006c027fae */ /* 0x0003e20008121854 */
[----:B----4-:R-:W-:-:S04]  /*6f180*/  IADD3 R3, P1, R3, UR14, RZ ;  /* 0x0000000e03037c10 */ /* 0x010fc8000ff3e0ff */
[----:B------:R-:W-:Y:S01]  /*6f190*/  IADD3.X R69, R69, UR9, RZ, P1, !PT ;  /* 0x0000000945457c10 */ /* 0x000fe20008ffe4ff */
[----:B------:R-:W-:Y:S04]  /*6f1a0*/  STL [R1+0x348c], R3 ;  /* 0x00348c0301007387 */ /* 0x000fe80000100800 */
[----:B------:R4:W-:Y:S01]  /*6f1b0*/  STL [R1+0x3480], R69 ;  /* 0x0034804501007387 */ /* 0x0009e20000100800 */
[----:B-1----:R-:W-:-:S03]  /*6f1c0*/  IMAD.MOV.U32 R109, RZ, RZ, R69 ;  /* 0x000000ffff6d7224 */ /* 0x002fc600078e0045 */
[----:B----4-:R-:W4:Y:S01]  /*6f1d0*/  LDL.LU R69, [R1+0x3460] ;  /* 0x0034600001457983 */ /* 0x010f220000300800 */
[----:B------:R-:W-:-:S03]  /*6f1e0*/  IMAD.MOV.U32 R108, RZ, RZ, R3 ;  /* 0x000000ffff6c7224 */ /* 0x000fc600078e0003 */
[----:B------:R-:W4:Y:S04]  /*6f1f0*/  LDL.LU R72, [R1+0x3734] ;  /* 0x0037340001487983 */ /* 0x000f280000300800 */
[----:B------:R-:W4:Y:S04]  /*6f200*/  LDL.LU R71, [R1+0x373c] ;  /* 0x00373c0001477983 */ /* 0x000f280000300800 */
[----:B------:R-:W4:Y:S04]  /*6f210*/  LDL.LU R70, [R1+0x3458] ;  /* 0x0034580001467983 */ /* 0x000f280000300800 */
[----:B------:R1:W-:Y:S04]  /*6f220*/  LDGSTS.E [R2+0x25e00], desc[UR20][R108.64], P0 ;  /* 0x25e000006c027fae */ /* 0x0003e80008121854 */
[----:B------:R-:W4:Y:S01]  /*6f230*/  LDL.LU R3, [R1+0x3464] ;  /* 0x0034640001037983 */ /* 0x000f220000300800 */
[----:B------:R-:W-:-:S04]  /*6f240*/  IADD3 R66, P2, R66, UR14, RZ ;  /* 0x0000000e42427c10 */ /* 0x000fc8000ff5e0ff */
[----:B------:R-:W-:Y:S01]  /*6f250*/  IADD3.X R68, R68, UR9, RZ, P2, !PT ;  /* 0x0000000944447c10 */ /* 0x000fe200097fe4ff */
[----:B-1----:R-:W-:Y:S01]  /*6f260*/  IMAD.MOV.U32 R108, RZ, RZ, R66 ;  /* 0x000000ffff6c7224 */ /* 0x002fe200078e0042 */
[----:B--2---:R-:W-:-:S03]  /*6f270*/  IADD3 R64, P3, R64, UR14, RZ ;  /* 0x0000000e40407c10 */ /* 0x004fc6000ff7e0ff */
[----:B------:R-:W-:Y:S01]  /*6f280*/  IMAD.MOV.U32 R109, RZ, RZ, R68 ;  /* 0x000000ffff6d7224 */ /* 0x000fe200078e0044 */
[----:B------:R-:W-:Y:S01]  /*6f290*/  STL [R1+0x3484], R66 ;  /* 0x0034844201007387 */ /* 0x000fe20000100800 */
[----:B------:R-:W-:-:S03]  /*6f2a0*/  IADD3.X R65, R65, UR9, RZ, P3, !PT ;  /* 0x0000000941417c10 */ /* 0x000fc60009ffe4ff */
[----:B------:R1:W-:Y:S04]  /*6f2b0*/  STL [R1+0x3478], R68 ;  /* 0x0034784401007387 */ /* 0x0003e80000100800 */
[----:B------:R-:W-:Y:S04]  /*6f2c0*/  STL [R1+0x3744], R64 ;  /* 0x0037444001007387 */ /* 0x000fe80000100800 */
[----:B------:R2:W-:Y:S04]  /*6f2d0*/  LDGSTS.E [R2+0x25f00], desc[UR20][R108.64], P0 ;  /* 0x25f000006c027fae */ /* 0x0005e80008121854 */
[----:B------:R2:W-:Y:S04]  /*6f2e0*/  STL [R1+0x3738], R65 ;  /* 0x0037384101007387 */ /* 0x0005e80000100800 */
[----:B-1----:R-:W4:Y:S01]  /*6f2f0*/  LDL.LU R68, [R1+0x3450] ;  /* 0x0034500001447983 */ /* 0x002f220000300800 */
[----:B--2---:R-:W-:-:S03]  /*6f300*/  IMAD.MOV.U32 R109, RZ, RZ, R65 ;  /* 0x000000ffff6d7224 */ /* 0x004fc600078e0041 */
[----:B------:R-:W2:Y:S01]  /*6f310*/  LDL.LU R65, [R1+0x345c] ;  /* 0x00345c0001417983 */ /* 0x000ea20000300800 */
[----:B------:R-:W-:-:S03]  /*6f320*/  IMAD.MOV.U32 R108, RZ, RZ, R64 ;  /* 0x000000ffff6c7224 */ /* 0x000fc600078e0040 */
[----:B------:R-:W2:Y:S04]  /*6f330*/  LDL.LU R66, [R1+0x344c] ;  /* 0x00344c0001427983 */ /* 0x000ea80000300800 */
[----:B------:R-:W2:Y:S01]  /*6f340*/  LDL.LU R64, [R1+0x3454] ;  /* 0x0034540001407983 */ /* 0x000ea20000300800 */
[----:B------:R-:W-:-:S04]  /*6f350*/  UISETP.GT.AND UP1, UPT, UR17, 0x1b, UPT ;  /* 0x0000001b1100788c */ /* 0x000fc8000bf24270 */
[----:B------:R-:W-:-:S04]  /*6f360*/  USEL UR13, URZ, 0x4, !UP1 ;  /* 0x000000043f0d7887 */ /* 0x000fc8000c800000 */
[----:B------:R-:W-:-:S06]  /*6f370*/  USEL UR13, UR13, URZ, !UP0 ;  /* 0x0000003f0d0d7287 */ /* 0x000fcc000c000000 */
[----:B------:R-:W-:Y:S02]  /*6f380*/  ISETP.NE.U32.AND P1, PT, RZ, UR13, PT ;  /* 0x0000000dff007c0c */ /* 0x000fe4000bf25070 */
[----:B------:R-:W-:-:S04]  /*6f390*/  IADD3 R75, P0, R75, UR14, RZ ;  /* 0x0000000e4b4b7c10 */ /* 0x000fc8000ff1e0ff */
[----:B------:R-:W-:Y:S02]  /*6f3a0*/  IADD3.X R76, R76, UR9, RZ, P0, !PT ;  /* 0x000000094c4c7c10 */ /* 0x000fe400087fe4ff */
[----:B------:R-:W-:-:S05]  /*6f3b0*/  IADD3 R73, P2, R73, UR14, RZ ;  /* 0x0000000e49497c10 */ /* 0x000fca000ff5e0ff */
[----:B------:R1:W-:Y:S01]  /*6f3c0*/  LDGSTS.E [R2+0x26c00], desc[UR20][R108.64], P1 ;  /* 0x26c000006c027fae */ /* 0x0003e20008921854 */
[----:B------:R-:W-:Y:S01]  /*6f3d0*/  IADD3.X R74, R74, UR9, RZ, P2, !PT ;  /* 0x000000094a4a7c10 */ /* 0x000fe200097fe4ff */
[----:B------:R-:W-:Y:S02]  /*6f3e0*/  UISETP.GT.AND UP1, UPT, UR17, 0x1f, UPT ;  /* 0x0000001f1100788c */ /* 0x000fe4000bf24270 */
[----:B------:R-:W-:Y:S01]  /*6f3f0*/  STL [R1+0x347c], R75 ;  /* 0x00347c4b01007387 */ /* 0x000fe20000100800 */
[----:B-1----:R-:W-:Y:S02]  /*6f400*/  IMAD.MOV.U32 R108, RZ, RZ, R75 ;  /* 0x000000ffff6c7224 */ /* 0x002fe400078e004b */
[----:B------:R-:W-:Y:S01]  /*6f410*/  IMAD.MOV.U32 R109, RZ, RZ, R76 ;  /* 0x000000ffff6d7224 */ /* 0x000fe200078e004c */
[----:B---3--:R-:W-:Y:S01]  /*6f420*/  IADD3 R67, P0, R67, UR14, RZ ;  /* 0x0000000e43437c10 */ /* 0x008fe2000ff1e0ff */
[----:B------:R-:W-:Y:S04]  /*6f430*/  STL [R1+0x3470], R76 ;  /* 0x0034704c01007387 */ /* 0x000fe80000100800 */
[----:B------:R1:W-:Y:S04]  /*6f440*/  LDGSTS.E [R2+0x26d00], desc[UR20][R108.64], P1 ;  /* 0x26d000006c027fae */ /* 0x0003e80008921854 */
[----:B------:R-:W-:Y:S04]  /*6f450*/  STL [R1+0x3474], R73 ;  /* 0x0034744901007387 */ /* 0x000fe80000100800 */
[----:B------:R-:W-:Y:S01]  /*6f460*/  STL [R1+0x346c], R74 ;  /* 0x00346c4a01007387 */ /* 0x000fe20000100800 */
[----:B------:R-:W-:-:S03]  /*6f470*/  USEL UR13, URZ, 0x4, !UP1 ;  /* 0x000000043f0d7887 */ /* 0x000fc6000c800000 */
[----:B------:R-:W-:Y:S01]  /*6f480*/  STL [R1+0x3468], R67 ;  /* 0x0034684301007387 */ /* 0x000fe20000100800 */
[----:B-1----:R-:W-:Y:S02]  /*6f490*/  IMAD.MOV.U32 R108, RZ, RZ, R73 ;  /* 0x000000ffff6c7224 */ /* 0x002fe400078e0049 */
[----:B------:R-:W-:Y:S01]  /*6f4a0*/  IMAD.MOV.U32 R109, RZ, RZ, R74 ;  /* 0x000000ffff6d7224 */ /* 0x000fe200078e004a */
[----:B------:R-:W-:-:S04]  /*6f4b0*/  USEL UR13, UR13, URZ, !UP0 ;  /* 0x0000003f0d0d7287 */ /* 0x000fc8000c000000 */
[----:B------:R1:W-:Y:S02]  /*6f4c0*/  LDGSTS.E [R2+0x26e00], desc[UR20][R108.64], P1 ;  /* 0x26e000006c027fae */ /* 0x0003e40008921854 */
[----:B-1----:R-:W-:Y:S01]  /*6f4d0*/  IMAD.MOV.U32 R108, RZ, RZ, R67 ;  /* 0x000000ffff6c7224 */ /* 0x002fe200078e0043 */
[----:B----4-:R-:W-:-:S05]  /*6f4e0*/  IADD3.X R69, R69, UR9, RZ, P0, !PT ;  /* 0x0000000945457c10 */ /* 0x010fca00087fe4ff */
[----:B------:R1:W-:Y:S01]  /*6f4f0*/  STL [R1+0x3460], R69 ;  /* 0x0034604501007387 */ /* 0x0003e20000100800 */
[----:B------:R-:W-:Y:S01]  /*6f500*/  IMAD.MOV.U32 R109, RZ, RZ, R69 ;  /* 0x000000ffff6d7224 */ /* 0x000fe200078e0045 */
[----:B------:R-:W-:-:S04]  /*6f510*/  ISETP.NE.U32.AND P0, PT, RZ, UR13, PT ;  /* 0x0000000dff007c0c */ /* 0x000fc8000bf05070 */
[----:B------:R3:W-:Y:S04]  /*6f520*/  LDGSTS.E [R2+0x26f00], desc[UR20][R108.64], P1 ;  /* 0x26f000006c027fae */ /* 0x0007e80008921854 */
[----:B-1----:R-:W4:Y:S04]  /*6f530*/  LDL.LU R69, [R1+0x3b30] ;  /* 0x003b300001457983 */ /* 0x002f280000300800 */
[----:B------:R-:W4:Y:S01]  /*6f540*/  LDL.LU R67, [R1+0x3b38] ;  /* 0x003b380001437983 */ /* 0x000f220000300800 */
[----:B------:R-:W-:Y:S02]  /*6f550*/  IADD3 R71, P1, R71, UR14, RZ ;  /* 0x0000000e47477c10 */ /* 0x000fe4000ff3e0ff */
[----:B------:R-:W-:-:S02]  /*6f560*/  IADD3 R3, P2, R3, UR14, RZ ;  /* 0x0000000e03037c10 */ /* 0x000fc4000ff5e0ff */
[----:B------:R-:W-:Y:S02]  /*6f570*/  IADD3.X R72, R72, UR9, RZ, P1, !PT ;  /* 0x0000000948487c10 */ /* 0x000fe40008ffe4ff */
[----:B------:R-:W-:Y:S01]  /*6f580*/  IADD3.X R70, R70, UR9, RZ, P2, !PT ;  /* 0x0000000946467c10 */ /* 0x000fe200097fe4ff */
[----:B---3--:R-:W-:Y:S01]  /*6f590*/  IMAD.MOV.U32 R108, RZ, RZ, R71 ;  /* 0x000000ffff6c7224 */ /* 0x008fe200078e0047 */
[----:B------:R1:W-:Y:S01]  /*6f5a0*/  STL [R1+0x373c], R71 ;  /* 0x00373c4701007387 */ /* 0x0003e20000100800 */
[----:B------:R-:W-:-:S03]  /*6f5b0*/  IMAD.MOV.U32 R109, RZ, RZ, R72 ;  /* 0x000000ffff6d7224 */ /* 0x000fc600078e0048 */
[----:B------:R-:W-:Y:S04]  /*6f5c0*/  STL [R1+0x3734], R72 ;  /* 0x0037344801007387 */ /* 0x000fe80000100800 */
[----:B------:R3:W-:Y:S04]  /*6f5d0*/  STL [R1+0x3464], R3 ;  /* 0x0034640301007387 */ /* 0x0007e80000100800 */
[----:B------:R3:W-:Y:S04]  /*6f5e0*/  LDGSTS.E [R2+0x27c00], desc[UR20][R108.64], P0 ;  /* 0x27c000006c027fae */ /* 0x0007e80008121854 */
[----:B------:R-:W-:Y:S04]  /*6f5f0*/  STL [R1+0x3458], R70 ;  /* 0x0034584601007387 */ /* 0x000fe80000100800 */
[----:B-1----:R-:W4:Y:S01]  /*6f600*/  LDL.LU R71, [R1+0x3b34] ;  /* 0x003b340001477983 */ /* 0x002f220000300800 */
[----:B---3--:R-:W-:-:S03]  /*6f610*/  IMAD.MOV.U32 R108, RZ, RZ, R3 ;  /* 0x000000ffff6c7224 */ /* 0x008fc600078e0003 */
[----:B------:R-:W3:Y:S01]  /*6f620*/  LDL.LU R3, [R1+0x3b2c] ;  /* 0x003b2c0001037983 */ /* 0x000ee20000300800 */
[----:B------:R-:W-:-:S05]  /*6f630*/  IMAD.MOV.U32 R109, RZ, RZ, R70 ;  /* 0x000000ffff6d7224 */ /* 0x000fca00078e0046 */
[----:B------:R1:W-:Y:S01]  /*6f640*/  LDGSTS.E [R2+0x27d00], desc[UR20][R108.64], P0 ;  /* 0x27d000006c027fae */ /* 0x0003e20008121854 */
[----:B--2---:R-:W-:Y:S02]  /*6f650*/  IADD3 R65, P1, R65, UR14, RZ ;  /* 0x0000000e41417c10 */ /* 0x004fe4000ff3e0ff */
[----:B------:R-:W-:Y:S02]  /*6f660*/  IADD3 R64, P2, R64, UR14, RZ ;  /* 0x0000000e40407c10 */ /* 0x000fe4000ff5e0ff */
[----:B------:R-:W-:Y:S01]  /*6f670*/  IADD3.X R68, R68, UR9, RZ, P1, !PT ;  /* 0x0000000944447c10 */ /* 0x000fe20008ffe4ff */
[----:B------:R2:W-:Y:S04]  /*6f680*/  STL [R1+0x345c], R65 ;  /* 0x00345c4101007387 */ /* 0x0005e80000100800 */
[----:B------:R-:W-:Y:S01]  /*6f690*/  STL [R1+0x3454], R64 ;  /* 0x0034544001007387 */ /* 0x000fe20000100800 */
[----:B------:R-:W-:-:S03]  /*6f6a0*/  IADD3.X R66, R66, UR9, RZ, P2, !PT ;  /* 0x0000000942427c10 */ /* 0x000fc600097fe4ff */
[----:B------:R-:W-:Y:S04]  /*6f6b0*/  STL [R1+0x3450], R68 ;  /* 0x0034504401007387 */ /* 0x000fe80000100800 */
[----:B------:R-:W3:Y:S01]  /*6f6c0*/  LDL.LU R74, [R1+0x3b28] ;  /* 0x003b2800014a7983 */ /* 0x000ee20000300800 */
[----:B-1----:R-:W-:-:S03]  /*6f6d0*/  IMAD.MOV.U32 R108, RZ, RZ, R65 ;  /* 0x000000ffff6c7224 */ /* 0x002fc600078e0041 */
[----:B------:R1:W-:Y:S04]  /*6f6e0*/  STL [R1+0x344c], R66 ;  /* 0x00344c4201007387 */ /* 0x0003e80000100800 */
[----:B--2---:R-:W2:Y:S01]  /*6f6f0*/  LDL.LU R65, [R1+0x3b20] ;  /* 0x003b200001417983 */ /* 0x004ea20000300800 */
[----:B------:R-:W1:Y:S01]  /*6f700*/  S2R R189, SR_TID.X ;  /* 0x0000000000bd7919 */ /* 0x000e620000002100 */
[----:B------:R-:W1:Y:S01]  /*6f710*/  S2R R112, SR_TID.X ;  /* 0x0000000000707919 */ /* 0x000e620000002100 */
[----:B------:R-:W-:Y:S01]  /*6f720*/  IMAD.MOV.U32 R109, RZ, RZ, R68 ;  /* 0x000000ffff6d7224 */ /* 0x000fe200078e0044 */
[----:B------:R-:W2:Y:S04]  /*6f730*/  LDL.LU R75, [R1+0x3b18] ;  /* 0x003b1800014b7983 */ /* 0x000ea80000300800 */
[----:B------:R-:W2:Y:S04]  /*6f740*/  LDL.LU R72, [R1+0x3b24] ;  /* 0x003b240001487983 */ /* 0x000ea80000300800 */
[----:B------:R1:W-:Y:S01]  /*6f750*/  LDGSTS.E [R2+0x27e00], desc[UR20][R108.64], P0 ;  /* 0x27e000006c027fae */ /* 0x0003e20008121854 */
[----:B------:R-:W-:Y:S01]  /*6f760*/  PLOP3.LUT P1, PT, PT, PT, UP0, 0x80, 0x0 ;  /* 0x000000000000781c */ /* 0x000fe20003f2f008 */
[----:B-1----:R-:W-:-:S02]  /*6f770*/  IMAD.MOV.U32 R109, RZ, RZ, R66 ;  /* 0x000000ffff6d7224 */ /* 0x002fc400078e0042 */
[----:B------:R-:W-:Y:S01]  /*6f780*/  IMAD.MOV.U32 R108, RZ, RZ, R64 ;  /* 0x000000ffff6c7224 */ /* 0x000fe200078e0040 */
[----:B------:R-:W2:Y:S04]  /*6f790*/  LDL.LU R66, [R1+0x3b10] ;  /* 0x003b100001427983 */ /* 0x000ea80000300800 */
[----:B------:R-:W2:Y:S04]  /*6f7a0*/  LDL.LU R64, [R1+0x3b1c] ;  /* 0x003b1c0001407983 */ /* 0x000ea80000300800 */
[----:B------:R1:W-:Y:S01]  /*6f7b0*/  LDGSTS.E [R2+0x27f00], desc[UR20][R108.64], P0 ;  /* 0x27f000006c027fae */ /* 0x0003e20008121854 */
[----:B------:R-:W-:-:S03]  /*6f7c0*/  ULEA UR13, UR8, UR4, 0x10 ;  /* 0x00000004080d7291 */ /* 0x000fc6000f8e803f */
[----:B------:R-:W0:Y:S01]  /*6f7d0*/  LDGDEPBAR ;  /* 0x00000000000079af */ /* 0x000e220000000000 */
[----:B------:R-:W-:Y:S02]  /*6f7e0*/  LOP3.LUT R73, R189, 0x1f, RZ, 0xc0, !PT ;  /* 0x0000001fbd497812 */ /* 0x000fe400078ec0ff */
[----:B------:R-:W-:Y:S02]  /*6f7f0*/  LOP3.LUT R113, R112, 0x1f, RZ, 0xc0, !PT ;  /* 0x0000001f70717812 */ /* 0x000fe400078ec0ff */
[----:B------:R-:W-:Y:S02]  /*6f800*/  SHF.R.S32.HI R70, RZ, 0x5, R112 ;  /* 0x00000005ff467819 */ /* 0x000fe40000011470 */
[----:B------:R-:W-:Y:S01]  /*6f810*/  ISETP.GE.AND P0, PT, R73, UR17, PT ;  /* 0x0000001149007c0c */ /* 0x000fe2000bf06270 */
[----:B------:R-:W-:-:S03]  /*6f820*/  IMAD.SHL.U32 R68, R113, 0x4, RZ ;  /* 0x0000000471447824 */ /* 0x000fc600078e00ff */
[----:B-1----:R-:W-:Y:S02]  /*6f830*/  SEL R2, RZ, 0x4, P0 ;  /* 0x00000004ff027807 */ /* 0x002fe40000000000 */
[----:B------:R-:W-:Y:S02]  /*6f840*/  SGXT R70, R70, 0x1 ;  /* 0x000000014646781a */ /* 0x000fe40000000200 */
[----:B------:R-:W-:Y:S02]  /*6f850*/  SEL R2, R2, RZ, !P1 ;  /* 0x000000ff02027207 */ /* 0x000fe40004800000 */
[----:B------:R-:W-:Y:S02]  /*6f860*/  LOP3.LUT R68, R68, 0x90, R70, 0x78, !PT ;  /* 0x0000009044447812 */ /* 0x000fe400078e7846 */
[----:B------:R-:W-:-:S03]  /*6f870*/  ISETP.NE.U32.AND P0, PT, R2, RZ, PT ;  /* 0x000000ff0200720c */ /* 0x000fc60003f05070 */
[----:B------:R-:W-:Y:S02]  /*6f880*/  VIADD R2, R68, UR13 ;  /* 0x0000000d44027c36 */ /* 0x000fe40008000000 */
[----:B------:R-:W2:Y:S01]  /*6f890*/  LDL.LU R68, [R1+0x3b14] ;  /* 0x003b140001447983 */ /* 0x000ea20000300800 */
[----:B----4-:R-:W-:-:S04]  /*6f8a0*/  IADD3 R67, P1, R67, UR15, RZ ;  /* 0x0000000f43437c10 */ /* 0x010fc8000ff3e0ff */
[----:B------:R-:W-:Y:S01]  /*6f8b0*/  IADD3.X R69, R69, UR11, RZ, P1, !PT ;  /* 0x0000000b45457c10 */ /* 0x000fe20008ffe4ff */
[----:B------:R1:W-:Y:S04]  /*6f8c0*/  STL [R1+0x3b38], R67 ;  /* 0x003b384301007387 */ /* 0x0003e80000100800 */
[----:B------:R4:W-:Y:S04]  /*6f8d0*/  STL [R1+0x3b30], R69 ;  /* 0x003b304501007387 */ /* 0x0009e80000100800 */
[----:B------:R-:W2:Y:S04]  /*6f8e0*/  LDL.LU R76, [R1+0x3b0c] ;  /* 0x003b0c00014c7983 */ /* 0x000ea80000300800 */
[----:B------:R-:W2:Y:S04]  /*6f8f0*/  LDL.LU R70, [R1+0x3b08] ;  /* 0x003b080001467983 */ /* 0x000ea80000300800 */
[----:B------:R-:W2:Y:S01]  /*6f900*/  LDL.LU R77, [R1+0x3b00] ;  /* 0x003b0000014d7983 */ /* 0x000ea20000300800 */
[----:B------:R-:W-:-:S02]  /*6f910*/  IMAD.MOV.U32 R108, RZ, RZ, R67 ;  /* 0x000000ffff6c7224 */ /* 0x000fc400078e0043 */
[----:B------:R-:W-:Y:S01]  /*6f920*/  IMAD.MOV.U32 R109, RZ, RZ, R69 ;  /* 0x000000ffff6d7224 */ /* 0x000fe200078e0045 */
[----:B-1----:R-:W2:Y:S01]  /*6f930*/  LDL.LU R67, [R1+0x3b04] ;  /* 0x003b040001437983 */ /* 0x002ea20000300800 */
[----:B------:R-:W-:-:S03]  /*6f940*/  IADD3 R71, P1, R71, UR15, RZ ;  /* 0x0000000f47477c10 */ /* 0x000fc6000ff3e0ff */
[----:B----4-:R-:W4:Y:S04]  /*6f950*/  LDL.LU R69, [R1+0x3afc] ;  /* 0x003afc0001457983 */ /* 0x010f280000300800 */
[----:B------:R1:W-:Y:S04]  /*6f960*/  LDGSTS.E [R2], desc[UR20][R108.64], P0 ;  /* 0x000000006c027fae */ /* 0x0003e80008121854 */
[----:B------:R2:W-:Y:S01]  /*6f970*/  STL [R1+0x3b34], R71 ;  /* 0x003b344701007387 */ /* 0x0005e20000100800 */
[----:B---3--:R-:W-:Y:S01]  /*6f980*/  IADD3 R3, P2, R3, UR15, RZ ;  /* 0x0000000f03037c10 */ /* 0x008fe2000ff5e0ff */
[----:B-1----:R-:W-:Y:S01]  /*6f990*/  IMAD.MOV.U32 R108, RZ, RZ, R71 ;  /* 0x000000ffff6c7224 */ /* 0x002fe200078e0047 */
[----:B------:R-:W-:-:S05]  /*6f9a0*/  IADD3.X R74, R74, UR11, RZ, P1, !PT ;  /* 0x0000000b4a4a7c10 */ /* 0x000fca0008ffe4ff */
[----:B------:R1:W-:Y:S01]  /*6f9b0*/  STL [R1+0x3b28], R74 ;  /* 0x003b284a01007387 */ /* 0x0003e20000100800 */
[----:B--2---:R-:W-:-:S03]  /*6f9c0*/  IADD3.X R65, R65, UR11, RZ, P2, !PT ;  /* 0x0000000b41417c10 */ /* 0x004fc600097fe4ff */
[----:B------:R2:W-:Y:S04]  /*6f9d0*/  STL [R1+0x3b2c], R3 ;  /* 0x003b2c0301007387 */ /* 0x0005e80000100800 */
[----:B------:R-:W3:Y:S01]  /*6f9e0*/  LDL.LU R71, [R1+0x3af8] ;  /* 0x003af80001477983 */ /* 0x000ee20000300800 */
[----:B------:R-:W-:-:S03]  /*6f9f0*/  IMAD.MOV.U32 R109, RZ, RZ, R74 ;  /* 0x000000ffff6d7224 */ /* 0x000fc600078e004a */
[----:B------:R2:W-:Y:S01]  /*6fa00*/  STL [R1+0x3b20], R65 ;  /* 0x003b204101007387 */ /* 0x0005e20000100800 */
[----:B------:R-:W-:-:S03]  /*6fa10*/  IADD3 R72, P1, R72, UR15, RZ ;  /* 0x0000000f48487c10 */ /* 0x000fc6000ff3e0ff */
[----:B------:R2:W-:Y:S04]  /*6fa20*/  LDGSTS.E [R2+0x400], desc[UR20][R108.64], P0 ;  /* 0x004000006c027fae */ /* 0x0005e80008121854 */
[----:B-1----:R-:W3:Y:S01]  /*6fa30*/  LDL.LU R74, [R1+0x3af0] ;  /* 0x003af000014a7983 */ /* 0x002ee20000300800 */
[----:B------:R-:W-:Y:S01]  /*6fa40*/  IADD3.X R75, R75, UR11, RZ, P1, !PT ;  /* 0x0000000b4b4b7c10 */ /* 0x000fe20008ffe4ff */
[----:B--2---:R-:W-:Y:S02]  /*6fa50*/  IMAD.MOV.U32 R108, RZ, RZ, R3 ;  /* 0x000000ffff6c7224 */ /* 0x004fe400078e0003 */
[----:B------:R-:W-:Y:S01]  /*6fa60*/  IMAD.MOV.U32 R109, RZ, RZ, R65 ;  /* 0x000000ffff6d7224 */ /* 0x000fe200078e0041 */
[----:B------:R-:W2:Y:S01]  /*6fa70*/  LDL.LU R3, [R1+0x3af4] ;  /* 0x003af40001037983 */ /* 0x000ea20000300800 */
[----:B------:R-:W-:-:S03]  /*6fa80*/  IADD3 R64, P2, R64, UR15, RZ ;  /* 0x0000000f40407c10 */ /* 0x000fc6000ff5e0ff */
[----:B------:R-:W2:Y:S04]  /*6fa90*/  LDL.LU R65, [R1+0x3aec] ;  /* 0x003aec0001417983 */ /* 0x000ea80000300800 */
[----:B------:R1:W-:Y:S04]  /*6faa0*/  STL [R1+0x3b24], R72 ;  /* 0x003b244801007387 */ /* 0x0003e80000100800 */
[----:B------:R1:W-:Y:S04]  /*6fab0*/  LDGSTS.E [R2+0x800], desc[UR20][R108.64], P0 ;  /* 0x008000006c027fae */ /* 0x0003e80008121854 */
[----:B------:R1:W-:Y:S01]  /*6fac0*/  STL [R1+0x3b18], R75 ;  /* 0x003b184b01007387 */ /* 0x0003e20000100800 */
[----:B------:R-:W-:-:S03]  /*6fad0*/  IADD3.X R66, R66, UR11, RZ, P2, !PT ;  /* 0x0000000b42427c10 */ /* 0x000fc600097fe4ff */
[----:B------:R1:W-:Y:S02]  /*6fae0*/  STL [R1+0x3b1c], R64 ;  /* 0x003b1c4001007387 */ /* 0x0003e40000100800 */
[----:B-1----:R-:W-:Y:S02]  /*6faf0*/  IMAD.MOV.U32 R108, RZ, RZ, R72 ;  /* 0x000000ffff6c7224 */ /* 0x002fe400078e0048 */
[----:B------:R-:W2:Y:S01]  /*6fb00*/  LDL.LU R72, [R1+0x3ae8] ;  /* 0x003ae80001487983 */ /* 0x000ea20000300800 */
[----:B------:R-:W-:-:S03]  /*6fb10*/  IMAD.MOV.U32 R109, RZ, RZ, R75 ;  /* 0x000000ffff6d7224 */ /* 0x000fc600078e004b */
[----:B------:R1:W-:Y:S04]  /*6fb20*/  STL [R1+0x3b10], R66 ;  /* 0x003b104201007387 */ /* 0x0003e80000100800 */
[----:B------:R-:W2:Y:S04]  /*6fb30*/  LDL.LU R75, [R1+0x3ae0] ;  /* 0x003ae000014b7983 */ /* 0x000ea80000300800 */
[----:B------:R1:W-:Y:S01]  /*6fb40*/  LDGSTS.E [R2+0xc00], desc[UR20][R108.64], P0 ;  /* 0x00c000006c027fae */ /* 0x0003e20008121854 */
[----:B------:R-:W-:Y:S01]  /*6fb50*/  IADD3 R68, P1, R68, UR15, RZ ;  /* 0x0000000f44447c10 */ /* 0x000fe2000ff3e0ff */
[----:B-1----:R-:W-:-:S02]  /*6fb60*/  IMAD.MOV.U32 R108, RZ, RZ, R64 ;  /* 0x000000ffff6c7224 */ /* 0x002fc400078e0040 */
[----:B------:R-:W-:Y:S01]  /*6fb70*/  IMAD.MOV.U32 R109, RZ, RZ, R66 ;  /* 0x000000ffff6d7224 */ /* 0x000fe200078e0042 */
[----:B------:R-:W2:Y:S04]  /*6fb80*/  LDL.LU R64, [R1+0x3ae4] ;  /* 0x003ae40001407983 */ /* 0x000ea80000300800 */
[----:B------:R-:W2:Y:S04]  /*6fb90*/  LDL.LU R66, [R1+0x3adc] ;  /* 0x003adc0001427983 */ /* 0x000ea80000300800 */
[----:B------:R-:W-:Y:S04]  /*6fba0*/  STL [R1+0x3b14], R68 ;  /* 0x003b144401007387 */ /* 0x000fe80000100800 */
[----:B------:R1:W-:Y:S02]  /*6fbb0*/  LDGSTS.E [R2+0x1000], desc[UR20][R108.64], P0 ;  /* 0x010000006c027fae */ /* 0x0003e40008121854 */
[----:B-1----:R-:W-:Y:S01]  /*6fbc0*/  IMAD.MOV.U32 R108, RZ, RZ, R68 ;  /* 0x000000ffff6c7224 */ /* 0x002fe200078e0044 */
[----:B------:R-:W-:-:S02]  /*6fbd0*/  IADD3 R76, P2, R76, UR15, RZ ;  /* 0x0000000f4c4c7c10 */ /* 0x000fc4000ff5e0ff */
[----:B------:R-:W-:Y:S02]  /*6fbe0*/  IADD3.X R70, R70, UR11, RZ, P1, !PT ;  /* 0x0000000b46467c10 */ /* 0x000fe40008ffe4ff */
[----:B------:R-:W-:-:S03]  /*6fbf0*/  IADD3.X R77, R77, UR11, RZ, P2, !PT ;  /* 0x0000000b4d4d7c10 */ /* 0x000fc600097fe4ff */
[----:B------:R1:W-:Y:S01]  /*6fc00*/  STL [R1+0x3b08], R70 ;  /* 0x003b084601007387 */ /* 0x0003e20000100800 */
[----:B------:R-:W-:-:S03]  /*6fc10*/  IMAD.MOV.U32 R109, RZ, RZ, R70 ;  /* 0x000000ffff6d7224 */ /* 0x000fc600078e0046 */
[----:B------:R-:W-:Y:S01]  /*6fc20*/  STL [R1+0x3b0c], R76 ;  /* 0x003b0c4c01007387 */ /* 0x000fe20000100800 */
[----:B------:R-:W-:-:S03]  /*6fc30*/  IADD3 R67, P1, R67, UR15, RZ ;  /* 0x0000000f43437c10 */ /* 0x000fc6000ff3e0ff */
[----:B------:R4:W-:Y:S04]  /*6fc40*/  LDGSTS.E [R2+0x1400], desc[UR20][R108.64], P0 ;  /* 0x014000006c027fae */ /* 0x0009e80008121854 */
[----:B-1----:R-:W2:Y:S04]  /*6fc50*/  LDL.LU R70, [R1+0x3ad8] ;  /* 0x003ad80001467983 */ /* 0x002ea80000300800 */
[----:B------:R-:W-:Y:S04]  /*6fc60*/  STL [R1+0x3b00], R77 ;  /* 0x003b004d01007387 */ /* 0x000fe80000100800 */
[----:B------:R-:W2:Y:S01]  /*6fc70*/  LDL.LU R68, [R1+0x3ad0] ;  /* 0x003ad00001447983 */ /* 0x000ea20000300800 */
[----:B----4-:R-:W-:Y:S01]  /*6fc80*/  IADD3 R69, P2, R69, UR15, RZ ;  /* 0x0000000f45457c10 */ /* 0x010fe2000ff5e0ff */
[----:B------:R-:W-:-:S02]  /*6fc90*/  IMAD.MOV.U32 R108, RZ, RZ, R76 ;  /* 0x000000ffff6c7224 */ /* 0x000fc400078e004c */
[----:B------:R-:W-:Y:S01]  /*6fca0*/  IMAD.MOV.U32 R109, RZ, RZ, R77 ;  /* 0x000000ffff6d7224 */ /* 0x000fe200078e004d */
[----:B------:R1:W-:Y:S04]  /*6fcb0*/  STL [R1+0x3b04], R67 ;  /* 0x003b044301007387 */ /* 0x0003e80000100800 */
[----:B------:R4:W-:Y:S02]  /*6fcc0*/  LDGSTS.E [R2+0x1800], desc[UR20][R108.64], P0 ;  /* 0x018000006c027fae */ /* 0x0009e40008121854 */
[----:B----4-:R-:W-:Y:S01]  /*6fcd0*/  IMAD.MOV.U32 R108, RZ, RZ, R67 ;  /* 0x000000ffff6c7224 */ /* 0x010fe200078e0043 */
[----:B---3--:R-:W-:-:S05]  /*6fce0*/  IADD3.X R71, R71, UR11, RZ, P1, !PT ;  /* 0x0000000b47477c10 */ /* 0x008fca0008ffe4ff */
[----:B------:R-:W-:Y:S01]  /*6fcf0*/  IMAD.MOV.U32 R109, RZ, RZ, R71 ;  /* 0x000000ffff6d7224 */ /* 0x000fe200078e0047 */
[----:B------:R-:W-:Y:S01]  /*6fd00*/  IADD3.X R74, R74, UR11, RZ, P2, !PT ;  /* 0x0000000b4a4a7c10 */ /* 0x000fe200097fe4ff */
[----:B------:R3:W-:Y:S04]  /*6fd10*/  STL [R1+0x3af8], R71 ;  /* 0x003af84701007387 */ /* 0x0007e80000100800 */
[----:B------:R4:W-:Y:S04]  /*6fd20*/  STL [R1+0x3afc], R69 ;  /* 0x003afc4501007387 */ /* 0x0009e80000100800 */
[----:B-1----:R-:W2:Y:S04]  /*6fd30*/  LDL.LU R67, [R1+0x3ad4] ;  /* 0x003ad40001437983 */ /* 0x002ea80000300800 */
[----:B------:R1:W-:Y:S04]  /*6fd40*/  LDGSTS.E [R2+0x1c00], desc[UR20][R108.64], P0 ;  /* 0x01c000006c027fae */ /* 0x0003e80008121854 */
[----:B------:R4:W-:Y:S04]  /*6fd50*/  STL [R1+0x3af0], R74 ;  /* 0x003af04a01007387 */ /* 0x0009e80000100800 */
[----:B---3--:R-:W3:Y:S01]  /*6fd60*/  LDL.LU R71, [R1+0x3acc] ;  /* 0x003acc0001477983 */ /* 0x008ee20000300800 */
[----:B-1----:R-:W-:-:S03]  /*6fd70*/  IMAD.MOV.U32 R108, RZ, RZ, R69 ;  /* 0x000000ffff6c7224 */ /* 0x002fc600078e0045 */
[----:B----4-:R-:W4:Y:S01]  /*6fd80*/  LDL.LU R69, [R1+0x3ac8] ;  /* 0x003ac80001457983 */ /* 0x010f220000300800 */
[----:B------:R-:W-:-:S03]  /*6fd90*/  IMAD.MOV.U32 R109, RZ, RZ, R74 ;  /* 0x000000ffff6d7224 */ /* 0x000fc600078e004a */
[----:B------:R-:W4:Y:S01]  /*6fda0*/  LDL.LU R74, [R1+0x3ac0] ;  /* 0x003ac000014a7983 */ /* 0x000f220000300800 */
[----:B--2---:R-:W-:Y:S02]  /*6fdb0*/  IADD3 R3, P1, R3, UR15, RZ ;  /* 0x0000000f03037c10 */ /* 0x004fe4000ff3e0ff */
[----:B------:R-:W-:Y:S01]  /*6fdc0*/  IADD3 R65, P2, R65, UR15, RZ ;  /* 0x0000000f41417c10 */ /* 0x000fe2000ff5e0ff */
[----:B------:R1:W-:Y:S04]  /*6fdd0*/  LDGSTS.E [R2+0x2000], desc[UR20][R108.64], P0 ;  /* 0x020000006c027fae */ /* 0x0003e80008121854 */
[----:B------:R-:W-:Y:S01]  /*6fde0*/  STL [R1+0x3af4], R3 ;  /* 0x003af40301007387 */ /* 0x000fe20000100800 */
[----:B------:R-:W-:Y:S02]  /*6fdf0*/  IADD3.X R72, R72, UR11, RZ, P1, !PT ;  /* 0x0000000b48487c10 */ /* 0x000fe40008ffe4ff */
[----:B------:R-:W-:Y:S01]  /*6fe00*/  IADD3.X R75, R75, UR11, RZ, P2, !PT ;  /* 0x0000000b4b4b7c10 */ /* 0x000fe200097fe4ff */
[----:B-1----:R-:W-:-:S02]  /*6fe10*/  IMAD.MOV.U32 R108, RZ, RZ, R3 ;  /* 0x000000ffff6c7224 */ /* 0x002fc400078e0003 */
[----:B------:R-:W-:Y:S01]  /*6fe20*/  IMAD.MOV.U32 R109, RZ, RZ, R72 ;  /* 0x000000ffff6d7224 */ /* 0x000fe200078e0048 */
[----:B------:R1:W-:Y:S04]  /*6fe30*/  STL [R1+0x3ae8], R72 ;  /* 0x003ae84801007387 */ /* 0x0003e80000100800 */
[----:B------:R-:W-:Y:S04]  /*6fe40*/  STL [R1+0x3aec], R65 ;  /* 0x003aec4101007387 */ /* 0x000fe80000100800 */
[----:B------:R2:W-:Y:S04]  /*6fe50*/  LDGSTS.E [R2+0x2400], desc[UR20][R108.64], P0 ;  /* 0x024000006c027fae */ /* 0x0005e80008121854 */
[----:B-1----:R-:W4:Y:S04]  /*6fe60*/  LDL.LU R72, [R1+0x3ac4] ;  /* 0x003ac40001487983 */ /* 0x002f280000300800 */
[----:B------:R1:W-:Y:S04]  /*6fe70*/  STL [R1+0x3ae0], R75 ;  /* 0x003ae04b01007387 */ /* 0x0003e80000100800 */
[----:B------:R-:W4:Y:S01]  /*6fe80*/  LDL.LU R3, [R1+0x3abc] ;  /* 0x003abc0001037983 */ /* 0x000f220000300800 */
[----:B--2---:R-:W-:-:S03]  /*6fe90*/  IMAD.MOV.U32 R109, RZ, RZ, R75 ;  /* 0x000000ffff6d7224 */ /* 0x004fc600078e004b */
[----:B-1----:R-:W2:Y:S01]  /*6fea0*/  LDL.LU R75, [R1+0x3ab8] ;  /* 0x003ab800014b7983 */ /* 0x002ea20000300800 */
[----:B------:R-:W-:-:S03]  /*6feb0*/  IMAD.MOV.U32 R108, RZ, RZ, R65 ;  /* 0x000000ffff6c7224 */ /* 0x000fc600078e0041 */
[----:B------:R-:W2:Y:S01]  /*6fec0*/  LDL.LU R65, [R1+0x3ab0] ;  /* 0x003ab00001417983 */ /* 0x000ea20000300800 */
[----:B------:R-:W-:Y:S02]  /*6fed0*/  IADD3 R64, P1, R64, UR15, RZ ;  /* 0x0000000f40407c10 */ /* 0x000fe4000ff3e0ff */
[----:B------:R-:W-:Y:S01]  /*6fee0*/  IADD3 R66, P2, R66, UR15, RZ ;  /* 0x0000000f42427c10 */ /* 0x000fe2000ff5e0ff */
[----:B------:R1:W-:Y:S04]  /*6fef0*/  LDGSTS.E [R2+0x2800], desc[UR20][R108.64], P0 ;  /* 0x028000006c027fae */ /* 0x0003e80008121854 */
[----:B------:R1:W-:Y:S02]  /*6ff00*/  STL [R1+0x3ae4], R64 ;  /* 0x003ae44001007387 */ /* 0x0003e40000100800 */
[----:B-1----:R-:W-:Y:S01]  /*6ff10*/  IMAD.MOV.U32 R108, RZ, RZ, R64 ;  /* 0x000000ffff6c7224 */ /* 0x002fe200078e0040 */
[----:B------:R-:W-:-:S02]  /*6ff20*/  IADD3.X R70, R70, UR11, RZ, P1, !PT ;  /* 0x0000000b46467c10 */ /* 0x000fc40008ffe4ff */
[----:B------:R-:W-:-:S03]  /*6ff30*/  IADD3.X R68, R68, UR11, RZ, P2, !PT ;  /* 0x0000000b44447c10 */ /* 0x000fc600097fe4ff */
[----:B------:R1:W-:Y:S04]  /*6ff40*/  STL [R1+0x3ad8], R70 ;  /* 0x003ad84601007387 */ /* 0x0003e80000100800 */
[----:B------:R-:W-:Y:S04]  /*6ff50*/  STL [R1+0x3adc], R66 ;  /* 0x003adc4201007387 */ /* 0x000fe80000100800 */
[----:B------:R-:W2:Y:S04]  /*6ff60*/  LDL.LU R64, [R1+0x3ab4] ;  /* 0x003ab40001407983 */ /* 0x000ea80000300800 */
[----:B------:R1:W-:Y:S01]  /*6ff70*/  STL [R1+0x3ad0], R68 ;  /* 0x003ad04401007387 */ /* 0x0003e20000100800 */
[----:B------:R-:W-:-:S03]  /*6ff80*/  IMAD.MOV.U32 R109, RZ, RZ, R70 ;  /* 0x000000ffff6d7224 */ /* 0x000fc600078e0046 */
[----:B------:R-:W2:Y:S04]  /*6ff90*/  LDL.LU R76, [R1+0x3aac] ;  /* 0x003aac00014c7983 */ /* 0x000ea80000300800 */
[----:B------:R1:W-:Y:S04]  /*6ffa0*/  LDGSTS.E [R2+0x2c00], desc[UR20][R108.64], P0 ;  /* 0x02c000006c027fae */ /* 0x0003e80008121854 */
[----:B-1----:R-:W2:Y:S04]  /*6ffb0*/  LDL.LU R70, [R1+0x3aa8] ;  /* 0x003aa80001467983 */ /* 0x002ea80000300800 */
[----:B------:R-:W2:Y:S01]  /*6ffc0*/  LDL.LU R77, [R1+0x3aa0] ;  /* 0x003aa000014d7983 */ /* 0x000ea20000300800 */
[----:B------:R-:W-:-:S02]  /*6ffd0*/  IMAD.MOV.U32 R108, RZ, RZ, R66 ;  /* 0x000000ffff6c7224 */ /* 0x000fc400078e0042 */
[----:B------:R-:W-:Y:S02]  /*6ffe0*/  IMAD.MOV.U32 R109, RZ, RZ, R68 ;  /* 0x000000ffff6d7224 */ /* 0x000fe400078e0044 */
[----:B------:R-:W2:Y:S04]  /*6fff0*/  LDL.LU R68, [R1+0x3aa4] ;  /* 0x003aa40001447983 */ /* 0x000ea80000300800 */
[----:B------:R-:W2:Y:S04]  /*70000*/  LDL.LU R66, [R1+0x3a9c] ;  /* 0x003a9c0001427983 */ /* 0x000ea80000300800 */
[----:B------:R1:W-:Y:S01]  /*70010*/  LDGSTS.E [R2+0x3000], desc[UR20][R108.64], P0 ;  /* 0x030000006c027fae */ /* 0x0003e20008121854 */
[----:B------:R-:W-:-:S05]  /*70020*/  IADD3 R67, P1, R67, UR15, RZ ;  /* 0x0000000f43437c10 */ /* 0x000fca000ff3e0ff */
[----:B------:R-:W-:Y:S01]  /*70030*/  STL [R1+0x3ad4], R67 ;  /* 0x003ad44301007387 */ /* 0x000fe20000100800 */
[----:B---3--:R-:W-:Y:S02]  /*70040*/  IADD3 R71, P2, R71, UR15, RZ ;  /* 0x0000000f47477c10 */ /* 0x008fe4000ff5e0ff */
[----:B----4-:R-:W-:Y:S02]  /*70050*/  IADD3.X R69, R69, UR11, RZ, P1, !PT ;  /* 0x0000000b45457c10 */ /* 0x010fe40008ffe4ff */
[----:B------:R-:W-:-:S03]  /*70060*/  IADD3.X R74, R74, UR11, RZ, P2, !PT ;  /* 0x0000000b4a4a7c10 */ /* 0x000fc600097fe4ff */
[----:B------:R3:W-:Y:S01]  /*70070*/  STL [R1+0x3ac8], R69 ;  /* 0x003ac84501007387 */ /* 0x0007e20000100800 */
[----:B-1----:R-:W-:-:S03]  /*70080*/  IMAD.MOV.U32 R109, RZ, RZ, R69 ;  /* 0x000000ffff6d7224 */ /* 0x002fc600078e0045 */
[----:B------:R-:W-:Y:S01]  /*70090*/  STL [R1+0x3acc], R71 ;  /* 0x003acc4701007387 */ /* 0x000fe20000100800 */
[----:B------:R-:W-:-:S05]  /*700a0*/  IMAD.MOV.U32 R108, RZ, RZ, R67 ;  /* 0x000000ffff6c7224 */ /* 0x000fca00078e0043 */
[----:B------:R1:W-:Y:S04]  /*700b0*/  LDGSTS.E [R2+0x3400], desc[UR20][R108.64], P0 ;  /* 0x034000006c027fae */ /* 0x0003e80008121854 */
[----:B---3--:R-:W3:Y:S04]  /*700c0*/  LDL.LU R69, [R1+0x3a98] ;  /* 0x003a980001457983 */ /* 0x008ee80000300800 */
[----:B------:R4:W-:Y:S04]  /*700d0*/  STL [R1+0x3ac0], R74 ;  /* 0x003ac04a01007387 */ /* 0x0009e80000100800 */
[----:B------:R-:W3:Y:S01]  /*700e0*/  LDL.LU R67, [R1+0x3a90] ;  /* 0x003a900001437983 */ /* 0x000ee20000300800 */
[----:B-1----:R-:W-:-:S02]  /*700f0*/  IMAD.MOV.U32 R108, RZ, RZ, R71 ;  /* 0x000000ffff6c7224 */ /* 0x002fc400078e0047 */
[----:B------:R-:W-:Y:S02]  /*70100*/  IMAD.MOV.U32 R109, RZ, RZ, R74 ;  /* 0x000000ffff6d7224 */ /* 0x000fe400078e004a */
[----:B----4-:R-:W4:Y:S04]  /*70110*/  LDL.LU R74, [R1+0x3a94] ;  /* 0x003a9400014a7983 */ /* 0x010f280000300800 */
[----:B------:R-:W4:Y:S01]  /*70120*/  LDL.LU R71, [R1+0x3a8c] ;  /* 0x003a8c0001477983 */ /* 0x000f220000300800 */
[----:B------:R-:W-:-:S03]  /*70130*/  IADD3 R72, P1, R72, UR15, RZ ;  /* 0x0000000f48487c10 */ /* 0x000fc6000ff3e0ff */
[----:B------:R1:W-:Y:S01]  /*70140*/  LDGSTS.E [R2+0x3800], desc[UR20][R108.64], P0 ;  /* 0x038000006c027fae */ /* 0x0003e20008121854 */
[----:B------:R-:W-:-:S03]  /*70150*/  IADD3 R3, P2, R3, UR15, RZ ;  /* 0x0000000f03037c10 */ /* 0x000fc6000ff5e0ff */
[----:B------:R-:W-:Y:S01]  /*70160*/  STL [R1+0x3ac4], R72 ;  /* 0x003ac44801007387 */ /* 0x000fe20000100800 */
[----:B--2---:R-:W-:Y:S02]  /*70170*/  IADD3.X R75, R75, UR11, RZ, P1, !PT ;  /* 0x0000000b4b4b7c10 */ /* 0x004fe40008ffe4ff */
[----:B------:R-:W-:-:S03]  /*70180*/  IADD3.X R65, R65, UR11, RZ, P2, !PT ;  /* 0x0000000b41417c10 */ /* 0x000fc600097fe4ff */
[----:B------:R2:W-:Y:S01]  /*70190*/  STL [R1+0x3ab8], R75 ;  /* 0x003ab84b01007387 */ /* 0x0005e20000100800 */
[----:B-1----:R-:W-:-:S03]  /*701a0*/  IMAD.MOV.U32 R109, RZ, RZ, R75 ;  /* 0x000000ffff6d7224 */ /* 0x002fc600078e004b */
[----:B------:R-:W-:Y:S01]  /*701b0*/  STL [R1+0x3abc], R3 ;  /* 0x003abc0301007387 */ /* 0x000fe20000100800 */
[----:B------:R-:W-:-:S05]  /*701c0*/  IMAD.MOV.U32 R108, RZ, RZ, R72 ;  /* 0x000000ffff6c7224 */ /* 0x000fca00078e0048 */
[----:B------:R1:W-:Y:S04]  /*701d0*/  LDGSTS.E [R2+0x3c00], desc[UR20][R108.64], P0 ;  /* 0x03c000006c027fae */ /* 0x0003e80008121854 */
[----:B--2---:R-:W2:Y:S04]  /*701e0*/  LDL.LU R75, [R1+0x3a88] ;  /* 0x003a8800014b7983 */ /* 0x004ea80000300800 */
[----:B------:R1:W-:Y:S04]  /*701f0*/  STL [R1+0x3ab0], R65 ;  /* 0x003ab04101007387 */ /* 0x0003e80000100800 */
[----:B------:R-:W2:Y:S01]  /*70200*/  LDL.LU R72, [R1+0x3a80] ;  /* 0x003a800001487983 */ /* 0x000ea20000300800 */
[----:B-1----:R-:W-:-:S02]  /*70210*/  IMAD.MOV.U32 R108, RZ, RZ, R3 ;  /* 0x000000ffff6c7224 */ /* 0x002fc400078e0003 */
[----:B------:R-:W-:Y:S02]  /*70220*/  IMAD.MOV.U32 R109, RZ, RZ, R65 ;  /* 0x000000ffff6d7224 */ /* 0x000fe400078e0041 */
[----:B------:R-:W2:Y:S04]  /*70230*/  LDL.LU R65, [R1+0x3a84] ;  /* 0x003a840001417983 */ /* 0x000ea80000300800 */
[----:B------:R-:W2:Y:S04]  /*70240*/  LDL.LU R3, [R1+0x3a7c] ;  /* 0x003a7c0001037983 */ /* 0x000ea80000300800 */
[----:B------:R1:W-:Y:S01]  /*70250*/  LDGSTS.E [R2+0x4000], desc[UR20][R108.64], P0 ;  /* 0x040000006c027fae */ /* 0x0003e20008121854 */
[----:B------:R-:W-:-:S02]  /*70260*/  IADD3 R64, P1, R64, UR15, RZ ;  /* 0x0000000f40407c10 */ /* 0x000fc4000ff3e0ff */
[----:B------:R-:W-:Y:S02]  /*70270*/  IADD3 R76, P2, R76, UR15, RZ ;  /* 0x0000000f4c4c7c10 */ /* 0x000fe4000ff5e0ff */
[----:B------:R-:W-:Y:S01]  /*70280*/  IADD3.X R70, R70, UR11, RZ, P1, !PT ;  /* 0x0000000b46467c10 */ /* 0x000fe20008ffe4ff */
[----:B------:R-:W-:Y:S01]  /*70290*/  STL [R1+0x3ab4], R64 ;  /* 0x003ab44001007387 */ /* 0x000fe20000100800 */
[----:B------:R-:W-:-:S03]  /*702a0*/  IADD3.X R77, R77, UR11, RZ, P2, !PT ;  /* 0x0000000b4d4d7c10 */ /* 0x000fc600097fe4ff */
[----:B------:R1:W-:Y:S02]  /*702b0*/  STL [R1+0x3aa8], R70 ;  /* 0x003aa84601007387 */ /* 0x0003e40000100800 */
[----:B-1----:R-:W-:Y:S02]  /*702c0*/  IMAD.MOV.U32 R109, RZ, RZ, R70 ;  /* 0x000000ffff6d7224 */ /* 0x002fe400078e0046 */
[----:B------:R-:W-:Y:S01]  /*702d0*/  STL [R1+0x3aac], R76 ;  /* 0x003aac4c01007387 */ /* 0x000fe20000100800 */
[----:B------:R-:W-:-:S05]  /*702e0*/  IMAD.MOV.U32 R108, RZ, RZ, R64 ;  /* 0x000000ffff6c7224 */ /* 0x000fca00078e0040 */
[----:B------:R1:W-:Y:S04]  /*702f0*/  LDGSTS.E [R2+0x4400], desc[UR20][R108.64], P0 ;  /* 0x044000006c027fae */ /* 0x0003e80008121854 */
[----:B------:R-:W2:Y:S04]  /*70300*/  LDL.LU R70, [R1+0x3a78] ;  /* 0x003a780001467983 */ /* 0x000ea80000300800 */
[----:B------:R-:W-:Y:S04]  /*70310*/  STL [R1+0x3aa0], R77 ;  /* 0x003aa04d01007387 */ /* 0x000fe80000100800 */
[----:B------:R-:W2:Y:S01]  /*70320*/  LDL.LU R64, [R1+0x3a74] ;  /* 0x003a740001407983 */ /* 0x000ea20000300800 */
[----:B------:R-:W-:-:S02]  /*70330*/  IADD3 R68, P1, R68, UR15, RZ ;  /* 0x0000000f44447c10 */ /* 0x000fc4000ff3e0ff */
[----:B------:R-:W-:Y:S01]  /*70340*/  IADD3 R66, P2, R66, UR15, RZ ;  /* 0x0000000f42427c10 */ /* 0x000fe2000ff5e0ff */
[----:B-1----:R-:W-:Y:S02]  /*70350*/  IMAD.MOV.U32 R108, RZ, RZ, R76 ;  /* 0x000000ffff6c7224 */ /* 0x002fe400078e004c */
[----:B------:R-:W-:Y:S01]  /*70360*/  IMAD.MOV.U32 R109, RZ, RZ, R77 ;  /* 0x000000ffff6d7224 */ /* 0x000fe200078e004d */
[----:B------:R-:W-:Y:S04]  /*70370*/  STL [R1+0x3aa4], R68 ;  /* 0x003aa44401007387 */ /* 0x000fe80000100800 */
[----:B------:R1:W-:Y:S02]  /*70380*/  LDGSTS.E [R2+0x4800], desc[UR20][R108.64], P0 ;  /* 0x048000006c027fae */ /* 0x0003e40008121854 */
[----:B-1----:R-:W-:Y:S01]  /*70390*/  IMAD.MOV.U32 R108, RZ, RZ, R68 ;  /* 0x000000ffff6c7224 */ /* 0x002fe200078e0044 */
[----:B---3--:R-:W-:-:S02]  /*703a0*/  IADD3.X R69, R69, UR11, RZ, P1, !PT ;  /* 0x0000000b45457c10 */ /* 0x008fc40008ffe4ff */
[----:B------:R-:W-:-:S03]  /*703b0*/  IADD3.X R67, R67, UR11, RZ, P2, !PT ;  /* 0x0000000b43437c10 */ /* 0x000fc600097fe4ff */
[----:B------:R1:W-:Y:S01]  /*703c0*/  STL [R1+0x3a98], R69 ;  /* 0x003a984501007387 */ /* 0x0003e20000100800 */
[----:B------:R-:W-:-:S03]  /*703d0*/  IMAD.MOV.U32 R109, RZ, RZ, R69 ;  /* 0x000000ffff6d7224 */ /* 0x000fc600078e0045 */
[----:B------:R-:W-:Y:S04]  /*703e0*/  STL [R1+0x3a9c], R66 ;  /* 0x003a9c4201007387 */ /* 0x000fe80000100800 */
[----:B------:R3:W-:Y:S04]  /*703f0*/  LDGSTS.E [R2+0x4c00], desc[UR20][R108.64], P0 ;  /* 0x04c000006c027fae */ /* 0x0007e80008121854 */
[----:B-1----:R-:W2:Y:S04]  /*70400*/  LDL.LU.64 R68, [R1+0x3430] ;  /* 0x0034300001447983 */ /* 0x002ea80000300a00 */
[----:B------:R1:W-:Y:S01]  /*70410*/  STL [R1+0x3a90], R67 ;  /* 0x003a904301007387 */ /* 0x0003e20000100800 */
[----:B---3--:R-:W-:-:S02]  /*70420*/  IMAD.MOV.U32 R108, RZ, RZ, R66 ;  /* 0x000000ffff6c7224 */ /* 0x008fc400078e0042 */
[----:B------:R-:W-:Y:S02]  /*70430*/  IMAD.MOV.U32 R109, RZ, RZ, R67 ;  /* 0x000000ffff6d7224 */ /* 0x000fe400078e0043 */
[----:B-1----:R-:W3:Y:S01]  /*70440*/  LDL.LU.64 R66, [R1+0x3410] ;  /* 0x0034100001427983 */ /* 0x002ee20000300a00 */
[----:B----4-:R-:W-:Y:S02]  /*70450*/  IADD3 R74, P1, R74, UR15, RZ ;  /* 0x0000000f4a4a7c10 */ /* 0x010fe4000ff3e0ff */
[----:B------:R-:W-:Y:S01]  /*70460*/  IADD3 R71, P2, R71, UR15, RZ ;  /* 0x0000000f47477c10 */ /* 0x000fe2000ff5e0ff */
[----:B------:R-:W4:Y:S04]  /*70470*/  LDL.LU.64 R100, [R1+0x33f0] ;  /* 0x0033f00001647983 */ /* 0x000f280000300a00 */
[----:B------:R1:W-:Y:S04]  /*70480*/  LDGSTS.E [R2+0x5000], desc[UR20][R108.64], P0 ;  /* 0x050000006c027fae */ /* 0x0003e80008121854 */
[----:B------:R-:W-:Y:S01]  /*70490*/  STL [R1+0x3a94], R74 ;  /* 0x003a944a01007387 */ /* 0x000fe20000100800 */
[----:B--2---:R-:W-:-:S02]  /*704a0*/  IADD3.X R75, R75, UR11, RZ, P1, !PT ;  /* 0x0000000b4b4b7c10 */ /* 0x004fc40008ffe4ff */
[----:B------:R-:W-:-:S03]  /*704b0*/  IADD3.X R72, R72, UR11, RZ, P2, !PT ;  /* 0x0000000b48487c10 */ /* 0x000fc600097fe4ff */
[----:B------:R2:W-:Y:S04]  /*704c0*/  STL [R1+0x3a88], R75 ;  /* 0x003a884b01007387 */ /* 0x0005e80000100800 */
[----:B------:R-:W-:Y:S04]  /*704d0*/  STL [R1+0x3a8c], R71 ;  /* 0x003a8c4701007387 */ /* 0x000fe80000100800 */
[----:B------:R-:W4:Y:S04]  /*704e0*/  LDL.LU.64 R98, [R1+0x33d0] ;  /* 0x0033d00001627983 */ /* 0x000f280000300a00 */
[----:B------:R-:W-:Y:S04]  /*704f0*/  STL [R1+0x3a80], R72 ;  /* 0x003a804801007387 */ /* 0x000fe80000100800 */
[----:B------:R-:W4:Y:S04]  /*70500*/  LDL.LU.64 R96, [R1+0x33b0] ;  /* 0x0033b00001607983 */ /* 0x000f280000300a00 */
[----:B------:R-:W4:Y:S04]  /*70510*/  LDL.LU.64 R120, [R1+0x3390] ;  /* 0x0033900001787983 */ /* 0x000f280000300a00 */
[----:B------:R-:W4:Y:S01]  /*70520*/  LDL.LU.64 R78, [R1+0x3370] ;  /* 0x00337000014e7983 */ /* 0x000f220000300a00 */
[----:B-1----:R-:W-:Y:S01]  /*70530*/  IMAD.MOV.U32 R108, RZ, RZ, R74 ;  /* 0x000000ffff6c7224 */ /* 0x002fe200078e004a */
[----:B------:R-:W-:Y:S01]  /*70540*/  IADD3 R65, P1, R65, UR15, RZ ;  /* 0x0000000f41417c10 */ /* 0x000fe2000ff3e0ff */
[----:B------:R-:W-:Y:S01]  /*70550*/  IMAD.MOV.U32 R109, RZ, RZ, R75 ;  /* 0x000000ffff6d7224 */ /* 0x000fe200078e004b */
[----:B------:R-:W-:Y:S01]  /*70560*/  IADD3 R3, P2, R3, UR15, RZ ;  /* 0x0000000f03037c10 */ /* 0x000fe2000ff5e0ff */
[----:B------:R-:W4:Y:S04]  /*70570*/  LDL.LU.64 R76, [R1+0x3350] ;  /* 0x00335000014c7983 */ /* 0x000f280000300a00 */
[----:B------:R1:W-:Y:S04]  /*70580*/  LDGSTS.E [R2+0x5400], desc[UR20][R108.64], P0 ;  /* 0x054000006c027fae */ /* 0x0003e80008121854 */
[----:B------:R-:W-:Y:S01]  /*70590*/  STL [R1+0x3a84], R65 ;  /* 0x003a844101007387 */ /* 0x000fe20000100800 */
[----:B-1----:R-:W-:-:S02]  /*705a0*/  IMAD.MOV.U32 R108, RZ, RZ, R71 ;  /* 0x000000ffff6c7224 */ /* 0x002fc400078e0047 */
[----:B------:R-:W-:-:S05]  /*705b0*/  IMAD.MOV.U32 R109, RZ, RZ, R72 ;  /* 0x000000ffff6d7224 */ /* 0x000fca00078e0048 */
[----:B------:R1:W-:Y:S02]  /*705c0*/  LDGSTS.E [R2+0x5800], desc[UR20][R108.64], P0 ;  /* 0x058000006c027fae */ /* 0x0003e40008121854 */
[----:B-1----:R-:W-:Y:S01]  /*705d0*/  IMAD.MOV.U32 R108, RZ, RZ, R65 ;  /* 0x000000ffff6c7224 */ /* 0x002fe200078e0041 */
[----:B------:R-:W-:Y:S02]  /*705e0*/  IADD3.X R70, R70, UR11, RZ, P1, !PT ;  /* 0x0000000b46467c10 */ /* 0x000fe40008ffe4ff */
[----:B------:R-:W-:-:S03]  /*705f0*/  IADD3.X R64, R64, UR11, RZ, P2, !PT ;  /* 0x0000000b40407c10 */ /* 0x000fc600097fe4ff */
[----:B------:R1:W-:Y:S04]  /*70600*/  STL [R1+0x3a78], R70 ;  /* 0x003a784601007387 */ /* 0x0003e80000100800 */
[----:B------:R1:W-:Y:S04]  /*70610*/  STL [R1+0x3a7c], R3 ;  /* 0x003a7c0301007387 */ /* 0x0003e80000100800 */
[----:B------:R-:W4:Y:S01]  /*70620*/  LDL.LU.64 R126, [R1+0x3330] ;  /* 0x00333000017e7983 */ /* 0x000f220000300a00 */
[----:B------:R-:W-:-:S03]  /*70630*/  IMAD.MOV.U32 R109, RZ, RZ, R70 ;  /* 0x000000ffff6d7224 */ /* 0x000fc600078e0046 */
[----:B------:R-:W-:Y:S04]  /*70640*/  STL [R1+0x3a74], R64 ;  /* 0x003a744001007387 */ /* 0x000fe80000100800 */
[----:B--2---:R-:W2:Y:S04]  /*70650*/  LDL.LU.64 R74, [R1+0x3310] ;  /* 0x00331000014a7983 */ /* 0x004ea80000300a00 */
[----:B------:R1:W-:Y:S04]  /*70660*/  LDGSTS.E [R2+0x5c00], desc[UR20][R108.64], P0 ;  /* 0x05c000006c027fae */ /* 0x0003e80008121854 */
[----:B-1----:R-:W2:Y:S04]  /*70670*/  LDL.LU.64 R70, [R1+0x32f0] ;  /* 0x0032f00001467983 */ /* 0x002ea80000300a00 */
[----:B------:R-:W2:Y:S04]  /*70680*/  LDL.LU R65, [R1+0x39dc] ;  /* 0x0039dc0001417983 */ /* 0x000ea80000300800 */
[----:B------:R-:W2:Y:S01]  /*70690*/  LDL.LU.64 R102, [R1+0x32d0] ;  /* 0x0032d00001667983 */ /* 0x000ea20000300a00 */
[----:B------:R-:W-:-:S02]  /*706a0*/  IMAD.MOV.U32 R108, RZ, RZ, R3 ;  /* 0x000000ffff6c7224 */ /* 0x000fc400078e0003 */
[----:B------:R-:W-:-:S05]  /*706b0*/  IMAD.MOV.U32 R109, RZ, RZ, R64 ;  /* 0x000000ffff6d7224 */ /* 0x000fca00078e0040 */
[----:B------:R1:W-:Y:S02]  /*706c0*/  LDGSTS.E [R2+0x6000], desc[UR20][R108.64], P0 ;  /* 0x060000006c027fae */ /* 0x0003e40008121854 */
[----:B-1----:R-:W-:-:S04]  /*706d0*/  IADD3 R108, P1, R68, UR15, RZ ;  /* 0x0000000f446c7c10 */ /* 0x002fc8000ff3e0ff */
[----:B------:R-:W-:Y:S02]  /*706e0*/  IADD3.X R3, R69, UR11, RZ, P1, !PT ;  /* 0x0000000b45037c10 */ /* 0x000fe40008ffe4ff */
[----:B------:R-:W2:Y:S01]  /*706f0*/  LDL.LU.64 R68, [R1+0x32b0] ;  /* 0x0032b00001447983 */ /* 0x000ea20000300a00 */
[----:B---3--:R-:W-:-:S04]  /*70700*/  IADD3 R110, P1, R66, UR15, RZ ;  /* 0x0000000f426e7c10 */ /* 0x008fc8000ff3e0ff */
[----:B------:R-:W-:Y:S02]  /*70710*/  IADD3.X R109, R67, UR11, RZ, P1, !PT ;  /* 0x0000000b436d7c10 */ /* 0x000fe40008ffe4ff */
[----:B------:R-:W3:Y:S01]  /*70720*/  LDL.LU.64 R66, [R1+0x3290] ;  /* 0x0032900001427983 */ /* 0x000ee20000300a00 */
[----:B----4-:R-:W-:-:S04]  /*70730*/  IADD3 R112, P1, R100, UR15, RZ ;  /* 0x0000000f64707c10 */ /* 0x010fc8000ff3e0ff */
[----:B------:R-:W-:Y:S02]  /*70740*/  IADD3.X R111, R101, UR11, RZ, P1, !PT ;  /* 0x0000000b656f7c10 */ /* 0x000fe40008ffe4ff */
[----:B------:R-:W4:Y:S01]  /*70750*/  LDL.LU.64 R100, [R1+0x3270] ;  /* 0x0032700001647983 */ /* 0x000f220000300a00 */
[----:B------:R-:W-:-:S04]  /*70760*/  IADD3 R114, P1, R98, UR15, RZ ;  /* 0x0000000f62727c10 */ /* 0x000fc8000ff3e0ff */
[----:B------:R-:W-:Y:S02]  /*70770*/  IADD3.X R113, R99, UR11, RZ, P1, !PT ;  /* 0x0000000b63717c10 */ /* 0x000fe40008ffe4ff */
[----:B------:R-:W-:Y:S01]  /*70780*/  IADD3 R116, P1, R96, UR15, RZ ;  /* 0x0000000f60747c10 */ /* 0x000fe2000ff3e0ff */
[----:B------:R-:W4:Y:S03]  /*70790*/  LDL.LU.64 R98, [R1+0x3250] ;  /* 0x0032500001627983 */ /* 0x000f260000300a00 */
[----:B------:R-:W-:Y:S02]  /*707a0*/  IADD3.X R115, R97, UR11, RZ, P1, !PT ;  /* 0x0000000b61737c10 */ /* 0x000fe40008ffe4ff */
[----:B------:R-:W-:Y:S01]  /*707b0*/  IADD3 R118, P1, R120, UR15, RZ ;  /* 0x0000000f78767c10 */ /* 0x000fe2000ff3e0ff */
[----:B------:R-:W4:Y:S03]  /*707c0*/  LDL.LU.64 R96, [R1+0x3230] ;  /* 0x0032300001607983 */ /* 0x000f260000300a00 */
[----:B------:R-:W-:-:S02]  /*707d0*/  IADD3.X R117, R121, UR11, RZ, P1, !PT ;  /* 0x0000000b79757c10 */ /* 0x000fc40008ffe4ff */
[----:B------:R-:W-:-:S04]  /*707e0*/  IADD3 R120, P1, R78, UR15, RZ ;  /* 0x0000000f4e787c10 */ /* 0x000fc8000ff3e0ff */
[----:B------:R-:W-:Y:S02]  /*707f0*/  IADD3.X R119, R79, UR11, RZ, P1, !PT ;  /* 0x0000000b4f777c10 */ /* 0x000fe40008ffe4ff */
[----:B------:R-:W-:Y:S01]  /*70800*/  IADD3 R122, P1, R76, UR15, RZ ;  /* 0x0000000f4c7a7c10 */ /* 0x000fe2000ff3e0ff */
[----:B------:R-:W4:Y:S03]  /*70810*/  LDL.LU.64 R78, [R1+0x3210] ;  /* 0x00321000014e7983 */ /* 0x000f260000300a00 */
[----:B------:R-:W-:Y:S02]  /*70820*/  IADD3.X R121, R77, UR11, RZ, P1, !PT ;  /* 0x0000000b4d797c10 */ /* 0x000fe40008ffe4ff */
[----:B------:R-:W4:Y:S01]  /*70830*/  LDL.LU.64 R76, [R1+0x31f0] ;  /* 0x0031f000014c7983 */ /* 0x000f220000300a00 */
[----:B------:R-:W-:-:S04]  /*70840*/  IADD3 R124, P1, R126, UR15, RZ ;  /* 0x0000000f7e7c7c10 */ /* 0x000fc8000ff3e0ff */
[----:B------:R-:W-:Y:S02]  /*70850*/  IADD3.X R123, R127, UR11, RZ, P1, !PT ;  /* 0x0000000b7f7b7c10 */ /* 0x000fe40008ffe4ff */
[----:B--2---:R-:W-:-:S04]  /*70860*/  IADD3 R126, P1, R74, UR15, RZ ;  /* 0x0000000f4a7e7c10 */ /* 0x004fc8000ff3e0ff */
[----:B------:R-:W-:Y:S02]  /*70870*/  IADD3.X R125, R75, UR11, RZ, P1, !PT ;  /* 0x0000000b4b7d7c10 */ /* 0x000fe40008ffe4ff */
[----:B------:R-:W-:Y:S01]  /*70880*/  IADD3 R128, P1, R70, UR15, RZ ;  /* 0x0000000f46807c10 */ /* 0x000fe2000ff3e0ff */
[----:B------:R-:W2:Y:S03]  /*70890*/  LDL.LU.64 R74, [R1+0x31d0] ;  /* 0x0031d000014a7983 */ /* 0x000ea60000300a00 */
[----:B------:R-:W-:Y:S02]  /*708a0*/  IADD3.X R127, R71, UR11, RZ, P1, !PT ;  /* 0x0000000b477f7c10 */ /* 0x000fe40008ffe4ff */
[----:B------:R-:W-:Y:S01]  /*708b0*/  IADD3 R130, P1, R102, UR15, RZ ;  /* 0x0000000f66827c10 */ /* 0x000fe2000ff3e0ff */
[----:B------:R-:W2:Y:S03]  /*708c0*/  LDL.LU.64 R70, [R1+0x31b0] ;  /* 0x0031b00001467983 */ /* 0x000ea60000300a00 */
[----:B------:R-:W-:-:S02]  /*708d0*/  IADD3.X R129, R103, UR11, RZ, P1, !PT ;  /* 0x0000000b67817c10 */ /* 0x000fc40008ffe4ff */
[----:B------:R-:W-:-:S04]  /*708e0*/  IADD3 R132, P1, R68, UR15, RZ ;  /* 0x0000000f44847c10 */ /* 0x000fc8000ff3e0ff */
[----:B------:R-:W-:Y:S02]  /*708f0*/  IADD3.X R131, R69, UR11, RZ, P1, !PT ;  /* 0x0000000b45837c10 */ /* 0x000fe40008ffe4ff */
[----:B------:R-:W2:Y:S01]  /*70900*/  LDL.LU.64 R68, [R1+0x3190] ;  /* 0x0031900001447983 */ /* 0x000ea20000300a00 */
[----:B---3--:R-:W-:-:S04]  /*70910*/  IADD3 R134, P1, R66, UR15, RZ ;  /* 0x0000000f42867c10 */ /* 0x008fc8000ff3e0ff */
[----:B------:R-:W-:Y:S02]  /*70920*/  IADD3.X R133, R67, UR11, RZ, P1, !PT ;  /* 0x0000000b43857c10 */ /* 0x000fe40008ffe4ff */
[----:B------:R-:W3:Y:S04]  /*70930*/  LDL.LU.64 R66, [R1+0x3170] ;  /* 0x0031700001427983 */ /* 0x000ee80000300a00 */
[----:B------:R-:W3:Y:S04]  /*70940*/  LDL.LU.64 R156, [R1+0x3150] ;  /* 0x00315000019c7983 */ /* 0x000ee80000300a00 */
[----:B------:R-:W3:Y:S04]  /*70950*/  LDL.LU.64 R158, [R1+0x3130] ;  /* 0x00313000019e7983 */ /* 0x000ee80000300a00 */
[----:B------:R-:W3:Y:S04]  /*70960*/  LDL.LU.64 R160, [R1+0x3110] ;  /* 0x0031100001a07983 */ /* 0x000ee80000300a00 */
[----:B------:R-:W3:Y:S04]  /*70970*/  LDL.LU.64 R162, [R1+0x30f0] ;  /* 0x0030f00001a27983 */ /* 0x000ee80000300a00 */
[----:B------:R-:W3:Y:S04]  /*70980*/  LDL.LU.64 R164, [R1+0x30d0] ;  /* 0x0030d00001a47983 */ /* 0x000ee80000300a00 */
[----:B------:R-:W3:Y:S01]  /*70990*/  LDL.LU.64 R166, [R1+0x30b0] ;  /* 0x0030b00001a67983 */ /* 0x000ee20000300a00 */
[----:B----4-:R-:W-:-:S03]  /*709a0*/  IADD3 R136, P1, R100, UR15, RZ ;  /* 0x0000000f64887c10 */ /* 0x010fc6000ff3e0ff */
[----:B------:R-:W4:Y:S01]  /*709b0*/  LDL.LU.64 R102, [R1+0x3090] ;  /* 0x0030900001667983 */ /* 0x000f220000300a00 */
[----:B------:R-:W-:-:S03]  /*709c0*/  IADD3.X R135, R101, UR11, RZ, P1, !PT ;  /* 0x0000000b65877c10 */ /* 0x000fc60008ffe4ff */
[----:B------:R-:W4:Y:S01]  /*709d0*/  LDL.LU.64 R100, [R1+0x3070] ;  /* 0x0030700001647983 */ /* 0x000f220000300a00 */
        /* <DEDUP_REMOVED lines=8> */
[----:B------:R-:W-:Y:S01]  /*70a60*/  IADD3 R144, P1, R76, UR15, RZ ;  /* 0x0000000f4c907c10 */ /* 0x000fe2000ff3e0ff */
[----:B------:R-:W4:Y:S03]  /*70a70*/  LDL.LU.64 R78, [R1+0x3010] ;  /* 0x00301000014e7983 */ /* 0x000f260000300a00 */
[----:B------:R-:W-:Y:S02]  /*70a80*/  IADD3.X R143, R77, UR11, RZ, P1, !PT ;  /* 0x0000000b4d8f7c10 */ /* 0x000fe40008ffe4ff */
[----:B------:R-:W4:Y:S01]  /*70a90*/  LDL.LU.64 R76, [R1+0x2ff0] ;  /* 0x002ff000014c7983 */ /* 0x000f220000300a00 */
[----:B--2---:R-:W-:-:S04]  /*70aa0*/  IADD3 R146, P1, R74, UR15, RZ ;  /* 0x0000000f4a927c10 */ /* 0x004fc8000ff3e0ff */
[----:B------:R-:W-:Y:S02]  /*70ab0*/  IADD3.X R145, R75, UR11, RZ, P1, !PT ;  /* 0x0000000b4b917c10 */ /* 0x000fe40008ffe4ff */
[----:B------:R-:W-:Y:S01]  /*70ac0*/  IADD3 R148, P1, R70, UR15, RZ ;  /* 0x0000000f46947c10 */ /* 0x000fe2000ff3e0ff */
[----:B------:R-:W2:Y:S03]  /*70ad0*/  LDL.LU.64 R74, [R1+0x2fd0] ;  /* 0x002fd000014a7983 */ /* 0x000ea60000300a00 */
[----:B------:R-:W-:Y:S02]  /*70ae0*/  IADD3.X R147, R71, UR11, RZ, P1, !PT ;  /* 0x0000000b47937c10 */ /* 0x000fe40008ffe4ff */
[----:B------:R-:W2:Y:S01]  /*70af0*/  LDL.LU.64 R70, [R1+0x2fb0] ;  /* 0x002fb00001467983 */ /* 0x000ea20000300a00 */
[----:B------:R-:W-:-:S04]  /*70b00*/  IADD3 R150, P1, R68, UR15, RZ ;  /* 0x0000000f44967c10 */ /* 0x000fc8000ff3e0ff */
[----:B------:R-:W-:Y:S02]  /*70b10*/  IADD3.X R149, R69, UR11, RZ, P1, !PT ;  /* 0x0000000b45957c10 */ /* 0x000fe40008ffe4ff */
[----:B------:R-:W2:Y:S01]  /*70b20*/  LDL.LU.64 R68, [R1+0x2f90] ;  /* 0x002f900001447983 */ /* 0x000ea20000300a00 */
[----:B---3--:R-:W-:-:S04]  /*70b30*/  IADD3 R152, P1, R66, UR15, RZ ;  /* 0x0000000f42987c10 */ /* 0x008fc8000ff3e0ff */
[----:B------:R-:W-:Y:S02]  /*70b40*/  IADD3.X R151, R67, UR11, RZ, P1, !PT ;  /* 0x0000000b43977c10 */ /* 0x000fe40008ffe4ff */
[----:B------:R-:W3:Y:S01]  /*70b50*/  LDL.LU.64 R66, [R1+0x2f70] ;  /* 0x002f700001427983 */ /* 0x000ee20000300a00 */
[----:B------:R-:W-:-:S04]  /*70b60*/  IADD3 R154, P1, R156, UR15, RZ ;  /* 0x0000000f9c9a7c10 */ /* 0x000fc8000ff3e0ff */
[----:B------:R-:W-:Y:S02]  /*70b70*/  IADD3.X R153, R157, UR11, RZ, P1, !PT ;  /* 0x0000000b9d997c10 */ /* 0x000fe40008ffe4ff */
        /* <DEDUP_REMOVED lines=10> */
[----:B----4-:R-:W-:-:S04]  /*70c20*/  IADD3 R166, P1, R102, UR15, RZ ;  /* 0x0000000f66a67c10 */ /* 0x010fc8000ff3e0ff */
        /* <DEDUP_REMOVED lines=10> */
[----:B------:R-:W-:Y:S01]  /*70cd0*/  IADD3.X R175, R77, UR11, RZ, P1, !PT ;  /* 0x0000000b4daf7c10 */ /* 0x000fe20008ffe4ff */
        /* <DEDUP_REMOVED lines=43> */
[----:B--2---:R-:W-:-:S04]  /*70f90*/  IADD3 R178, P1, R74, UR15, RZ ;  /* 0x0000000f4ab27c10 */ /* 0x004fc8000ff3e0ff */
        /* <DEDUP_REMOVED lines=22> */
[----:B------:R-:W-:-:S04]  /*71100*/  IADD3 R182, P1, R68, UR15, RZ ;  /* 0x0000000f44b67c10 */ /* 0x000fc8000ff3e0ff */
[----:B------:R-:W-:Y:S02]  /*71110*/  IADD3.X R181, R69, UR11, RZ, P1, !PT ;  /* 0x0000000b45b57c10 */ /* 0x000fe40008ffe4ff */
[----:B---3--:R-:W-:Y:S01]  /*71120*/  IADD3 R184, P1, R66, UR15, RZ ;  /* 0x0000000f42b87c10 */ /* 0x008fe2000ff3e0ff */
[----:B------:R-:W-:-:S03]  /*71130*/  IMAD.MOV.U32 R66, RZ, RZ, R108 ;  /* 0x000000ffff427224 */ /* 0x000fc600078e006c */
[----:B------:R-:W-:Y:S02]  /*71140*/  IADD3.X R183, R67, UR11, RZ, P1, !PT ;  /* 0x0000000b43b77c10 */ /* 0x000fe40008ffe4ff */
[----:B------:R-:W-:Y:S01]  /*71150*/  IADD3 R65, P1, R65, UR15, RZ ;  /* 0x0000000f41417c10 */ /* 0x000fe2000ff3e0ff */
[----:B------:R-:W-:Y:S02]  /*71160*/  IMAD.MOV.U32 R67, RZ, RZ, R3 ;  /* 0x000000ffff437224 */ /* 0x000fe400078e0003 */
[----:B------:R-:W-:Y:S02]  /*71170*/  IMAD.MOV.U32 R68, RZ, RZ, R110 ;  /* 0x000000ffff447224 */ /* 0x000fe400078e006e */
[----:B------:R-:W-:Y:S02]  /*71180*/  IMAD.MOV.U32 R69, RZ, RZ, R109 ;  /* 0x000000ffff457224 */ /* 0x000fe400078e006d */
[----:B------:R-:W-:Y:S02]  /*71190*/  IMAD.MOV.U32 R110, RZ, RZ, R112 ;  /* 0x000000ffff6e7224 */ /* 0x000fe400078e0070 */
[----:B------:R-:W-:-:S02]  /*711a0*/  IMAD.MOV.U32 R108, RZ, RZ, R114 ;  /* 0x000000ffff6c7224 */ /* 0x000fc400078e0072 */
[----:B------:R-:W-:Y:S01]  /*711b0*/  IMAD.MOV.U32 R109, RZ, RZ, R113 ;  /* 0x000000ffff6d7224 */ /* 0x000fe200078e0071 */
[----:B------:R-:W-:Y:S04]  /*711c0*/  STL [R1+0x39dc], R65 ;  /* 0x0039dc4101007387 */ /* 0x000fe80000100800 */
[----:B------:R1:W-:Y:S04]  /*711d0*/  STL.64 [R1+0x3430], R66 ;  /* 0x0034304201007387 */ /* 0x0003e80000100a00 */
        /* <DEDUP_REMOVED lines=10> */
[----:B------:R-:W-:-:S02]  /*71280*/  IMAD.MOV.U32 R114, RZ, RZ, R66 ;  /* 0x000000ffff727224 */ /* 0x000fc400078e0042 */
[----:B------:R-:W-:Y:S01]  /*71290*/  IMAD.MOV.U32 R115, RZ, RZ, R67 ;  /* 0x000000ffff737224 */ /* 0x000fe200078e0043 */
[----:B------:R-:W-:Y:S04]  /*712a0*/  STL.64 [R1+0x32d0], R222 ;  /* 0x0032d0de01007387 */ /* 0x000fe80000100a00 */
[----:B------:R-:W-:Y:S01]  /*712b0*/  STL.64 [R1+0x32b0], R220 ;  /* 0x0032b0dc01007387 */ /* 0x000fe20000100a00 */
[----:B-1----:R-:W-:Y:S02]  /*712c0*/  IMAD.MOV.U32 R66, RZ, RZ, R142 ;  /* 0x000000ffff427224 */ /* 0x002fe400078e008e */
[----:B------:R-:W-:Y:S01]  /*712d0*/  IMAD.MOV.U32 R67, RZ, RZ, R141 ;  /* 0x000000ffff437224 */ /* 0x000fe200078e008d */
[----:B------:R-:W-:Y:S04]  /*712e0*/  STL.64 [R1+0x3290], R218 ;  /* 0x003290da01007387 */ /* 0x000fe80000100a00 */
[----:B------:R-:W-:Y:S04]  /*712f0*/  STL.64 [R1+0x3270], R216 ;  /* 0x003270d801007387 */ /* 0x000fe80000100a00 */
[----:B------:R-:W-:Y:S04]  /*71300*/  STL.64 [R1+0x3250], R214 ;  /* 0x003250d601007387 */ /* 0x000fe80000100a00 */
[----:B------:R-:W-:Y:S01]  /*71310*/  STL.64 [R1+0x3230], R212 ;  /* 0x003230d401007387 */ /* 0x000fe20000100a00 */
[----:B------:R-:W-:-:S02]  /*71320*/  IMAD.MOV.U32 R112, RZ, RZ, R68 ;  /* 0x000000ffff707224 */ /* 0x000fc400078e0044 */
[----:B------:R-:W-:Y:S01]  /*71330*/  IMAD.MOV.U32 R113, RZ, RZ, R69 ;  /* 0x000000ffff717224 */ /* 0x000fe200078e0045 */
[----:B------:R1:W-:Y:S04]  /*71340*/  STL.64 [R1+0x3210], R66 ;  /* 0x0032104201007387 */ /* 0x0003e80000100a00 */
[----:B------:R-:W-:Y:S04]  /*71350*/  STL.64 [R1+0x31f0], R210 ;  /* 0x0031f0d201007387 */ /* 0x000fe80000100a00 */
[----:B------:R-:W-:Y:S01]  /*71360*/  STL.64 [R1+0x31d0], R208 ;  /* 0x0031d0d001007387 */ /* 0x000fe20000100a00 */
[----:B--2---:R-:W-:-:S02]  /*71370*/  IMAD.MOV.U32 R68, RZ, RZ, R156 ;  /* 0x000000ffff447224 */ /* 0x004fc400078e009c */
[----:B------:R-:W-:Y:S01]  /*71380*/  IMAD.MOV.U32 R69, RZ, RZ, R155 ;  /* 0x000000ffff457224 */ /* 0x000fe200078e009b */
[----:B------:R-:W-:Y:S04]  /*71390*/  STL.64 [R1+0x31b0], R206 ;  /* 0x0031b0ce01007387 */ /* 0x000fe80000100a00 */
        /* <DEDUP_REMOVED lines=22> */
[----:B------:R-:W-:Y:S01]  /*71500*/  STL.64 [R1+0x3030], R190 ;  /* 0x003030be01007387 */ /* 0x000fe20000100a00 */
[----:B------:R-:W-:-:S02]  /*71510*/  IMAD.MOV.U32 R96, RZ, RZ, R182 ;  /* 0x000000ffff607224 */ /* 0x000fc400078e00b6 */
[----:B------:R-:W-:Y:S01]  /*71520*/  IMAD.MOV.U32 R97, RZ, RZ, R181 ;  /* 0x000000ffff617224 */ /* 0x000fe200078e00b5 */
[----:B------:R-:W-:Y:S04]  /*71530*/  LDGSTS.E [R2+0x9000], desc[UR20][R222.64], P0 ;  /* 0x09000000de027fae */ /* 0x000fe80008121854 */
[----:B------:R-:W-:Y:S01]  /*71540*/  STL.64 [R1+0x3010], R186 ;  /* 0x003010ba01007387 */ /* 0x000fe20000100a00 */
[----:B------:R-:W-:Y:S02]  /*71550*/  IMAD.MOV.U32 R76, RZ, RZ, R184 ;  /* 0x000000ffff4c7224 */ /* 0x000fe400078e00b8 */
[----:B------:R-:W-:Y:S01]  /*71560*/  IMAD.MOV.U32 R77, RZ, RZ, R183 ;  /* 0x000000ffff4d7224 */ /* 0x000fe200078e00b7 */
        /* <DEDUP_REMOVED lines=10> */
[----:B------:R4:W-:Y:S04]  /*71610*/  LDGSTS.E [R2+0xa800], desc[UR20][R66.64], P0 ;  /* 0x0a80000042027fae */ /* 0x0009e80008121854 */
[----:B------:R-:W-:Y:S04]  /*71620*/  LDGSTS.E [R2+0xac00], desc[UR20][R210.64], P0 ;  /* 0x0ac00000d2027fae */ /* 0x000fe80008121854 */
[----:B------:R-:W-:Y:S04]  /*71630*/  LDGSTS.E [R2+0xb000], desc[UR20][R208.64], P0 ;  /* 0x0b000000d0027fae */ /* 0x000fe80008121854 */
[----:B------:R-:W-:Y:S04]  /*71640*/  LDGSTS.E [R2+0xb400], desc[UR20][R206.64], P0 ;  /* 0x0b400000ce027fae */ /* 0x000fe80008121854 */
[----:B------:R-:W-:Y:S04]  /*71650*/  LDGSTS.E [R2+0xb800], desc[UR20][R204.64], P0 ;  /* 0x0b800000cc027fae */ /* 0x000fe80008121854 */
[----:B------:R-:W-:Y:S04]  /*71660*/  LDGSTS.E [R2+0xbc00], desc[UR20][R202.64], P0 ;  /* 0x0bc00000ca027fae */ /* 0x000fe80008121854 */
[----:B------:R4:W-:Y:S04]  /*71670*/  LDGSTS.E [R2+0xc000], desc[UR20][R70.64], P0 ;  /* 0x0c00000046027fae */ /* 0x0009e80008121854 */
[----:B------:R4:W-:Y:S04]  /*71680*/  LDGSTS.E [R2+0xc400], desc[UR20][R68.64], P0 ;  /* 0x0c40000044027fae */ /* 0x0009e80008121854 */
[----:B------:R-:W-:Y:S04]  /*71690*/  LDGSTS.E [R2+0xc800], desc[UR20][R78.64], P0 ;  /* 0x0c8000004e027fae */ /* 0x000fe80008121854 */
[----:B------:R4:W-:Y:S04]  /*716a0*/  LDGSTS.E [R2+0xcc00], desc[UR20][R74.64], P0 ;  /* 0x0cc000004a027fae */ /* 0x0009e80008121854 */
[----:B-1----:R-:W4:Y:S01]  /*716b0*/  LDL.LU R67, [R1+0x39d8] ;  /* 0x0039d80001437983 */ /* 0x002f220000300800 */
[----:B------:R-:W1:Y:S03]  /*716c0*/  S2R R188, SR_TID.X ;  /* 0x0000000000bc7919 */ /* 0x000e660000002100 */
[----:B------:R-:W-:Y:S04]  /*716d0*/  LDGSTS.E [R2+0xd000], desc[UR20][R200.64], P0 ;  /* 0x0d000000c8027fae */ /* 0x000fe80008121854 */
[----:B------:R-:W-:Y:S04]  /*716e0*/  LDGSTS.E [R2+0xd400], desc[UR20][R198.64], P0 ;  /* 0x0d400000c6027fae */ /* 0x000fe80008121854 */
[----:B------:R-:W-:Y:S04]  /*716f0*/  LDGSTS.E [R2+0xd800], desc[UR20][R196.64], P0 ;  /* 0x0d800000c4027fae */ /* 0x000fe80008121854 */
[----:B------:R-:W-:Y:S04]  /*71700*/  LDGSTS.E [R2+0xdc00], desc[UR20][R194.64], P0 ;  /* 0x0dc00000c2027fae */ /* 0x000fe80008121854 */
[----:B--2---:R-:W2:Y:S04]  /*71710*/  LDL.LU R71, [R1+0x39e4] ;  /* 0x0039e40001477983 */ /* 0x004ea80000300800 */
[----:B---3--:R-:W3:Y:S04]  /*71720*/  LDL.LU R69, [R1+0x39ec] ;  /* 0x0039ec0001457983 */ /* 0x008ee80000300800 */
[----:B------:R-:W-:Y:S04]  /*71730*/  LDGSTS.E [R2+0xe000], desc[UR20][R192.64], P0 ;  /* 0x0e000000c0027fae */ /* 0x000fe80008121854 */
[----:B------:R-:W-:Y:S04]  /*71740*/  LDGSTS.E [R2+0xe400], desc[UR20][R190.64], P0 ;  /* 0x0e400000be027fae */ /* 0x000fe80008121854 */
[----:B------:R-:W-:Y:S04]  /*71750*/  LDGSTS.E [R2+0xe800], desc[UR20][R186.64], P0 ;  /* 0x0e800000ba027fae */ /* 0x000fe80008121854 */
[----:B----4-:R-:W4:Y:S04]  /*71760*/  LDL.LU R74, [R1+0x39e0] ;  /* 0x0039e000014a7983 */ /* 0x010f280000300800 */
[----:B------:R-:W4:Y:S04]  /*71770*/  LDL.LU R78, [R1+0x39e8] ;  /* 0x0039e800014e7983 */ /* 0x000f280000300800 */
[----:B------:R-:W4:Y:S04]  /*71780*/  LDL.LU R72, [R1+0x39f4] ;  /* 0x0039f40001487983 */ /* 0x000f280000300800 */
[----:B------:R-:W4:Y:S04]  /*71790*/  LDL.LU R64, [R1+0x39fc] ;  /* 0x0039fc0001407983 */ /* 0x000f280000300800 */
[----:B------:R-:W4:Y:S04]  /*717a0*/  LDL.LU R75, [R1+0x39f0] ;  /* 0x0039f000014b7983 */ /* 0x000f280000300800 */
[----:B------:R-:W4:Y:S04]  /*717b0*/  LDL.LU R68, [R1+0x39f8] ;  /* 0x0039f80001447983 */ /* 0x000f280000300800 */
[----:B------:R-:W-:Y:S04]  /*717c0*/  LDGSTS.E [R2+0xec00], desc[UR20][R102.64], P0 ;  /* 0x0ec0000066027fae */ /* 0x000fe80008121854 */
[----:B------:R-:W-:Y:S04]  /*717d0*/  LDGSTS.E [R2+0xf000], desc[UR20][R100.64], P0 ;  /* 0x0f00000064027fae */ /* 0x000fe80008121854 */
[----:B------:R-:W-:Y:S04]  /*717e0*/  LDGSTS.E [R2+0xf400], desc[UR20][R98.64], P0 ;  /* 0x0f40000062027fae */ /* 0x000fe80008121854 */
[----:B------:R-:W-:Y:S04]  /*717f0*/  LDGSTS.E [R2+0xf800], desc[UR20][R96.64], P0 ;  /* 0x0f80000060027fae */ /* 0x000fe80008121854 */
[----:B------:R-:W-:Y:S01]  /*71800*/  LDGSTS.E [R2+0xfc00], desc[UR20][R76.64], P0 ;  /* 0x0fc000004c027fae */ /* 0x000fe20008121854 */
[----:B-1----:R-:W-:-:S02]  /*71810*/  LOP3.LUT R185, R188, 0x1f, RZ, 0xc0, !PT ;  /* 0x0000001fbcb97812 */ /* 0x002fc400078ec0ff */
[----:B------:R-:W-:-:S04]  /*71820*/  SHF.R.S32.HI R66, RZ, 0x5, R188 ;  /* 0x00000005ff427819 */ /* 0x000fc800000114bc */
[----:B------:R-:W-:Y:S01]  /*71830*/  SGXT R66, R66, 0x1 ;  /* 0x000000014242781a */ /* 0x000fe20000000200 */
[----:B------:R-:W-:-:S05]  /*71840*/  IMAD.SHL.U32 R3, R185, 0x4, RZ ;  /* 0x00000004b9037824 */ /* 0x000fca00078e00ff */
[----:B------:R-:W-:Y:S02]  /*71850*/  LOP3.LUT R3, R3, 0x90, R66, 0x78, !PT ;  /* 0x0000009003037812 */ /* 0x000fe400078e7842 */
[----:B------:R-:W4:Y:S04]  /*71860*/  LDL.LU R66, [R1+0x3a04] ;  /* 0x003a040001427983 */ /* 0x000f280000300800 */
[----:B------:R-:W4:Y:S01]  /*71870*/  LDL.LU R76, [R1+0x3a0c] ;  /* 0x003a0c00014c7983 */ /* 0x000f220000300800 */
[----:B------:R-:W-:Y:S01]  /*71880*/  LOP3.LUT R3, R3, 0x20, RZ, 0x3c, !PT ;  /* 0x0000002003037812 */ /* 0x000fe200078e3cff */
[----:B------:R-:W-:-:S04]  /*71890*/  IMAD.MOV.U32 R108, RZ, RZ, R65 ;  /* 0x000000ffff6c7224 */ /* 0x000fc800078e0041 */
[----:B------:R-:W-:Y:S01]  /*718a0*/  VIADD R3, R3, UR13 ;  /* 0x0000000d03037c36 */ /* 0x000fe20008000000 */
[----:B------:R-:W-:-:S05]  /*718b0*/  IADD3.X R67, R67, UR11, RZ, P1, !PT ;  /* 0x0000000b43437c10 */ /* 0x000fca0008ffe4ff */
[----:B------:R1:W-:Y:S04]  /*718c0*/  STL [R1+0x39d8], R67 ;  /* 0x0039d84301007387 */ /* 0x0003e80000100800 */
[----:B------:R-:W4:Y:S04]  /*718d0*/  LDL.LU R70, [R1+0x3a00] ;  /* 0x003a000001467983 */ /* 0x000f280000300800 */
[----:B------:R-:W4:Y:S01]  /*718e0*/  LDL.LU R77, [R1+0x3a08] ;  /* 0x003a0800014d7983 */ /* 0x000f220000300800 */
[----:B--2---:R-:W-:Y:S01]  /*718f0*/  IADD3 R71, P1, R71, UR15, RZ ;  /* 0x0000000f47477c10 */ /* 0x004fe2000ff3e0ff */
[----:B------:R-:W-:Y:S01]  /*71900*/  IMAD.MOV.U32 R109, RZ, RZ, R67 ;  /* 0x000000ffff6d7224 */ /* 0x000fe200078e0043 */
[----:B---3--:R-:W-:Y:S01]  /*71910*/  IADD3 R69, P2, R69, UR15, RZ ;  /* 0x0000000f45457c10 */ /* 0x008fe2000ff5e0ff */
[----:B------:R-:W2:Y:S01]  /*71920*/  LDL.LU R65, [R1+0x3a14] ;  /* 0x003a140001417983 */ /* 0x000ea20000300800 */
[----:B----4-:R-:W-:-:S03]  /*71930*/  IADD3.X R74, R74, UR11, RZ, P1, !PT ;  /* 0x0000000b4a4a7c10 */ /* 0x010fc60008ffe4ff */
[----:B------:R3:W-:Y:S04]  /*71940*/  LDGSTS.E [R3+0x100], desc[UR20][R108.64], P0 ;  /* 0x001000006c037fae */ /* 0x0007e80008121854 */
[----:B-1----:R-:W4:Y:S04]  /*71950*/  LDL.LU R67, [R1+0x3a1c] ;  /* 0x003a1c0001437983 */ /* 0x002f280000300800 */
[----:B------:R1:W-:Y:S04]  /*71960*/  STL [R1+0x39e4], R71 ;  /* 0x0039e44701007387 */ /* 0x0003e80000100800 */
[----:B------:R1:W-:Y:S01]  /*71970*/  STL [R1+0x39e0], R74 ;  /* 0x0039e04a01007387 */ /* 0x0003e20000100800 */
[----:B------:R-:W-:-:S03]  /*71980*/  IADD3.X R78, R78, UR11, RZ, P2, !PT ;  /* 0x0000000b4e4e7c10 */ /* 0x000fc600097fe4ff */
[----:B------:R1:W-:Y:S01]  /*71990*/  STL [R1+0x39ec], R69 ;  /* 0x0039ec4501007387 */ /* 0x0003e20000100800 */
[----:B---3--:R-:W-:-:S03]  /*719a0*/  IMAD.MOV.U32 R108, RZ, RZ, R71 ;  /* 0x000000ffff6c7224 */ /* 0x008fc600078e0047 */
[----:B-1----:R-:W3:Y:S01]  /*719b0*/  LDL.LU R71, [R1+0x3a10] ;  /* 0x003a100001477983 */ /* 0x002ee20000300800 */
[----:B------:R-:W-:-:S03]  /*719c0*/  IMAD.MOV.U32 R109, RZ, RZ, R74 ;  /* 0x000000ffff6d7224 */ /* 0x000fc600078e004a */
[----:B------:R-:W-:Y:S04]  /*719d0*/  STL [R1+0x39e8], R78 ;  /* 0x0039e84e01007387 */ /* 0x000fe80000100800 */
[----:B------:R-:W3:Y:S01]  /*719e0*/  LDL.LU R74, [R1+0x3a18] ;  /* 0x003a1800014a7983 */ /* 0x000ee20000300800 */
[----:B------:R-:W-:Y:S02]  /*719f0*/  IADD3 R72, P1, R72, UR15, RZ ;  /* 0x0000000f48487c10 */ /* 0x000fe4000ff3e0ff */
[----:B------:R-:W-:Y:S01]  /*71a00*/  IADD3 R64, P2, R64, UR15, RZ ;  /* 0x0000000f40407c10 */ /* 0x000fe2000ff5e0ff */
[----:B------:R1:W-:Y:S04]  /*71a10*/  LDGSTS.E [R3+0x500], desc[UR20][R108.64], P0 ;  /* 0x005000006c037fae */ /* 0x0003e80008121854 */
[----:B------:R-:W3:Y:S01]  /*71a20*/  LDL.LU R2, [R1+0x3a24] ;  /* 0x003a240001027983 */ /* 0x000ee20000300800 */
[----:B------:R-:W-:-:S02]  /*71a30*/  IADD3.X R75, R75, UR11, RZ, P1, !PT ;  /* 0x0000000b4b4b7c10 */ /* 0x000fc40008ffe4ff */
[----:B------:R-:W-:Y:S01]  /*71a40*/  IADD3.X R68, R68, UR11, RZ, P2, !PT ;  /* 0x0000000b44447c10 */ /* 0x000fe200097fe4ff */
[----:B-1----:R-:W-:Y:S02]  /*71a50*/  IMAD.MOV.U32 R108, RZ, RZ, R69 ;  /* 0x000000ffff6c7224 */ /* 0x002fe400078e0045 */
[----:B------:R-:W-:Y:S01]  /*71a60*/  IMAD.MOV.U32 R109, RZ, RZ, R78 ;  /* 0x000000ffff6d7224 */ /* 0x000fe200078e004e */
[----:B------:R-:W3:Y:S04]  /*71a70*/  LDL.LU R69, [R1+0x3a2c] ;  /* 0x003a2c0001457983 */ /* 0x000ee80000300800 */
[----:B------:R1:W-:Y:S04]  /*71a80*/  STL [R1+0x39f4], R72 ;  /* 0x0039f44801007387 */ /* 0x0003e80000100800 */
[----:B------:R1:W-:Y:S04]  /*71a90*/  STL [R1+0x39f0], R75 ;  /* 0x0039f04b01007387 */ /* 0x0003e80000100800 */
[----:B------:R-:W-:Y:S04]  /*71aa0*/  STL [R1+0x39fc], R64 ;  /* 0x0039fc4001007387 */ /* 0x000fe80000100800 */
[----:B------:R1:W-:Y:S01]  /*71ab0*/  LDGSTS.E [R3+0x900], desc[UR20][R108.64], P0 ;  /* 0x009000006c037fae */ /* 0x0003e20008121854 */
[----:B------:R-:W-:Y:S01]  /*71ac0*/  IADD3 R66, P1, R66, UR15, RZ ;  /* 0x0000000f42427c10 */ /* 0x000fe2000ff3e0ff */
[----:B-1----:R-:W-:-:S02]  /*71ad0*/  IMAD.MOV.U32 R108, RZ, RZ, R72 ;  /* 0x000000ffff6c7224 */ /* 0x002fc400078e0048 */
[----:B------:R-:W3:Y:S01]  /*71ae0*/  LDL.LU R72, [R1+0x3a20] ;  /* 0x003a200001487983 */ /* 0x000ee20000300800 */
[----:B------:R-:W-:-:S03]  /*71af0*/  IMAD.MOV.U32 R109, RZ, RZ, R75 ;  /* 0x000000ffff6d7224 */ /* 0x000fc600078e004b */
[----:B------:R1:W-:Y:S04]  /*71b00*/  STL [R1+0x39f8], R68 ;  /* 0x0039f84401007387 */ /* 0x0003e80000100800 */
[----:B------:R-:W3:Y:S01]  /*71b10*/  LDL.LU R75, [R1+0x3a28] ;  /* 0x003a2800014b7983 */ /* 0x000ee20000300800 */
[----:B------:R-:W-:-:S03]  /*71b20*/  IADD3 R76, P2, R76, UR15, RZ ;  /* 0x0000000f4c4c7c10 */ /* 0x000fc6000ff5e0ff */
[----:B------:R1:W-:Y:S02]  /*71b30*/  LDGSTS.E [R3+0xd00], desc[UR20][R108.64], P0 ;  /* 0x00d000006c037fae */ /* 0x0003e40008121854 */
[----:B-1----:R-:W-:Y:S02]  /*71b40*/  IMAD.MOV.U32 R108, RZ, RZ, R64 ;  /* 0x000000ffff6c7224 */ /* 0x002fe400078e0040 */
[----:B------:R-:W-:Y:S02]  /*71b50*/  IMAD.MOV.U32 R109, RZ, RZ, R68 ;  /* 0x000000ffff6d7224 */ /* 0x000fe400078e0044 */
[----:B------:R-:W3:Y:S04]  /*71b60*/  LDL.LU R68, [R1+0x3a34] ;  /* 0x003a340001447983 */ /* 0x000ee80000300800 */
[----:B------:R-:W3:Y:S04]  /*71b70*/  LDL.LU R64, [R1+0x3a3c] ;  /* 0x003a3c0001407983 */ /* 0x000ee80000300800 */
[----:B------:R-:W-:Y:S04]  /*71b80*/  STL [R1+0x3a04], R66 ;  /* 0x003a044201007387 */ /* 0x000fe80000100800 */
[----:B------:R1:W-:Y:S02]  /*71b90*/  LDGSTS.E [R3+0x1100], desc[UR20][R108.64], P0 ;  /* 0x011000006c037fae */ /* 0x0003e40008121854 */
[----:B-1----:R-:W-:Y:S01]  /*71ba0*/  IMAD.MOV.U32 R108, RZ, RZ, R66 ;  /* 0x000000ffff6c7224 */ /* 0x002fe200078e0042 */
[----:B------:R-:W-:-:S02]  /*71bb0*/  IADD3.X R70, R70, UR11, RZ, P1, !PT ;  /* 0x0000000b46467c10 */ /* 0x000fc40008ffe4ff */
[----:B------:R-:W-:-:S03]  /*71bc0*/  IADD3.X R77, R77, UR11, RZ, P2, !PT ;  /* 0x0000000b4d4d7c10 */ /* 0x000fc600097fe4ff */
[----:B------:R1:W-:Y:S01]  /*71bd0*/  STL [R1+0x3a00], R70 ;  /* 0x003a004601007387 */ /* 0x0003e20000100800 */
[----:B------:R-:W-:-:S03]  /*71be0*/  IMAD.MOV.U32 R109, RZ, RZ, R70 ;  /* 0x000000ffff6d7224 */ /* 0x000fc600078e0046 */
[----:B------:R-:W-:Y:S01]  /*71bf0*/  STL [R1+0x3a0c], R76 ;  /* 0x003a0c4c01007387 */ /* 0x000fe20000100800 */
[----:B--2---:R-:W-:-:S03]  /*71c00*/  IADD3 R65, P1, R65, UR15, RZ ;  /* 0x0000000f41417c10 */ /* 0x004fc6000ff3e0ff */
[----:B------:R2:W-:Y:S04]  /*71c10*/  LDGSTS.E [R3+0x1500], desc[UR20][R108.64], P0 ;  /* 0x015000006c037fae */ /* 0x0005e80008121854 */
[----:B-1----:R-:W2:Y:S04]  /*71c20*/  LDL.LU R70, [R1+0x3a30] ;  /* 0x003a300001467983 */ /* 0x002ea80000300800 */
[----:B------:R-:W-:Y:S04]  /*71c30*/  STL [R1+0x3a08], R77 ;  /* 0x003a084d01007387 */ /* 0x000fe80000100800 */
[----:B------:R-:W2:Y:S01]  /*71c40*/  LDL.LU R66, [R1+0x3a38] ;  /* 0x003a380001427983 */ /* 0x000ea20000300800 */
[----:B----4-:R-:W-:-:S02]  /*71c50*/  IADD3 R67, P2, R67, UR15, RZ ;  /* 0x0000000f43437c10 */ /* 0x010fc4000ff5e0ff */
[----:B---3--:R-:W-:Y:S01]  /*71c60*/  IADD3.X R71, R71, UR11, RZ, P1, !PT ;  /* 0x0000000b47477c10 */ /* 0x008fe20008ffe4ff */
[----:B--2---:R-:W-:Y:S02]  /*71c70*/  IMAD.MOV.U32 R108, RZ, RZ, R76 ;  /* 0x000000ffff6c7224 */ /* 0x004fe400078e004c */
[----:B------:R-:W-:Y:S01]  /*71c80*/  IMAD.MOV.U32 R109, RZ, RZ, R77 ;  /* 0x000000ffff6d7224 */ /* 0x000fe200078e004d */
[----:B------:R-:W-:Y:S01]  /*71c90*/  IADD3.X R74, R74, UR11, RZ, P2, !PT ;  /* 0x0000000b4a4a7c10 */ /* 0x000fe200097fe4ff */
[----:B------:R1:W-:Y:S04]  /*71ca0*/  STL [R1+0x3a14], R65 ;  /* 0x003a144101007387 */ /* 0x0003e80000100800 */
[----:B------:R2:W-:Y:S04]  /*71cb0*/  LDGSTS.E [R3+0x1900], desc[UR20][R108.64], P0 ;  /* 0x019000006c037fae */ /* 0x0005e80008121854 */
[----:B------:R3:W-:Y:S04]  /*71cc0*/  STL [R1+0x3a10], R71 ;  /* 0x003a104701007387 */ /* 0x0007e80000100800 */
[----:B------:R4:W-:Y:S01]  /*71cd0*/  STL [R1+0x3a1c], R67 ;  /* 0x003a1c4301007387 */ /* 0x0009e20000100800 */
[----:B--2---:R-:W-:-:S02]  /*71ce0*/  IMAD.MOV.U32 R108, RZ, RZ, R65 ;  /* 0x000000ffff6c7224 */ /* 0x004fc400078e0041 */
[----:B------:R-:W-:Y:S01]  /*71cf0*/  IMAD.MOV.U32 R109, RZ, RZ, R71 ;  /* 0x000000ffff6d7224 */ /* 0x000fe200078e0047 */
[----:B-1----:R-:W2:Y:S04]  /*71d00*/  LDL.LU R65, [R1+0x3a44] ;  /* 0x003a440001417983 */ /* 0x002ea80000300800 */
[----:B------:R1:W-:Y:S04]  /*71d10*/  STL [R1+0x3a18], R74 ;  /* 0x003a184a01007387 */ /* 0x0003e80000100800 */
[----:B---3--:R-:W3:Y:S04]  /*71d20*/  LDL.LU R71, [R1+0x3a4c] ;  /* 0x003a4c0001477983 */ /* 0x008ee80000300800 */
[----:B------:R4:W-:Y:S02]  /*71d30*/  LDGSTS.E [R3+0x1d00], desc[UR20][R108.64], P0 ;  /* 0x01d000006c037fae */ /* 0x0009e40008121854 */
[----:B----4-:R-:W-:-:S02]  /*71d40*/  IMAD.MOV.U32 R108, RZ, RZ, R67 ;  /* 0x000000ffff6c7224 */ /* 0x010fc400078e0043 */
[----:B------:R-:W4:Y:S01]  /*71d50*/  LDL.LU R67, [R1+0x3a40] ;  /* 0x003a400001437983 */ /* 0x000f220000300800 */
[----:B------:R-:W-:-:S03]  /*71d60*/  IMAD.MOV.U32 R109, RZ, RZ, R74 ;  /* 0x000000ffff6d7224 */ /* 0x000fc600078e004a */
[----:B-1----:R-:W4:Y:S01]  /*71d70*/  LDL.LU R74, [R1+0x3a48] ;  /* 0x003a4800014a7983 */ /* 0x002f220000300800 */
[----:B------:R-:W-:Y:S02]  /*71d80*/  IADD3 R2, P1, R2, UR15, RZ ;  /* 0x0000000f02027c10 */ /* 0x000fe4000ff3e0ff */
[----:B------:R-:W-:Y:S01]  /*71d90*/  IADD3 R69, P2, R69, UR15, RZ ;  /* 0x0000000f45457c10 */ /* 0x000fe2000ff5e0ff */
[----:B------:R1:W-:Y:S01]  /*71da0*/  LDGSTS.E [R3+0x2100], desc[UR20][R108.64], P0 ;  /* 0x021000006c037fae */ /* 0x0003e20008121854 */
[----:B------:R-:W-:Y:S02]  /*71db0*/  IADD3.X R72, R72, UR11, RZ, P1, !PT ;  /* 0x0000000b48487c10 */ /* 0x000fe40008ffe4ff */
[----:B------:R-:W-:Y:S01]  /*71dc0*/  IADD3.X R75, R75, UR11, RZ, P2, !PT ;  /* 0x0000000b4b4b7c10 */ /* 0x000fe200097fe4ff */
[----:B------:R-:W-:Y:S04]  /*71dd0*/  STL [R1+0x3a24], R2 ;  /* 0x003a240201007387 */ /* 0x000fe80000100800 */
[----:B------:R1:W-:Y:S04]  /*71de0*/  STL [R1+0x3a20], R72 ;  /* 0x003a204801007387 */ /* 0x0003e80000100800 */
[----:B------:R-:W-:Y:S01]  /*71df0*/  STL [R1+0x3a2c], R69 ;  /* 0x003a2c4501007387 */ /* 0x000fe20000100800 */
[----:B-1----:R-:W-:-:S02]  /*71e00*/  IMAD.MOV.U32 R108, RZ, RZ, R2 ;  /* 0x000000ffff6c7224 */ /* 0x002fc400078e0002 */
[----:B------:R-:W-:Y:S02]  /*71e10*/  IMAD.MOV.U32 R109, RZ, RZ, R72 ;  /* 0x000000ffff6d7224 */ /* 0x000fe400078e0048 */
[----:B------:R-:W4:Y:S04]  /*71e20*/  LDL.LU R72, [R1+0x3a54] ;  /* 0x003a540001487983 */ /* 0x000f280000300800 */
[----:B------:R1:W-:Y:S04]  /*71e30*/  STL [R1+0x3a28], R75 ;  /* 0x003a284b01007387 */ /* 0x0003e80000100800 */
[----:B------:R1:W-:Y:S04]  /*71e40*/  LDGSTS.E [R3+0x2500], desc[UR20][R108.64], P0 ;  /* 0x025000006c037fae */ /* 0x0003e80008121854 */
[----:B------:R-:W4:Y:S01]  /*71e50*/  LDL.LU R2, [R1+0x3a5c] ;  /* 0x003a5c0001027983 */ /* 0x000f220000300800 */
[----:B------:R-:W-:Y:S01]  /*71e60*/  IADD3 R68, P1, R68, UR15, RZ ;  /* 0x0000000f44447c10 */ /* 0x000fe2000ff3e0ff */
[----:B-1----:R-:W-:-:S02]  /*71e70*/  IMAD.MOV.U32 R109, RZ, RZ, R75 ;  /* 0x000000ffff6d7224 */ /* 0x002fc400078e004b */
[----:B------:R-:W4:Y:S01]  /*71e80*/  LDL.LU R75, [R1+0x3a50] ;  /* 0x003a5000014b7983 */ /* 0x000f220000300800 */
[----:B------:R-:W-:-:S03]  /*71e90*/  IMAD.MOV.U32 R108, RZ, RZ, R69 ;  /* 0x000000ffff6c7224 */ /* 0x000fc600078e0045 */
[----:B------:R-:W4:Y:S01]  /*71ea0*/  LDL.LU R69, [R1+0x3a58] ;  /* 0x003a580001457983 */ /* 0x000f220000300800 */
[----:B------:R-:W-:-:S03]  /*71eb0*/  IADD3 R64, P2, R64, UR15, RZ ;  /* 0x0000000f40407c10 */ /* 0x000fc6000ff5e0ff */
[----:B------:R1:W-:Y:S04]  /*71ec0*/  STL [R1+0x3a34], R68 ;  /* 0x003a344401007387 */ /* 0x0003e80000100800 */
[----:B------:R1:W-:Y:S02]  /*71ed0*/  LDGSTS.E [R3+0x2900], desc[UR20][R108.64], P0 ;  /* 0x029000006c037fae */ /* 0x0003e40008121854 */
[----:B-1----:R-:W-:Y:S01]  /*71ee0*/  IMAD.MOV.U32 R108, RZ, RZ, R68 ;  /* 0x000000ffff6c7224 */ /* 0x002fe200078e0044 */
[----:B------:R-:W-:Y:S02]  /*71ef0*/  IADD3.X R70, R70, UR11, RZ, P1, !PT ;  /* 0x0000000b46467c10 */ /* 0x000fe40008ffe4ff */
[----:B------:R-:W-:-:S03]  /*71f00*/  IADD3.X R66, R66, UR11, RZ, P2, !PT ;  /* 0x0000000b42427c10 */ /* 0x000fc600097fe4ff */
[----:B------:R1:W-:Y:S04]  /*71f10*/  STL [R1+0x3a30], R70 ;  /* 0x003a304601007387 */ /* 0x0003e80000100800 */
[----:B------:R-:W-:Y:S04]  /*71f20*/  STL [R1+0x3a3c], R64 ;  /* 0x003a3c4001007387 */ /* 0x000fe80000100800 */
[----:B------:R-:W4:Y:S04]  /*71f30*/  LDL.LU R68, [R1+0x3a64] ;  /* 0x003a640001447983 */ /* 0x000f280000300800 */
[----:B------:R3:W-:Y:S01]  /*71f40*/  STL [R1+0x3a38], R66 ;  /* 0x003a384201007387 */ /* 0x0007e20000100800 */
[----:B------:R-:W-:-:S03]  /*71f50*/  IMAD.MOV.U32 R109, RZ, RZ, R70 ;  /* 0x000000ffff6d7224 */ /* 0x000fc600078e0046 */
[----:B------:R-:W4:Y:S04]  /*71f60*/  LDL.LU R76, [R1+0x3a6c] ;  /* 0x003a6c00014c7983 */ /* 0x000f280000300800 */
[----:B------:R2:W-:Y:S04]  /*71f70*/  LDGSTS.E [R3+0x2d00], desc[UR20][R108.64], P0 ;  /* 0x02d000006c037fae */ /* 0x0005e80008121854 */
[----:B-1----:R-:W4:Y:S04]  /*71f80*/  LDL.LU R70, [R1+0x3a60] ;  /* 0x003a600001467983 */ /* 0x002f280000300800 */
[----:B------:R-:W4:Y:S01]  /*71f90*/  LDL.LU R77, [R1+0x3a68] ;  /* 0x003a6800014d7983 */ /* 0x000f220000300800 */
[----:B--2---:R-:W-:Y:S01]  /*71fa0*/  IADD3 R65, P1, R65, UR15, RZ ;  /* 0x0000000f41417c10 */ /* 0x004fe2000ff3e0ff */
[----:B------:R-:W-:-:S02]  /*71fb0*/  IMAD.MOV.U32 R108, RZ, RZ, R64 ;  /* 0x000000ffff6c7224 */ /* 0x000fc400078e0040 */
[----:B------:R-:W-:Y:S01]  /*71fc0*/  IMAD.MOV.U32 R109, RZ, RZ, R66 ;  /* 0x000000ffff6d7224 */ /* 0x000fe200078e0042 */
[----:B---3--:R-:W-:Y:S01]  /*71fd0*/  IADD3 R71, P2, R71, UR15, RZ ;  /* 0x0000000f47477c10 */ /* 0x008fe2000ff5e0ff */
[----:B------:R-:W2:Y:S04]  /*71fe0*/  LDL.LU R66, [R1+0x3a70] ;  /* 0x003a700001427983 */ /* 0x000ea80000300800 */
[----:B------:R-:W3:Y:S04]  /*71ff0*/  LDL.LU R64, [R1+0x39d4] ;  /* 0x0039d40001407983 */ /* 0x000ee80000300800 */
[----:B------:R-:W-:Y:S04]  /*72000*/  STL [R1+0x3a44], R65 ;  /* 0x003a444101007387 */ /* 0x000fe80000100800 */
[----:B------:R1:W-:Y:S01]  /*72010*/  LDGSTS.E [R3+0x3100], desc[UR20][R108.64], P0 ;  /* 0x031000006c037fae */ /* 0x0003e20008121854 */
[----:B----4-:R-:W-:-:S02]  /*72020*/  IADD3.X R67, R67, UR11, RZ, P1, !PT ;  /* 0x0000000b43437c10 */ /* 0x010fc40008ffe4ff */
[----:B------:R-:W-:-:S03]  /*72030*/  IADD3.X R74, R74, UR11, RZ, P2, !PT ;  /* 0x0000000b4a4a7c10 */ /* 0x000fc600097fe4ff */
[----:B------:R4:W-:Y:S01]  /*72040*/  STL [R1+0x3a40], R67 ;  /* 0x003a404301007387 */ /* 0x0009e20000100800 */
[----:B-1----:R-:W-:-:S03]  /*72050*/  IMAD.MOV.U32 R109, RZ, RZ, R67 ;  /* 0x000000ffff6d7224 */ /* 0x002fc600078e0043 */
[----:B------:R-:W-:Y:S01]  /*72060*/  STL [R1+0x3a4c], R71 ;  /* 0x003a4c4701007387 */ /* 0x000fe20000100800 */
[----:B------:R-:W-:-:S05]  /*72070*/  IMAD.MOV.U32 R108, RZ, RZ, R65 ;  /* 0x000000ffff6c7224 */ /* 0x000fca00078e0041 */
[----:B------:R1:W-:Y:S04]  /*72080*/  LDGSTS.E [R3+0x3500], desc[UR20][R108.64], P0 ;  /* 0x035000006c037fae */ /* 0x0003e80008121854 */
[----:B----4-:R-:W4:Y:S04]  /*72090*/  LDL.LU R67, [R1+0x39d0] ;  /* 0x0039d00001437983 */ /* 0x010f280000300800 */
[----:B------:R1:W-:Y:S04]  /*720a0*/  STL [R1+0x3a48], R74 ;  /* 0x003a484a01007387 */ /* 0x0003e80000100800 */
[----:B------:R-:W4:Y:S01]  /*720b0*/  LDL.LU R65, [R1+0x39c8] ;  /* 0x0039c80001417983 */ /* 0x000f220000300800 */
[----:B------:R-:W-:-:S02]  /*720c0*/  IADD3 R72, P1, R72, UR15, RZ ;  /* 0x0000000f48487c10 */ /* 0x000fc4000ff3e0ff */
[----:B------:R-:W-:Y:S01]  /*720d0*/  IADD3 R2, P2, R2, UR15, RZ ;  /* 0x0000000f02027c10 */ /* 0x000fe2000ff5e0ff */
[----:B-1----:R-:W-:Y:S02]  /*720e0*/  IMAD.MOV.U32 R108, RZ, RZ, R71 ;  /* 0x000000ffff6c7224 */ /* 0x002fe400078e0047 */
[----:B------:R-:W-:Y:S02]  /*720f0*/  IMAD.MOV.U32 R109, RZ, RZ, R74 ;  /* 0x000000ffff6d7224 */ /* 0x000fe400078e004a */
[----:B------:R-:W4:Y:S04]  /*72100*/  LDL.LU R74, [R1+0x39cc] ;  /* 0x0039cc00014a7983 */ /* 0x000f280000300800 */
[----:B------:R-:W4:Y:S04]  /*72110*/  LDL.LU R71, [R1+0x39c4] ;  /* 0x0039c40001477983 */ /* 0x000f280000300800 */
[----:B------:R-:W-:Y:S04]  /*72120*/  STL [R1+0x3a54], R72 ;  /* 0x003a544801007387 */ /* 0x000fe80000100800 */
[----:B------:R1:W-:Y:S01]  /*72130*/  LDGSTS.E [R3+0x3900], desc[UR20][R108.64], P0 ;  /* 0x039000006c037fae */ /* 0x0003e20008121854 */
[----:B------:R-:W-:-:S02]  /*72140*/  IADD3.X R75, R75, UR11, RZ, P1, !PT ;  /* 0x0000000b4b4b7c10 */ /* 0x000fc40008ffe4ff */
[----:B------:R-:W-:-:S03]  /*72150*/  IADD3.X R69, R69, UR11, RZ, P2, !PT ;  /* 0x0000000b45457c10 */ /* 0x000fc600097fe4ff */
[----:B------:R1:W-:Y:S02]  /*72160*/  STL [R1+0x3a50], R75 ;  /* 0x003a504b01007387 */ /* 0x0003e40000100800 */
[----:B-1----:R-:W-:Y:S02]  /*72170*/  IMAD.MOV.U32 R109, RZ, RZ, R75 ;  /* 0x000000ffff6d7224 */ /* 0x002fe400078e004b */
[----:B------:R-:W-:Y:S01]  /*72180*/  STL [R1+0x3a5c], R2 ;  /* 0x003a5c0201007387 */ /* 0x000fe20000100800 */
[----:B------:R-:W-:-:S05]  /*72190*/  IMAD.MOV.U32 R108, RZ, RZ, R72 ;  /* 0x000000ffff6c7224 */ /* 0x000fca00078e0048 */
[----:B------:R1:W-:Y:S04]  /*721a0*/  LDGSTS.E [R3+0x3d00], desc[UR20][R108.64], P0 ;  /* 0x03d000006c037fae */ /* 0x0003e80008121854 */
[----:B------:R-:W4:Y:S04]  /*721b0*/  LDL.LU R75, [R1+0x39c0] ;  /* 0x0039c000014b7983 */ /* 0x000f280000300800 */
[----:B------:R1:W-:Y:S04]  /*721c0*/  STL [R1+0x3a58], R69 ;  /* 0x003a584501007387 */ /* 0x0003e80000100800 */
[----:B------:R-:W4:Y:S01]  /*721d0*/  LDL.LU R72, [R1+0x39b8] ;  /* 0x0039b80001487983 */ /* 0x000f220000300800 */
[----:B-1----:R-:W-:-:S02]  /*721e0*/  IMAD.MOV.U32 R108, RZ, RZ, R2 ;  /* 0x000000ffff6c7224 */ /* 0x002fc400078e0002 */
[----:B------:R-:W-:Y:S02]  /*721f0*/  IMAD.MOV.U32 R109, RZ, RZ, R69 ;  /* 0x000000ffff6d7224 */ /* 0x000fe400078e0045 */
[----:B------:R-:W4:Y:S04]  /*72200*/  LDL.LU R69, [R1+0x39bc] ;  /* 0x0039bc0001457983 */ /* 0x000f280000300800 */
[----:B------:R-:W4:Y:S04]  /*72210*/  LDL.LU R2, [R1+0x39b4] ;  /* 0x0039b40001027983 */ /* 0x000f280000300800 */
        /* <DEDUP_REMOVED lines=11> */
[----:B------:R-:W4:Y:S04]  /*722d0*/  LDL.LU R70, [R1+0x39b0] ;  /* 0x0039b00001467983 */ /* 0x000f280000300800 */
[----:B------:R-:W-:Y:S04]  /*722e0*/  STL [R1+0x3a68], R77 ;  /* 0x003a684d01007387 */ /* 0x000fe80000100800 */
[----:B------:R-:W4:Y:S01]  /*722f0*/  LDL.LU R68, [R1+0x39ac] ;  /* 0x0039ac0001447983 */ /* 0x000f220000300800 */
[----:B--2---:R-:W-:-:S02]  /*72300*/  IADD3 R66, P1, R66, UR15, RZ ;  /* 0x0000000f42427c10 */ /* 0x004fc4000ff3e0ff */
[----:B---3--:R-:W-:Y:S01]  /*72310*/  IADD3 R64, P2, R64, UR15, RZ ;  /* 0x0000000f40407c10 */ /* 0x008fe2000ff5e0ff */
[----:B-1----:R-:W-:Y:S02]  /*72320*/  IMAD.MOV.U32 R108, RZ, RZ, R76 ;  /* 0x000000ffff6c7224 */ /* 0x002fe400078e004c */
[----:B------:R-:W-:Y:S01]  /*72330*/  IMAD.MOV.U32 R109, RZ, RZ, R77 ;  /* 0x000000ffff6d7224 */ /* 0x000fe200078e004d */
[----:B------:R-:W-:Y:S04]  /*72340*/  STL [R1+0x3a70], R66 ;  /* 0x003a704201007387 */ /* 0x000fe80000100800 */
[----:B------:R1:W-:Y:S01]  /*72350*/  LDGSTS.E [R3+0x4900], desc[UR20][R108.64], P0 ;  /* 0x049000006c037fae */ /* 0x0003e20008121854 */
[----:B----4-:R-:W-:Y:S01]  /*72360*/  IADD3.X R67, R67, UR11, RZ, P1, !PT ;  /* 0x0000000b43437c10 */ /* 0x010fe20008ffe4ff */
[----:B-1----:R-:W-:Y:S01]  /*72370*/  IMAD.MOV.U32 R108, RZ, RZ, R66 ;  /* 0x000000ffff6c7224 */ /* 0x002fe200078e0042 */
[----:B------:R-:W-:-:S03]  /*72380*/  IADD3.X R65, R65, UR11, RZ, P2, !PT ;  /* 0x0000000b41417c10 */ /* 0x000fc600097fe4ff */
[----:B------:R1:W-:Y:S01]  /*72390*/  STL [R1+0x39d0], R67 ;  /* 0x0039d04301007387 */ /* 0x0003e20000100800 */
[----:B------:R-:W-:-:S03]  /*723a0*/  IMAD.MOV.U32 R109, RZ, RZ, R67 ;  /* 0x000000ffff6d7224 */ /* 0x000fc600078e0043 */
[----:B------:R-:W-:Y:S04]  /*723b0*/  STL [R1+0x39d4], R64 ;  /* 0x0039d44001007387 */ /* 0x000fe80000100800 */
[----:B------:R2:W-:Y:S04]  /*723c0*/  LDGSTS.E [R3+0x4d00], desc[UR20][R108.64], P0 ;  /* 0x04d000006c037fae */ /* 0x0005e80008121854 */
[----:B-1----:R-:W3:Y:S04]  /*723d0*/  LDL.LU.64 R66, [R1+0x3428] ;  /* 0x0034280001427983 */ /* 0x002ee80000300a00 */
[----:B------:R1:W-:Y:S01]  /*723e0*/  STL [R1+0x39c8], R65 ;  /* 0x0039c84101007387 */ /* 0x0003e20000100800 */
[----:B--2---:R-:W-:-:S02]  /*723f0*/  IMAD.MOV.U32 R108, RZ, RZ, R64 ;  /* 0x000000ffff6c7224 */ /* 0x004fc400078e0040 */
[----:B------:R-:W-:Y:S02]  /*72400*/  IMAD.MOV.U32 R109, RZ, RZ, R65 ;  /* 0x000000ffff6d7224 */ /* 0x000fe400078e0041 */
[----:B-1----:R-:W2:Y:S01]  /*72410*/  LDL.LU.64 R64, [R1+0x3408] ;  /* 0x0034080001407983 */ /* 0x002ea20000300a00 */
[----:B------:R-:W-:-:S03]  /*72420*/  IADD3 R74, P1, R74, UR15, RZ ;  /* 0x0000000f4a4a7c10 */ /* 0x000fc6000ff3e0ff */
[----:B------:R-:W4:Y:S01]  /*72430*/  LDL.LU.64 R98, [R1+0x33e8] ;  /* 0x0033e80001627983 */ /* 0x000f220000300a00 */
[----:B------:R-:W-:-:S03]  /*72440*/  IADD3 R71, P2, R71, UR15, RZ ;  /* 0x0000000f47477c10 */ /* 0x000fc6000ff5e0ff */
[----:B------:R-:W4:Y:S04]  /*72450*/  LDL.LU.64 R96, [R1+0x33c8] ;  /* 0x0033c80001607983 */ /* 0x000f280000300a00 */
[----:B------:R-:W-:Y:S04]  /*72460*/  STL [R1+0x39cc], R74 ;  /* 0x0039cc4a01007387 */ /* 0x000fe80000100800 */
[----:B------:R1:W-:Y:S01]  /*72470*/  LDGSTS.E [R3+0x5100], desc[UR20][R108.64], P0 ;  /* 0x051000006c037fae */ /* 0x0003e20008121854 */
[----:B------:R-:W-:Y:S02]  /*72480*/  IADD3.X R75, R75, UR11, RZ, P1, !PT ;  /* 0x0000000b4b4b7c10 */ /* 0x000fe40008ffe4ff */
[----:B------:R-:W-:-:S03]  /*72490*/  IADD3.X R72, R72, UR11, RZ, P2, !PT ;  /* 0x0000000b48487c10 */ /* 0x000fc600097fe4ff */
[----:B------:R1:W-:Y:S04]  /*724a0*/  STL [R1+0x39c0], R75 ;  /* 0x0039c04b01007387 */ /* 0x0003e80000100800 */
[----:B------:R-:W-:Y:S04]  /*724b0*/  STL [R1+0x39c4], R71 ;  /* 0x0039c44701007387 */ /* 0x000fe80000100800 */
[----:B------:R-:W4:Y:S04]  /*724c0*/  LDL.LU.64 R78, [R1+0x33a8] ;  /* 0x0033a800014e7983 */ /* 0x000f280000300a00 */
[----:B------:R-:W-:Y:S04]  /*724d0*/  STL [R1+0x39b8], R72 ;  /* 0x0039b84801007387 */ /* 0x000fe80000100800 */
[----:B------:R-:W4:Y:S04]  /*724e0*/  LDL.LU.64 R120, [R1+0x3388] ;  /* 0x0033880001787983 */ /* 0x000f280000300a00 */
[----:B------:R-:W4:Y:S01]  /*724f0*/  LDL.LU.64 R76, [R1+0x3368] ;  /* 0x00336800014c7983 */ /* 0x000f220000300a00 */
[----:B-1----:R-:W-:-:S02]  /*72500*/  IMAD.MOV.U32 R108, RZ, RZ, R74 ;  /* 0x000000ffff6c7224 */ /* 0x002fc400078e004a */
[----:B------:R-:W-:Y:S01]  /*72510*/  IMAD.MOV.U32 R109, RZ, RZ, R75 ;  /* 0x000000ffff6d7224 */ /* 0x000fe200078e004b */
[----:B------:R-:W-:Y:S02]  /*72520*/  IADD3 R69, P1, R69, UR15, RZ ;  /* 0x0000000f45457c10 */ /* 0x000fe4000ff3e0ff */
        /* <DEDUP_REMOVED lines=11> */
[----:B------:R-:W-:Y:S04]  /*725e0*/  STL [R1+0x39b4], R2 ;  /* 0x0039b40201007387 */ /* 0x000fe80000100800 */
[----:B------:R-:W4:Y:S01]  /*725f0*/  LDL.LU.64 R102, [R1+0x3328] ;  /* 0x0033280001667983 */ /* 0x000f220000300a00 */
[----:B------:R-:W-:-:S03]  /*72600*/  IMAD.MOV.U32 R109, RZ, RZ, R70 ;  /* 0x000000ffff6d7224 */ /* 0x000fc600078e0046 */
[----:B------:R1:W-:Y:S04]  /*72610*/  STL [R1+0x39ac], R68 ;  /* 0x0039ac4401007387 */ /* 0x0003e80000100800 */
[----:B------:R1:W-:Y:S04]  /*72620*/  LDGSTS.E [R3+0x5d00], desc[UR20][R108.64], P0 ;  /* 0x05d000006c037fae */ /* 0x0003e80008121854 */
[----:B-1----:R-:W4:Y:S01]  /*72630*/  LDL.LU.64 R70, [R1+0x3308] ;  /* 0x0033080001467983 */ /* 0x002f220000300a00 */
[----:B------:R-:W-:Y:S02]  /*72640*/  IMAD.MOV.U32 R108, RZ, RZ, R2 ;  /* 0x000000ffff6c7224 */ /* 0x000fe400078e0002 */
[----:B------:R-:W-:-:S02]  /*72650*/  IMAD.MOV.U32 R109, RZ, RZ, R68 ;  /* 0x000000ffff6d7224 */ /* 0x000fc400078e0044 */
[----:B------:R-:W4:Y:S04]  /*72660*/  LDL.LU.64 R68, [R1+0x32e8] ;  /* 0x0032e80001447983 */ /* 0x000f280000300a00 */
[----:B------:R3:W-:Y:S04]  /*72670*/  LDGSTS.E [R3+0x6100], desc[UR20][R108.64], P0 ;  /* 0x061000006c037fae */ /* 0x0007e80008121854 */
[----:B------:R-:W4:Y:S01]  /*72680*/  LDL.LU.64 R100, [R1+0x32c8] ;  /* 0x0032c80001647983 */ /* 0x000f220000300a00 */
[----:B---3--:R-:W-:-:S04]  /*72690*/  IADD3 R108, P1, R66, UR15, RZ ;  /* 0x0000000f426c7c10 */ /* 0x008fc8000ff3e0ff */
[----:B------:R-:W-:Y:S02]  /*726a0*/  IADD3.X R2, R67, UR11, RZ, P1, !PT ;  /* 0x0000000b43027c10 */ /* 0x000fe40008ffe4ff */
[----:B------:R-:W3:Y:S01]  /*726b0*/  LDL.LU.64 R66, [R1+0x32a8] ;  /* 0x0032a80001427983 */ /* 0x000ee20000300a00 */
[----:B--2---:R-:W-:-:S04]  /*726c0*/  IADD3 R110, P1, R64, UR15, RZ ;  /* 0x0000000f406e7c10 */ /* 0x004fc8000ff3e0ff */
[----:B------:R-:W-:Y:S02]  /*726d0*/  IADD3.X R109, R65, UR11, RZ, P1, !PT ;  /* 0x0000000b416d7c10 */ /* 0x000fe40008ffe4ff */
[----:B------:R-:W2:Y:S01]  /*726e0*/  LDL.LU.64 R64, [R1+0x3288] ;  /* 0x0032880001407983 */ /* 0x000ea20000300a00 */
[----:B----4-:R-:W-:-:S04]  /*726f0*/  IADD3 R112, P1, R98, UR15, RZ ;  /* 0x0000000f62707c10 */ /* 0x010fc8000ff3e0ff */
[----:B------:R-:W-:Y:S02]  /*72700*/  IADD3.X R111, R99, UR11, RZ, P1, !PT ;  /* 0x0000000b636f7c10 */ /* 0x000fe40008ffe4ff */
[----:B------:R-:W-:Y:S01]  /*72710*/  IADD3 R114, P1, R96, UR15, RZ ;  /* 0x0000000f60727c10 */ /* 0x000fe2000ff3e0ff */
[----:B------:R-:W4:Y:S03]  /*72720*/  LDL.LU.64 R98, [R1+0x3268] ;  /* 0x0032680001627983 */ /* 0x000f260000300a00 */
[----:B------:R-:W-:Y:S02]  /*72730*/  IADD3.X R113, R97, UR11, RZ, P1, !PT ;  /* 0x0000000b61717c10 */ /* 0x000fe40008ffe4ff */
[----:B------:R-:W-:Y:S01]  /*72740*/  IADD3 R116, P1, R78, UR15, RZ ;  /* 0x0000000f4e747c10 */ /* 0x000fe2000ff3e0ff */
[----:B------:R-:W4:Y:S03]  /*72750*/  LDL.LU.64 R96, [R1+0x3248] ;  /* 0x0032480001607983 */ /* 0x000f260000300a00 */
[----:B------:R-:W-:-:S02]  /*72760*/  IADD3.X R115, R79, UR11, RZ, P1, !PT ;  /* 0x0000000b4f737c10 */ /* 0x000fc40008ffe4ff */
[----:B------:R-:W-:Y:S01]  /*72770*/  IADD3 R118, P1, R120, UR15, RZ ;  /* 0x0000000f78767c10 */ /* 0x000fe2000ff3e0ff */
[----:B------:R-:W4:Y:S03]  /*72780*/  LDL.LU.64 R78, [R1+0x3228] ;  /* 0x00322800014e7983 */ /* 0x000f260000300a00 */
[----:B------:R-:W-:Y:S02]  /*72790*/  IADD3.X R117, R121, UR11, RZ, P1, !PT ;  /* 0x0000000b79757c10 */ /* 0x000fe40008ffe4ff */
        /* <DEDUP_REMOVED lines=8> */
[----:B------:R-:W-:-:S04]  /*72820*/  IADD3 R126, P1, R70, UR15, RZ ;  /* 0x0000000f467e7c10 */ /* 0x000fc8000ff3e0ff */
[----:B------:R-:W-:Y:S02]  /*72830*/  IADD3.X R125, R71, UR11, RZ, P1, !PT ;  /* 0x0000000b477d7c10 */ /* 0x000fe40008ffe4ff */
[----:B------:R-:W4:Y:S01]  /*72840*/  LDL.LU.64 R70, [R1+0x31c8] ;  /* 0x0031c80001467983 */ /* 0x000f220000300a00 */
[----:B------:R-:W-:-:S04]  /*72850*/  IADD3 R128, P1, R68, UR15, RZ ;  /* 0x0000000f44807c10 */ /* 0x000fc8000ff3e0ff */
[----:B------:R-:W-:Y:S02]  /*72860*/  IADD3.X R127, R69, UR11, RZ, P1, !PT ;  /* 0x0000000b457f7c10 */ /* 0x000fe40008ffe4ff */
[----:B------:R-:W-:Y:S01]  /*72870*/  IADD3 R130, P1, R100, UR15, RZ ;  /* 0x0000000f64827c10 */ /* 0x000fe2000ff3e0ff */
[----:B------:R-:W4:Y:S03]  /*72880*/  LDL.LU.64 R68, [R1+0x31a8] ;  /* 0x0031a80001447983 */ /* 0x000f260000300a00 */
[----:B------:R-:W-:Y:S02]  /*72890*/  IADD3.X R129, R101, UR11, RZ, P1, !PT ;  /* 0x0000000b65817c10 */ /* 0x000fe40008ffe4ff */
[----:B---3--:R-:W-:-:S04]  /*728a0*/  IADD3 R132, P1, R66, UR15, RZ ;  /* 0x0000000f42847c10 */ /* 0x008fc8000ff3e0ff */
[----:B------:R-:W-:Y:S02]  /*728b0*/  IADD3.X R131, R67, UR11, RZ, P1, !PT ;  /* 0x0000000b43837c10 */ /* 0x000fe40008ffe4ff */
[----:B------:R-:W3:Y:S01]  /*728c0*/  LDL.LU.64 R66, [R1+0x3188] ;  /* 0x0031880001427983 */ /* 0x000ee20000300a00 */
[----:B--2---:R-:W-:-:S04]  /*728d0*/  IADD3 R134, P1, R64, UR15, RZ ;  /* 0x0000000f40867c10 */ /* 0x004fc8000ff3e0ff */
[----:B------:R-:W-:Y:S02]  /*728e0*/  IADD3.X R133, R65, UR11, RZ, P1, !PT ;  /* 0x0000000b41857c10 */ /* 0x000fe40008ffe4ff */
[----:B------:R-:W2:Y:S04]  /*728f0*/  LDL.LU.64 R64, [R1+0x3168] ;  /* 0x0031680001407983 */ /* 0x000ea80000300a00 */
[----:B------:R-:W2:Y:S04]  /*72900*/  LDL.LU.64 R156, [R1+0x3148] ;  /* 0x00314800019c7983 */ /* 0x000ea80000300a00 */
[----:B------:R-:W2:Y:S04]  /*72910*/  LDL.LU.64 R158, [R1+0x3128] ;  /* 0x00312800019e7983 */ /* 0x000ea80000300a00 */
[----:B------:R-:W2:Y:S04]  /*72920*/  LDL.LU.64 R160, [R1+0x3108] ;  /* 0x0031080001a07983 */ /* 0x000ea80000300a00 */
[----:B------:R-:W2:Y:S04]  /*72930*/  LDL.LU.64 R162, [R1+0x30e8] ;  /* 0x0030e80001a27983 */ /* 0x000ea80000300a00 */
[----:B------:R-:W2:Y:S04]  /*72940*/  LDL.LU.64 R164, [R1+0x30c8] ;  /* 0x0030c80001a47983 */ /* 0x000ea80000300a00 */
[----:B------:R-:W2:Y:S01]  /*72950*/  LDL.LU.64 R102, [R1+0x30a8] ;  /* 0x0030a80001667983 */ /* 0x000ea20000300a00 */
[----:B----4-:R-:W-:-:S03]  /*72960*/  IADD3 R136, P1, R98, UR15, RZ ;  /* 0x0000000f62887c10 */ /* 0x010fc6000ff3e0ff */
[----:B------:R-:W4:Y:S01]  /*72970*/  LDL.LU.64 R100, [R1+0x3088] ;  /* 0x0030880001647983 */ /* 0x000f220000300a00 */
        /* <DEDUP_REMOVED lines=10> */
[----:B------:R-:W-:Y:S01]  /*72a20*/  IADD3 R144, P1, R74, UR15, RZ ;  /* 0x0000000f4a907c10 */ /* 0x000fe2000ff3e0ff */
[----:B------:R-:W4:Y:S03]  /*72a30*/  LDL.LU.64 R76, [R1+0x3008] ;  /* 0x00300800014c7983 */ /* 0x000f260000300a00 */
[----:B------:R-:W-:-:S02]  /*72a40*/  IADD3.X R143, R75, UR11, RZ, P1, !PT ;  /* 0x0000000b4b8f7c10 */ /* 0x000fc40008ffe4ff */
[----:B------:R-:W4:Y:S01]  /*72a50*/  LDL.LU.64 R74, [R1+0x2fe8] ;  /* 0x002fe800014a7983 */ /* 0x000f220000300a00 */
[----:B------:R-:W-:-:S04]  /*72a60*/  IADD3 R146, P1, R70, UR15, RZ ;  /* 0x0000000f46927c10 */ /* 0x000fc8000ff3e0ff */
[----:B------:R-:W-:Y:S02]  /*72a70*/  IADD3.X R145, R71, UR11, RZ, P1, !PT ;  /* 0x0000000b47917c10 */ /* 0x000fe40008ffe4ff */
[----:B------:R-:W4:Y:S01]  /*72a80*/  LDL.LU.64 R70, [R1+0x2fc8] ;  /* 0x002fc80001467983 */ /* 0x000f220000300a00 */
[----:B------:R-:W-:-:S04]  /*72a90*/  IADD3 R148, P1, R68, UR15, RZ ;  /* 0x0000000f44947c10 */ /* 0x000fc8000ff3e0ff */
[----:B------:R-:W-:Y:S02]  /*72aa0*/  IADD3.X R147, R69, UR11, RZ, P1, !PT ;  /* 0x0000000b45937c10 */ /* 0x000fe40008ffe4ff */
[----:B------:R-:W4:Y:S01]  /*72ab0*/  LDL.LU.64 R68, [R1+0x2fa8] ;  /* 0x002fa80001447983 */ /* 0x000f220000300a00 */
[----:B---3--:R-:W-:-:S04]  /*72ac0*/  IADD3 R150, P1, R66, UR15, RZ ;  /* 0x0000000f42967c10 */ /* 0x008fc8000ff3e0ff */
[----:B------:R-:W-:Y:S02]  /*72ad0*/  IADD3.X R149, R67, UR11, RZ, P1, !PT ;  /* 0x0000000b43957c10 */ /* 0x000fe40008ffe4ff */
[----:B------:R-:W3:Y:S01]  /*72ae0*/  LDL.LU.64 R66, [R1+0x2f88] ;  /* 0x002f880001427983 */ /* 0x000ee20000300a00 */
[----:B--2---:R-:W-:-:S04]  /*72af0*/  IADD3 R152, P1, R64, UR15, RZ ;  /* 0x0000000f40987c10 */ /* 0x004fc8000ff3e0ff */
[----:B------:R-:W-:Y:S02]  /*72b00*/  IADD3.X R151, R65, UR11, RZ, P1, !PT ;  /* 0x0000000b41977c10 */ /* 0x000fe40008ffe4ff */
[----:B------:R-:W2:Y:S01]  /*72b10*/  LDL.LU.64 R64, [R1+0x2f68] ;  /* 0x002f680001407983 */ /* 0x000ea20000300a00 */
        /* <DEDUP_REMOVED lines=82> */
[----:B------:R-:W-:-:S04]  /*73040*/  IADD3 R178, P1, R70, UR15, RZ ;  /* 0x0000000f46b27c10 */ /* 0x000fc8000ff3e0ff */
[----:B------:R-:W-:Y:S02]  /*73050*/  IADD3.X R177, R71, UR11, RZ, P1, !PT ;  /* 0x0000000b47b17c10 */ /* 0x000fe40008ffe4ff */
[----:B------:R-:W-:-:S04]  /*73060*/  IADD3 R180, P1, R68, UR15, RZ ;  /* 0x0000000f44b47c10 */ /* 0x000fc8000ff3e0ff */
[----:B------:R-:W-:Y:S02]  /*73070*/  IADD3.X R179, R69, UR11, RZ, P1, !PT ;  /* 0x0000000b45b37c10 */ /* 0x000fe40008ffe4ff */
[----:B---3--:R-:W-:-:S04]  /*73080*/  IADD3 R182, P1, R66, UR15, RZ ;  /* 0x0000000f42b67c10 */ /* 0x008fc8000ff3e0ff */
[----:B------:R-:W-:Y:S01]  /*73090*/  IADD3.X R181, R67, UR11, RZ, P1, !PT ;  /* 0x0000000b43b57c10 */ /* 0x000fe20008ffe4ff */
[----:B------:R-:W-:Y:S02]  /*730a0*/  IMAD.MOV.U32 R66, RZ, RZ, R110 ;  /* 0x000000ffff427224 */ /* 0x000fe400078e006e */
[----:B------:R-:W-:Y:S01]  /*730b0*/  IMAD.MOV.U32 R67, RZ, RZ, R109 ;  /* 0x000000ffff437224 */ /* 0x000fe200078e006d */
[----:B--2---:R-:W-:Y:S01]  /*730c0*/  IADD3 R184, P1, R64, UR15, RZ ;  /* 0x0000000f40b87c10 */ /* 0x004fe2000ff3e0ff */
[----:B------:R-:W-:Y:S02]  /*730d0*/  IMAD.MOV.U32 R64, RZ, RZ, R108 ;  /* 0x000000ffff407224 */ /* 0x000fe400078e006c */
[----:B------:R-:W-:Y:S01]  /*730e0*/  IMAD.MOV.U32 R108, RZ, RZ, R112 ;  /* 0x000000ffff6c7224 */ /* 0x000fe200078e0070 */
[----:B------:R-:W-:Y:S01]  /*730f0*/  IADD3.X R183, R65, UR11, RZ, P1, !PT ;  /* 0x0000000b41b77c10 */ /* 0x000fe20008ffe4ff */
[----:B------:R-:W-:Y:S02]  /*73100*/  IMAD.MOV.U32 R65, RZ, RZ, R2 ;  /* 0x000000ffff417224 */ /* 0x000fe400078e0002 */
[----:B------:R-:W-:Y:S01]  /*73110*/  IMAD.MOV.U32 R109, RZ, RZ, R111 ;  /* 0x000000ffff6d7224 */ /* 0x000fe200078e006f */
        /* <DEDUP_REMOVED lines=18> */
[----:B------:R-:W-:Y:S02]  /*73240*/  IMAD.MOV.U32 R112, RZ, RZ, R64 ;  /* 0x000000ffff707224 */ /* 0x000fe400078e0040 */
[----:B------:R-:W-:Y:S01]  /*73250*/  IMAD.MOV.U32 R113, RZ, RZ, R65 ;  /* 0x000000ffff717224 */ /* 0x000fe200078e0041 */
[----:B------:R-:W-:Y:S01]  /*73260*/  STL.64 [R1+0x3228], R210 ;  /* 0x003228d201007387 */ /* 0x000fe20000100a00 */
[----:B------:R-:W-:-:S02]  /*73270*/  IMAD.MOV.U32 R110, RZ, RZ, R66 ;  /* 0x000000ffff6e7224 */ /* 0x000fc400078e0042 */
[----:B------:R-:W-:Y:S01]  /*73280*/  IMAD.MOV.U32 R111, RZ, RZ, R67 ;  /* 0x000000ffff6f7224 */ /* 0x000fe200078e0043 */
[----:B------:R2:W-:Y:S04]  /*73290*/  STL.64 [R1+0x3208], R74 ;  /* 0x0032084a01007387 */ /* 0x0005e80000100a00 */
[----:B------:R3:W-:Y:S04]  /*732a0*/  STL.64 [R1+0x31e8], R70 ;  /* 0x0031e84601007387 */ /* 0x0007e80000100a00 */
[----:B------:R-:W-:Y:S04]  /*732b0*/  STL.64 [R1+0x31c8], R208 ;  /* 0x0031c8d001007387 */ /* 0x000fe80000100a00 */
[----:B------:R4:W-:Y:S04]  /*732c0*/  STL.64 [R1+0x31a8], R78 ;  /* 0x0031a84e01007387 */ /* 0x0009e80000100a00 */
[----:B------:R-:W-:Y:S04]  /*732d0*/  STL.64 [R1+0x3188], R206 ;  /* 0x003188ce01007387 */ /* 0x000fe80000100a00 */
[----:B------:R-:W-:Y:S04]  /*732e0*/  LDGSTS.E [R3+0x6500], desc[UR20][R112.64], P0 ;  /* 0x0650000070037fae */ /* 0x000fe80008121854 */
[----:B------:R-:W-:Y:S04]  /*732f0*/  STL.64 [R1+0x3168], R204 ;  /* 0x003168cc01007387 */ /* 0x000fe80000100a00 */
[----:B------:R-:W-:Y:S04]  /*73300*/  LDGSTS.E [R3+0x6900], desc[UR20][R110.64], P0 ;  /* 0x069000006e037fae */ /* 0x000fe80008121854 */
[----:B------:R-:W-:Y:S04]  /*73310*/  STL.64 [R1+0x3148], R202 ;  /* 0x003148ca01007387 */ /* 0x000fe80000100a00 */
[----:B------:R-:W-:Y:S04]  /*73320*/  LDGSTS.E [R3+0x6d00], desc[UR20][R108.64], P0 ;  /* 0x06d000006c037fae */ /* 0x000fe80008121854 */
[----:B------:R-:W-:Y:S01]  /*73330*/  STL.64 [R1+0x3128], R200 ;  /* 0x003128c801007387 */ /* 0x000fe20000100a00 */
[----:B-1----:R-:W-:-:S02]  /*73340*/  IMAD.MOV.U32 R64, RZ, RZ, R166 ;  /* 0x000000ffff407224 */ /* 0x002fc400078e00a6 */
[----:B------:R-:W-:Y:S01]  /*73350*/  IMAD.MOV.U32 R65, RZ, RZ, R165 ;  /* 0x000000ffff417224 */ /* 0x000fe200078e00a5 */
[----:B------:R-:W-:Y:S04]  /*73360*/  LDGSTS.E [R3+0x7100], desc[UR20][R250.64], P0 ;  /* 0x07100000fa037fae */ /* 0x000fe80008121854 */
[----:B------:R-:W-:Y:S04]  /*73370*/  STL.64 [R1+0x3108], R198 ;  /* 0x003108c601007387 */ /* 0x000fe80000100a00 */
[----:B------:R-:W-:Y:S04]  /*73380*/  LDGSTS.E [R3+0x7500], desc[UR20][R242.64], P0 ;  /* 0x07500000f2037fae */ /* 0x000fe80008121854 */
[----:B------:R-:W-:Y:S01]  /*73390*/  STL.64 [R1+0x30e8], R196 ;  /* 0x0030e8c401007387 */ /* 0x000fe20000100a00 */
[----:B------:R-:W-:-:S02]  /*733a0*/  IMAD.MOV.U32 R68, RZ, RZ, R170 ;  /* 0x000000ffff447224 */ /* 0x000fc400078e00aa */
[----:B------:R-:W-:Y:S01]  /*733b0*/  IMAD.MOV.U32 R69, RZ, RZ, R169 ;  /* 0x000000ffff457224 */ /* 0x000fe200078e00a9 */
[----:B------:R-:W-:Y:S04]  /*733c0*/  LDGSTS.E [R3+0x7900], desc[UR20][R240.64], P0 ;  /* 0x07900000f0037fae */ /* 0x000fe80008121854 */
[----:B------:R-:W-:Y:S04]  /*733d0*/  STL.64 [R1+0x30c8], R194 ;  /* 0x0030c8c201007387 */ /* 0x000fe80000100a00 */
[----:B------:R-:W-:Y:S04]  /*733e0*/  LDGSTS.E [R3+0x7d00], desc[UR20][R238.64], P0 ;  /* 0x07d00000ee037fae */ /* 0x000fe80008121854 */
[----:B------:R-:W-:Y:S04]  /*733f0*/  STL.64 [R1+0x30a8], R192 ;  /* 0x0030a8c001007387 */ /* 0x000fe80000100a00 */
[----:B------:R-:W-:Y:S04]  /*73400*/  LDGSTS.E [R3+0x8100], desc[UR20][R236.64], P0 ;  /* 0x08100000ec037fae */ /* 0x000fe80008121854 */
[----:B------:R1:W-:Y:S04]  /*73410*/  STL.64 [R1+0x3088], R64 ;  /* 0x0030884001007387 */ /* 0x0003e80000100a00 */
[----:B------:R-:W-:Y:S04]  /*73420*/  LDGSTS.E [R3+0x8500], desc[UR20][R226.64], P0 ;  /* 0x08500000e2037fae */ /* 0x000fe80008121854 */
[----:B------:R-:W-:Y:S01]  /*73430*/  STL.64 [R1+0x3068], R190 ;  /* 0x003068be01007387 */ /* 0x000fe20000100a00 */
[----:B------:R-:W-:-:S02]  /*73440*/  IMAD.MOV.U32 R98, RZ, RZ, R178 ;  /* 0x000000ffff627224 */ /* 0x000fc400078e00b2 */
[----:B------:R-:W-:Y:S01]  /*73450*/  IMAD.MOV.U32 R99, RZ, RZ, R177 ;  /* 0x000000ffff637224 */ /* 0x000fe200078e00b1 */
[----:B------:R-:W-:Y:S04]  /*73460*/  LDGSTS.E [R3+0x8900], desc[UR20][R224.64], P0 ;  /* 0x08900000e0037fae */ /* 0x000fe80008121854 */
[----:B------:R1:W-:Y:S01]  /*73470*/  STL.64 [R1+0x3048], R68 ;  /* 0x0030484401007387 */ /* 0x0003e20000100a00 */
[----:B------:R-:W-:Y:S02]  /*73480*/  IMAD.MOV.U32 R76, RZ, RZ, R180 ;  /* 0x000000ffff4c7224 */ /* 0x000fe400078e00b4 */
[----:B------:R-:W-:Y:S01]  /*73490*/  IMAD.MOV.U32 R77, RZ, RZ, R179 ;  /* 0x000000ffff4d7224 */ /* 0x000fe200078e00b3 */
        /* <DEDUP_REMOVED lines=30> */
[----:B--2---:R-:W2:Y:S04]  /*73680*/  LDL.LU R74, [R1+0x38f0] ;  /* 0x0038f000014a7983 */ /* 0x004ea80000300800 */
[----:B---3--:R-:W3:Y:S04]  /*73690*/  LDL.LU R70, [R1+0x38f8] ;  /* 0x0038f80001467983 */ /* 0x008ee80000300800 */
[----:B------:R-:W3:Y:S04]  /*736a0*/  LDL.LU R75, [R1+0x38ec] ;  /* 0x0038ec00014b7983 */ /* 0x000ee80000300800 */
[----:B----4-:R-:W4:Y:S04]  /*736b0*/  LDL.LU R78, [R1+0x38f4] ;  /* 0x0038f400014e7983 */ /* 0x010f280000300800 */
[----:B------:R-:W4:Y:S04]  /*736c0*/  LDL.LU R71, [R1+0x3900] ;  /* 0x0039000001477983 */ /* 0x000f280000300800 */
[----:B------:R1:W-:Y:S04]  /*736d0*/  LDGSTS.E [R3+0xd900], desc[UR20][R64.64], P0 ;  /* 0x0d90000040037fae */ /* 0x0003e80008121854 */
[----:B------:R-:W-:Y:S04]  /*736e0*/  LDGSTS.E [R3+0xdd00], desc[UR20][R190.64], P0 ;  /* 0x0dd00000be037fae */ /* 0x000fe80008121854 */
[----:B------:R4:W-:Y:S04]  /*736f0*/  LDGSTS.E [R3+0xe100], desc[UR20][R68.64], P0 ;  /* 0x0e10000044037fae */ /* 0x0009e80008121854 */
[----:B------:R-:W-:Y:S04]  /*73700*/  LDGSTS.E [R3+0xe500], desc[UR20][R186.64], P0 ;  /* 0x0e500000ba037fae */ /* 0x000fe80008121854 */
[----:B------:R-:W-:Y:S04]  /*73710*/  LDGSTS.E [R3+0xe900], desc[UR20][R102.64], P0 ;  /* 0x0e90000066037fae */ /* 0x000fe80008121854 */
[----:B------:R-:W-:Y:S04]  /*73720*/  LDGSTS.E [R3+0xed00], desc[UR20][R100.64], P0 ;  /* 0x0ed0000064037fae */ /* 0x000fe80008121854 */
[----:B------:R-:W-:Y:S04]  /*73730*/  LDGSTS.E [R3+0xf100], desc[UR20][R98.64], P0 ;  /* 0x0f10000062037fae */ /* 0x000fe80008121854 */
[----:B------:R-:W-:Y:S04]  /*73740*/  LDGSTS.E [R3+0xf500], desc[UR20][R76.64], P0 ;  /* 0x0f5000004c037fae */ /* 0x000fe80008121854 */
[----:B------:R-:W-:Y:S01]  /*73750*/  LDGSTS.E [R3+0xf900], desc[UR20][R66.64], P0 ;  /* 0x0f90000042037fae */ /* 0x000fe20008121854 */
[----:B------:R-:W-:-:S03]  /*73760*/  IMAD.SHL.U32 R2, R185, 0x4, RZ ;  /* 0x00000004b9027824 */ /* 0x000fc600078e00ff */
[----:B------:R-:W-:Y:S04]  /*73770*/  LDGSTS.E [R3+0xfd00], desc[UR20][R96.64], P0 ;  /* 0x0fd0000060037fae */ /* 0x000fe80008121854 */
[----:B-1----:R-:W4:Y:S04]  /*73780*/  LDL.LU R64, [R1+0x3908] ;  /* 0x0039080001407983 */ /* 0x002f280000300800 */
[----:B------:R-:W4:Y:S04]  /*73790*/  LDL.LU R72, [R1+0x38fc] ;  /* 0x0038fc0001487983 */ /* 0x000f280000300800 */
[----:B------:R-:W4:Y:S04]  /*737a0*/  LDL.LU R68, [R1+0x3904] ;  /* 0x0039040001447983 */ /* 0x000f280000300800 */
[----:B------:R-:W4:Y:S04]  /*737b0*/  LDL.LU R66, [R1+0x3910] ;  /* 0x0039100001427983 */ /* 0x000f280000300800 */
[----:B------:R-:W4:Y:S04]  /*737c0*/  LDL.LU R76, [R1+0x3918] ;  /* 0x00391800014c7983 */ /* 0x000f280000300800 */
[----:B------:R-:W4:Y:S01]  /*737d0*/  LDL.LU R69, [R1+0x390c] ;  /* 0x00390c0001457983 */ /* 0x000f220000300800 */
[----:B------:R-:W-:-:S03]  /*737e0*/  SHF.R.S32.HI R65, RZ, 0x5, R188 ;  /* 0x00000005ff417819 */ /* 0x000fc600000114bc */
[----:B------:R-:W4:Y:S01]  /*737f0*/  LDL.LU R77, [R1+0x3914] ;  /* 0x00391400014d7983 */ /* 0x000f220000300800 */
[----:B------:R-:W-:-:S04]  /*73800*/  SGXT R65, R65, 0x1 ;  /* 0x000000014141781a */ /* 0x000fc80000000200 */
[----:B------:R-:W-:Y:S02]  /*73810*/  LOP3.LUT R2, R2, 0x90, R65, 0x78, !PT ;  /* 0x0000009002027812 */ /* 0x000fe400078e7841 */
[----:B--2---:R-:W-:Y:S02]  /*73820*/  IADD3 R74, P1, R74, UR15, RZ ;  /* 0x0000000f4a4a7c10 */ /* 0x004fe4000ff3e0ff */
[----:B---3--:R-:W-:Y:S02]  /*73830*/  IADD3 R70, P2, R70, UR15, RZ ;  /* 0x0000000f46467c10 */ /* 0x008fe4000ff5e0ff */
[----:B------:R-:W-:Y:S02]  /*73840*/  IADD3.X R75, R75, UR11, RZ, P1, !PT ;  /* 0x0000000b4b4b7c10 */ /* 0x000fe40008ffe4ff */
[----:B----4-:R-:W-:Y:S01]  /*73850*/  IADD3.X R78, R78, UR11, RZ, P2, !PT ;  /* 0x0000000b4e4e7c10 */ /* 0x010fe200097fe4ff */
[----:B------:R1:W-:Y:S04]  /*73860*/  STL [R1+0x38f0], R74 ;  /* 0x0038f04a01007387 */ /* 0x0003e80000100800 */
[----:B------:R2:W-:Y:S04]  /*73870*/  STL [R1+0x38ec], R75 ;  /* 0x0038ec4b01007387 */ /* 0x0005e80000100800 */
[----:B------:R3:W-:Y:S04]  /*73880*/  STL [R1+0x38f8], R70 ;  /* 0x0038f84601007387 */ /* 0x0007e80000100800 */
[----:B------:R-:W4:Y:S04]  /*73890*/  LDL.LU R65, [R1+0x3920] ;  /* 0x0039200001417983 */ /* 0x000f280000300800 */
[----:B------:R-:W-:Y:S04]  /*738a0*/  STL [R1+0x38f4], R78 ;  /* 0x0038f44e01007387 */ /* 0x000fe80000100800 */
[----:B------:R-:W4:Y:S01]  /*738b0*/  LDL.LU R67, [R1+0x3928] ;  /* 0x0039280001437983 */ /* 0x000f220000300800 */
[----:B------:R-:W-:-:S03]  /*738c0*/  IMAD.MOV.U32 R108, RZ, RZ, R74 ;  /* 0x000000ffff6c7224 */ /* 0x000fc600078e004a */
[----:B-1----:R-:W4:Y:S01]  /*738d0*/  LDL.LU R74, [R1+0x391c] ;  /* 0x00391c00014a7983 */ /* 0x002f220000300800 */
[----:B------:R-:W-:-:S03]  /*738e0*/  IMAD.MOV.U32 R109, RZ, RZ, R75 ;  /* 0x000000ffff6d7224 */ /* 0x000fc600078e004b */
[----:B--2---:R-:W2:Y:S01]  /*738f0*/  LDL.LU R75, [R1+0x3924] ;  /* 0x00392400014b7983 */ /* 0x004ea20000300800 */
[----:B------:R-:W-:Y:S02]  /*73900*/  LOP3.LUT R2, R2, 0x40, RZ, 0x3c, !PT ;  /* 0x0000004002027812 */ /* 0x000fe400078e3cff */
[----:B------:R-:W-:Y:S02]  /*73910*/  IADD3 R71, P1, R71, UR15, RZ ;  /* 0x0000000f47477c10 */ /* 0x000fe4000ff3e0ff */
[----:B------:R-:W-:Y:S01]  /*73920*/  IADD3 R64, P2, R64, UR15, RZ ;  /* 0x0000000f40407c10 */ /* 0x000fe2000ff5e0ff */
[----:B------:R-:W2:Y:S01]  /*73930*/  LDL.LU R3, [R1+0x3930] ;  /* 0x0039300001037983 */ /* 0x000ea20000300800 */
[----:B------:R-:W-:Y:S01]  /*73940*/  VIADD R2, R2, UR13 ;  /* 0x0000000d02027c36 */ /* 0x000fe20008000000 */
[----:B------:R-:W-:-:S04]  /*73950*/  IADD3.X R72, R72, UR11, RZ, P1, !PT ;  /* 0x0000000b48487c10 */ /* 0x000fc80008ffe4ff */
[----:B------:R1:W-:Y:S01]  /*73960*/  LDGSTS.E [R2+0x200], desc[UR20][R108.64], P0 ;  /* 0x002000006c027fae */ /* 0x0003e20008121854 */
[----:B------:R-:W-:Y:S01]  /*73970*/  IADD3.X R68, R68, UR11, RZ, P2, !PT ;  /* 0x0000000b44447c10 */ /* 0x000fe200097fe4ff */
[----:B-1----:R-:W-:Y:S02]  /*73980*/  IMAD.MOV.U32 R108, RZ, RZ, R70 ;  /* 0x000000ffff6c7224 */ /* 0x002fe400078e0046 */
[----:B------:R-:W-:Y:S01]  /*73990*/  IMAD.MOV.U32 R109, RZ, RZ, R78 ;  /* 0x000000ffff6d7224 */ /* 0x000fe200078e004e */
[----:B---3--:R-:W3:Y:S04]  /*739a0*/  LDL.LU R70, [R1+0x3938] ;  /* 0x0039380001467983 */ /* 0x008ee80000300800 */
[----:B------:R-:W-:Y:S04]  /*739b0*/  STL [R1+0x3900], R71 ;  /* 0x0039004701007387 */ /* 0x000fe80000100800 */
        /* <DEDUP_REMOVED lines=9> */
[----:B------:R-:W-:-:S03]  /*73a50*/  IADD3.X R69, R69, UR11, RZ, P1, !PT ;  /* 0x0000000b45457c10 */ /* 0x000fc60008ffe4ff */
[----:B------:R1:W-:Y:S01]  /*73a60*/  LDGSTS.E [R2+0xa00], desc[UR20][R108.64], P0 ;  /* 0x00a000006c027fae */ /* 0x0003e20008121854 */
[----:B------:R-:W-:-:S04]  /*73a70*/  IADD3 R76, P2, R76, UR15, RZ ;  /* 0x0000000f4c4c7c10 */ /* 0x000fc8000ff5e0ff */
[----:B------:R-:W-:Y:S01]  /*73a80*/  IADD3.X R77, R77, UR11, RZ, P2, !PT ;  /* 0x0000000b4d4d7c10 */ /* 0x000fe200097fe4ff */
[----:B-1----:R-:W-:Y:S02]  /*73a90*/  IMAD.MOV.U32 R108, RZ, RZ, R64 ;  /* 0x000000ffff6c7224 */ /* 0x002fe400078e0040 */
[----:B------:R-:W-:Y:S02]  /*73aa0*/  IMAD.MOV.U32 R109, RZ, RZ, R68 ;  /* 0x000000ffff6d7224 */ /* 0x000fe400078e0044 */
[----:B------:R-:W3:Y:S04]  /*73ab0*/  LDL.LU R68, [R1+0x3940] ;  /* 0x0039400001447983 */ /* 0x000ee80000300800 */
[----:B------:R-:W3:Y:S04]  /*73ac0*/  LDL.LU R64, [R1+0x3948] ;  /* 0x0039480001407983 */ /* 0x000ee80000300800 */
[----:B------:R-:W-:Y:S04]  /*73ad0*/  STL [R1+0x3910], R66 ;  /* 0x0039104201007387 */ /* 0x000fe80000100800 */
[----:B------:R1:W-:Y:S04]  /*73ae0*/  LDGSTS.E [R2+0xe00], desc[UR20][R108.64], P0 ;  /* 0x00e000006c027fae */ /* 0x0003e80008121854 */
[----:B------:R1:W-:Y:S04]  /*73af0*/  STL [R1+0x390c], R69 ;  /* 0x00390c4501007387 */ /* 0x0003e80000100800 */
[----:B------:R-:W-:Y:S01]  /*73b00*/  STL [R1+0x3918], R76 ;  /* 0x0039184c01007387 */ /* 0x000fe20000100800 */
[----:B-1----:R-:W-:-:S03]  /*73b10*/  IMAD.MOV.U32 R109, RZ, RZ, R69 ;  /* 0x000000ffff6d7224 */ /* 0x002fc600078e0045 */
[----:B------:R-:W3:Y:S01]  /*73b20*/  LDL.LU R69, [R1+0x393c] ;  /* 0x00393c0001457983 */ /* 0x000ee20000300800 */
[----:B------:R-:W-:-:S03]  /*73b30*/  IMAD.MOV.U32 R108, RZ, RZ, R66 ;  /* 0x000000ffff6c7224 */ /* 0x000fc600078e0042 */
[----:B------:R-:W-:Y:S04]  /*73b40*/  STL [R1+0x3914], R77 ;  /* 0x0039144d01007387 */ /* 0x000fe80000100800 */
[----:B------:R-:W3:Y:S04]  /*73b50*/  LDL.LU R66, [R1+0x3944] ;  /* 0x0039440001427983 */ /* 0x000ee80000300800 */
[----:B------:R1:W-:Y:S02]  /*73b60*/  LDGSTS.E [R2+0x1200], desc[UR20][R108.64], P0 ;  /* 0x012000006c027fae */ /* 0x0003e40008121854 */
[----:B-1----:R-:W-:-:S02]  /*73b70*/  IMAD.MOV.U32 R108, RZ, RZ, R76 ;  /* 0x000000ffff6c7224 */ /* 0x002fc400078e004c */
[----:B------:R-:W-:-:S05]  /*73b80*/  IMAD.MOV.U32 R109, RZ, RZ, R77 ;  /* 0x000000ffff6d7224 */ /* 0x000fca00078e004d */
[----:B------:R1:W-:Y:S01]  /*73b90*/  LDGSTS.E [R2+0x1600], desc[UR20][R108.64], P0 ;  /* 0x016000006c027fae */ /* 0x0003e20008121854 */
[----:B----4-:R-:W-:Y:S02]  /*73ba0*/  IADD3 R65, P1, R65, UR15, RZ ;  /* 0x0000000f41417c10 */ /* 0x010fe4000ff3e0ff */
[----:B------:R-:W-:Y:S02]  /*73bb0*/  IADD3 R67, P2, R67, UR15, RZ ;  /* 0x0000000f43437c10 */ /* 0x000fe4000ff5e0ff */
[----:B------:R-:W-:Y:S01]  /*73bc0*/  IADD3.X R74, R74, UR11, RZ, P1, !PT ;  /* 0x0000000b4a4a7c10 */ /* 0x000fe20008ffe4ff */
[----:B------:R4:W-:Y:S01]  /*73bd0*/  STL [R1+0x3920], R65 ;  /* 0x0039204101007387 */ /* 0x0009e20000100800 */
[----:B--2---:R-:W-:Y:S01]  /*73be0*/  IADD3.X R75, R75, UR11, RZ, P2, !PT ;  /* 0x0000000b4b4b7c10 */ /* 0x004fe200097fe4ff */
[----:B-1----:R-:W-:Y:S02]  /*73bf0*/  IMAD.MOV.U32 R108, RZ, RZ, R65 ;  /* 0x000000ffff6c7224 */ /* 0x002fe400078e0041 */
[----:B------:R-:W-:Y:S01]  /*73c00*/  IMAD.MOV.U32 R109, RZ, RZ, R74 ;  /* 0x000000ffff6d7224 */ /* 0x000fe200078e004a */
[----:B------:R1:W-:Y:S04]  /*73c10*/  STL [R1+0x391c], R74 ;  /* 0x00391c4a01007387 */ /* 0x0003e80000100800 */
[----:B------:R2:W-:Y:S04]  /*73c20*/  STL [R1+0x3928], R67 ;  /* 0x0039284301007387 */ /* 0x0005e80000100800 */
[----:B------:R2:W-:Y:S04]  /*73c30*/  LDGSTS.E [R2+0x1a00], desc[UR20][R108.64], P0 ;  /* 0x01a000006c027fae */ /* 0x0005e80008121854 */
[----:B----4-:R-:W4:Y:S04]  /*73c40*/  LDL.LU R65, [R1+0x3950] ;  /* 0x0039500001417983 */ /* 0x010f280000300800 */
[----:B------:R3:W-:Y:S04]  /*73c50*/  STL [R1+0x3924], R75 ;  /* 0x0039244b01007387 */ /* 0x0007e80000100800 */
[----:B-1----:R-:W4:Y:S01]  /*73c60*/  LDL.LU R74, [R1+0x3958] ;  /* 0x00395800014a7983 */ /* 0x002f220000300800 */
[----:B--2---:R-:W-:-:S03]  /*73c70*/  IMAD.MOV.U32 R108, RZ, RZ, R67 ;  /* 0x000000ffff6c7224 */ /* 0x004fc600078e0043 */
[----:B------:R-:W2:Y:S04]  /*73c80*/  LDL.LU R67, [R1+0x394c] ;  /* 0x00394c0001437983 */ /* 0x000ea80000300800 */
[----:B------:R-:W2:Y:S01]  /*73c90*/  LDL.LU R76, [R1+0x3954] ;  /* 0x00395400014c7983 */ /* 0x000ea20000300800 */
[----:B------:R-:W-:Y:S02]  /*73ca0*/  IADD3 R3, P1, R3, UR15, RZ ;  /* 0x0000000f03037c10 */ /* 0x000fe4000ff3e0ff */
[----:B---3--:R-:W-:Y:S01]  /*73cb0*/  IADD3 R70, P2, R70, UR15, RZ ;  /* 0x0000000f46467c10 */ /* 0x008fe2000ff5e0ff */
[----:B------:R-:W-:Y:S02]  /*73cc0*/  IMAD.MOV.U32 R109, RZ, RZ, R75 ;  /* 0x000000ffff6d7224 */ /* 0x000fe400078e004b */
[----:B------:R1:W-:Y:S04]  /*73cd0*/  STL [R1+0x3930], R3 ;  /* 0x0039300301007387 */ /* 0x0003e80000100800 */
[----:B------:R3:W-:Y:S01]  /*73ce0*/  LDGSTS.E [R2+0x1e00], desc[UR20][R108.64], P0 ;  /* 0x01e000006c027fae */ /* 0x0007e20008121854 */
[----:B------:R-:W-:-:S02]  /*73cf0*/  IADD3.X R72, R72, UR11, RZ, P1, !PT ;  /* 0x0000000b48487c10 */ /* 0x000fc40008ffe4ff */
[----:B------:R-:W-:-:S03]  /*73d00*/  IADD3.X R71, R71, UR11, RZ, P2, !PT ;  /* 0x0000000b47477c10 */ /* 0x000fc600097fe4ff */
[----:B------:R-:W-:Y:S04]  /*73d10*/  STL [R1+0x392c], R72 ;  /* 0x00392c4801007387 */ /* 0x000fe80000100800 */
[----:B------:R-:W-:Y:S04]  /*73d20*/  STL [R1+0x3938], R70 ;  /* 0x0039384601007387 */ /* 0x000fe80000100800 */
[----:B------:R-:W2:Y:S01]  /*73d30*/  LDL.LU R75, [R1+0x3960] ;  /* 0x00396000014b7983 */ /* 0x000ea20000300800 */
[----:B---3--:R-:W-:-:S03]  /*73d40*/  IMAD.MOV.U32 R108, RZ, RZ, R3 ;  /* 0x000000ffff6c7224 */ /* 0x008fc600078e0003 */
[----:B------:R3:W-:Y:S04]  /*73d50*/  STL [R1+0x3934], R71 ;  /* 0x0039344701007387 */ /* 0x0007e80000100800 */
[----:B-1----:R-:W2:Y:S01]  /*73d60*/  LDL.LU R3, [R1+0x3968] ;  /* 0x0039680001037983 */ /* 0x002ea20000300800 */
[----:B------:R-:W-:-:S03]  /*73d70*/  IMAD.MOV.U32 R109, RZ, RZ, R72 ;  /* 0x000000ffff6d7224 */ /* 0x000fc600078e0048 */
[----:B------:R-:W2:Y:S04]  /*73d80*/  LDL.LU R77, [R1+0x395c] ;  /* 0x00395c00014d7983 */ /* 0x000ea80000300800 */
[----:B------:R1:W-:Y:S01]  /*73d90*/  LDGSTS.E [R2+0x2200], desc[UR20][R108.64], P0 ;  /* 0x022000006c027fae */ /* 0x0003e20008121854 */
[----:B------:R-:W-:Y:S02]  /*73da0*/  IADD3 R68, P1, R68, UR15, RZ ;  /* 0x0000000f44447c10 */ /* 0x000fe4000ff3e0ff */
[----:B------:R-:W-:Y:S01]  /*73db0*/  IADD3 R64, P2, R64, UR15, RZ ;  /* 0x0000000f40407c10 */ /* 0x000fe2000ff5e0ff */
[----:B-1----:R-:W-:Y:S02]  /*73dc0*/  IMAD.MOV.U32 R109, RZ, RZ, R71 ;  /* 0x000000ffff6d7224 */ /* 0x002fe400078e0047 */
[----:B---3--:R-:W3:Y:S01]  /*73dd0*/  LDL.LU R71, [R1+0x3964] ;  /* 0x0039640001477983 */ /* 0x008ee20000300800 */
[----:B------:R-:W-:-:S03]  /*73de0*/  IMAD.MOV.U32 R108, RZ, RZ, R70 ;  /* 0x000000ffff6c7224 */ /* 0x000fc600078e0046 */
[----:B------:R1:W-:Y:S04]  /*73df0*/  STL [R1+0x3940], R68 ;  /* 0x0039404401007387 */ /* 0x0003e80000100800 */
[----:B------:R1:W-:Y:S01]  /*73e00*/  LDGSTS.E [R2+0x2600], desc[UR20][R108.64], P0 ;  /* 0x026000006c027fae */ /* 0x0003e20008121854 */
[----:B------:R-:W-:Y:S02]  /*73e10*/  IADD3.X R69, R69, UR11, RZ, P1, !PT ;  /* 0x0000000b45457c10 */ /* 0x000fe40008ffe4ff */
[----:B------:R-:W-:-:S03]  /*73e20*/  IADD3.X R66, R66, UR11, RZ, P2, !PT ;  /* 0x0000000b42427c10 */ /* 0x000fc600097fe4ff */
[----:B------:R1:W-:Y:S04]  /*73e30*/  STL [R1+0x393c], R69 ;  /* 0x00393c4501007387 */ /* 0x0003e80000100800 */
[----:B------:R-:W-:Y:S04]  /*73e40*/  STL [R1+0x3948], R64 ;  /* 0x0039484001007387 */ /* 0x000fe80000100800 */
[----:B------:R-:W3:Y:S01]  /*73e50*/  LDL.LU R70, [R1+0x3970] ;  /* 0x0039700001467983 */ /* 0x000ee20000300800 */
[----:B-1----:R-:W-:-:S03]  /*73e60*/  IMAD.MOV.U32 R108, RZ, RZ, R68 ;  /* 0x000000ffff6c7224 */ /* 0x002fc600078e0044 */
[----:B------:R1:W-:Y:S04]  /*73e70*/  STL [R1+0x3944], R66 ;  /* 0x0039444201007387 */ /* 0x0003e80000100800 */
[----:B------:R-:W3:Y:S04]  /*73e80*/  LDL.LU R68, [R1+0x3978] ;  /* 0x0039780001447983 */ /* 0x000ee80000300800 */
[----:B------:R-:W3:Y:S01]  /*73e90*/  LDL.LU R72, [R1+0x396c] ;  /* 0x00396c0001487983 */ /* 0x000ee20000300800 */
[----:B------:R-:W-:-:S03]  /*73ea0*/  IMAD.MOV.U32 R109, RZ, RZ, R69 ;  /* 0x000000ffff6d7224 */ /* 0x000fc600078e0045 */
[----:B------:R-:W3:Y:S04]  /*73eb0*/  LDL.LU R69, [R1+0x3974] ;  /* 0x0039740001457983 */ /* 0x000ee80000300800 */
[----:B------:R1:W-:Y:S02]  /*73ec0*/  LDGSTS.E [R2+0x2a00], desc[UR20][R108.64], P0 ;  /* 0x02a000006c027fae */ /* 0x0003e40008121854 */
[----:B-1----:R-:W-:Y:S02]  /*73ed0*/  IMAD.MOV.U32 R108, RZ, RZ, R64 ;  /* 0x000000ffff6c7224 */ /* 0x002fe400078e0040 */
[----:B------:R-:W-:Y:S02]  /*73ee0*/  IMAD.MOV.U32 R109, RZ, RZ, R66 ;  /* 0x000000ffff6d7224 */ /* 0x000fe400078e0042 */
[----:B------:R-:W3:Y:S04]  /*73ef0*/  LDL.LU R66, [R1+0x3980] ;  /* 0x0039800001427983 */ /* 0x000ee80000300800 */
[----:B------:R-:W3:Y:S04]  /*73f00*/  LDL.LU R64, [R1+0x3988] ;  /* 0x0039880001407983 */ /* 0x000ee80000300800 */
[----:B------:R1:W-:Y:S01]  /*73f10*/  LDGSTS.E [R2+0x2e00], desc[UR20][R108.64], P0 ;  /* 0x02e000006c027fae */ /* 0x0003e20008121854 */
[----:B----4-:R-:W-:-:S02]  /*73f20*/  IADD3 R65, P1, R65, UR15, RZ ;  /* 0x0000000f41417c10 */ /* 0x010fc4000ff3e0ff */
[----:B------:R-:W-:-:S03]  /*73f30*/  IADD3 R74, P2, R74, UR15, RZ ;  /* 0x0000000f4a4a7c10 */ /* 0x000fc6000ff5e0ff */
[----:B------:R-:W-:Y:S01]  /*73f40*/  STL [R1+0x3950], R65 ;  /* 0x0039504101007387 */ /* 0x000fe20000100800 */
[----:B--2---:R-:W-:-:S05]  /*73f50*/  IADD3.X R67, R67, UR11, RZ, P1, !PT ;  /* 0x0000000b43437c10 */ /* 0x004fca0008ffe4ff */
[----:B------:R2:W-:Y:S01]  /*73f60*/  STL [R1+0x394c], R67 ;  /* 0x00394c4301007387 */ /* 0x0005e20000100800 */
[----:B-1----:R-:W-:-:S03]  /*73f70*/  IMAD.MOV.U32 R109, RZ, RZ, R67 ;  /* 0x000000ffff6d7224 */ /* 0x002fc600078e0043 */
[----:B------:R-:W-:Y:S01]  /*73f80*/  STL [R1+0x3958], R74 ;  /* 0x0039584a01007387 */ /* 0x000fe20000100800 */
[----:B------:R-:W-:-:S03]  /*73f90*/  IADD3.X R76, R76, UR11, RZ, P2, !PT ;  /* 0x0000000b4c4c7c10 */ /* 0x000fc600097fe4ff */
[----:B--2---:R-:W2:Y:S01]  /*73fa0*/  LDL.LU R67, [R1+0x397c] ;  /* 0x00397c0001437983 */ /* 0x004ea20000300800 */
[----:B------:R-:W-:-:S03]  /*73fb0*/  IMAD.MOV.U32 R108, RZ, RZ, R65 ;  /* 0x000000ffff6c7224 */ /* 0x000fc600078e0041 */
[----:B------:R1:W-:Y:S04]  /*73fc0*/  STL [R1+0x3954], R76 ;  /* 0x0039544c01007387 */ /* 0x0003e80000100800 */
[----:B------:R-:W4:Y:S04]  /*73fd0*/  LDL.LU R65, [R1+0x3984] ;  /* 0x0039840001417983 */ /* 0x000f280000300800 */
[----:B------:R1:W-:Y:S01]  /*73fe0*/  LDGSTS.E [R2+0x3200], desc[UR20][R108.64], P0 ;  /* 0x032000006c027fae */ /* 0x0003e20008121854 */
[----:B------:R-:W-:Y:S02]  /*73ff0*/  IADD3 R75, P1, R75, UR15, RZ ;  /* 0x0000000f4b4b7c10 */ /* 0x000fe4000ff3e0ff */
[----:B------:R-:W-:Y:S01]  /*74000*/  IADD3 R3, P2, R3, UR15, RZ ;  /* 0x0000000f03037c10 */ /* 0x000fe2000ff5e0ff */
[----:B-1----:R-:W-:-:S02]  /*74010*/  IMAD.MOV.U32 R108, RZ, RZ, R74 ;  /* 0x000000ffff6c7224 */ /* 0x002fc400078e004a */
[----:B------:R-:W-:Y:S01]  /*74020*/  IMAD.MOV.U32 R109, RZ, RZ, R76 ;  /* 0x000000ffff6d7224 */ /* 0x000fe200078e004c */
[----:B------:R-:W-:Y:S01]  /*74030*/  IADD3.X R77, R77, UR11, RZ, P1, !PT ;  /* 0x0000000b4d4d7c10 */ /* 0x000fe20008ffe4ff */
[----:B------:R-:W4:Y:S04]  /*74040*/  LDL.LU R76, [R1+0x3990] ;  /* 0x00399000014c7983 */ /* 0x000f280000300800 */
[----:B------:R-:W4:Y:S04]  /*74050*/  LDL.LU R74, [R1+0x3998] ;  /* 0x00399800014a7983 */ /* 0x000f280000300800 */
[----:B------:R-:W-:Y:S04]  /*74060*/  STL [R1+0x3960], R75 ;  /* 0x0039604b01007387 */ /* 0x000fe80000100800 */
[----:B------:R1:W-:Y:S04]  /*74070*/  LDGSTS.E [R2+0x3600], desc[UR20][R108.64], P0 ;  /* 0x036000006c027fae */ /* 0x0003e80008121854 */
[----:B------:R3:W-:Y:S04]  /*74080*/  STL [R1+0x395c], R77 ;  /* 0x00395c4d01007387 */ /* 0x0007e80000100800 */
[----:B------:R-:W-:Y:S01]  /*74090*/  STL [R1+0x3968], R3 ;  /* 0x0039680301007387 */ /* 0x000fe20000100800 */
[----:B-1----:R-:W-:Y:S01]  /*740a0*/  IMAD.MOV.U32 R109, RZ, RZ, R77 ;  /* 0x000000ffff6d7224 */ /* 0x002fe200078e004d */
[----:B---3--:R-:W-:-:S02]  /*740b0*/  IADD3.X R71, R71, UR11, RZ, P2, !PT ;  /* 0x0000000b47477c10 */ /* 0x008fc400097fe4ff */
[----:B------:R-:W3:Y:S01]  /*740c0*/  LDL.LU R77, [R1+0x398c] ;  /* 0x00398c00014d7983 */ /* 0x000ee20000300800 */
[----:B------:R-:W-:-:S03]  /*740d0*/  IMAD.MOV.U32 R108, RZ, RZ, R75 ;  /* 0x000000ffff6c7224 */ /* 0x000fc600078e004b */
[----:B------:R1:W-:Y:S04]  /*740e0*/  STL [R1+0x3964], R71 ;  /* 0x0039644701007387 */ /* 0x0003e80000100800 */
[----:B------:R-:W3:Y:S04]  /*740f0*/  LDL.LU R75, [R1+0x3994] ;  /* 0x00399400014b7983 */ /* 0x000ee80000300800 */
[----:B------:R1:W-:Y:S01]  /*74100*/  LDGSTS.E [R2+0x3a00], desc[UR20][R108.64], P0 ;  /* 0x03a000006c027fae */ /* 0x0003e20008121854 */
[----:B------:R-:W-:Y:S02]  /*74110*/  IADD3 R70, P1, R70, UR15, RZ ;  /* 0x0000000f46467c10 */ /* 0x000fe4000ff3e0ff */
[----:B------:R-:W-:-:S02]  /*74120*/  IADD3 R68, P2, R68, UR15, RZ ;  /* 0x0000000f44447c10 */ /* 0x000fc4000ff5e0ff */
        /* <DEDUP_REMOVED lines=9> */
[----:B------:R-:W-:Y:S01]  /*741c0*/  IADD3.X R69, R69, UR11, RZ, P2, !PT ;  /* 0x0000000b45457c10 */ /* 0x000fe200097fe4ff */
[----:B-1----:R-:W-:-:S02]  /*741d0*/  IMAD.MOV.U32 R109, RZ, RZ, R72 ;  /* 0x000000ffff6d7224 */ /* 0x002fc400078e0048 */
[----:B------:R-:W3:Y:S01]  /*741e0*/  LDL.LU R72, [R1+0x399c] ;  /* 0x00399c0001487983 */ /* 0x000ee20000300800 */
[----:B------:R-:W-:-:S03]  /*741f0*/  IMAD.MOV.U32 R108, RZ, RZ, R70 ;  /* 0x000000ffff6c7224 */ /* 0x000fc600078e0046 */
[----:B------:R1:W-:Y:S04]  /*74200*/  STL [R1+0x3974], R69 ;  /* 0x0039744501007387 */ /* 0x0003e80000100800 */
[----:B------:R-:W3:Y:S01]  /*74210*/  LDL.LU R70, [R1+0x39a4] ;  /* 0x0039a40001467983 */ /* 0x000ee20000300800 */
[----:B------:R-:W-:Y:S02]  /*74220*/  IADD3 R66, P1, R66, UR15, RZ ;  /* 0x0000000f42427c10 */ /* 0x000fe4000ff3e0ff */
[----:B------:R-:W-:Y:S01]  /*74230*/  IADD3 R64, P2, R64, UR15, RZ ;  /* 0x0000000f40407c10 */ /* 0x000fe2000ff5e0ff */
[----:B------:R1:W-:Y:S04]  /*74240*/  LDGSTS.E [R2+0x4200], desc[UR20][R108.64], P0 ;  /* 0x042000006c027fae */ /* 0x0003e80008121854 */
[----:B------:R-:W-:Y:S01]  /*74250*/  STL [R1+0x3980], R66 ;  /* 0x0039804201007387 */ /* 0x000fe20000100800 */
[----:B-1----:R-:W-:-:S02]  /*74260*/  IMAD.MOV.U32 R108, RZ, RZ, R68 ;  /* 0x000000ffff6c7224 */ /* 0x002fc400078e0044 */
[----:B------:R-:W-:-:S05]  /*74270*/  IMAD.MOV.U32 R109, RZ, RZ, R69 ;  /* 0x000000ffff6d7224 */ /* 0x000fca00078e0045 */
[----:B------:R1:W-:Y:S02]  /*74280*/  LDGSTS.E [R2+0x4600], desc[UR20][R108.64], P0 ;  /* 0x046000006c027fae */ /* 0x0003e40008121854 */
[----:B-1----:R-:W-:Y:S01]  /*74290*/  IMAD.MOV.U32 R108, RZ, RZ, R66 ;  /* 0x000000ffff6c7224 */ /* 0x002fe200078e0042 */
[----:B--2---:R-:W-:-:S05]  /*742a0*/  IADD3.X R67, R67, UR11, RZ, P1, !PT ;  /* 0x0000000b43437c10 */ /* 0x004fca0008ffe4ff */
[----:B------:R1:W-:Y:S04]  /*742b0*/  STL [R1+0x397c], R67 ;  /* 0x00397c4301007387 */ /* 0x0003e80000100800 */
[----:B------:R-:W-:Y:S04]  /*742c0*/  STL [R1+0x3988], R64 ;  /* 0x0039884001007387 */ /* 0x000fe80000100800 */
[----:B------:R-:W2:Y:S01]  /*742d0*/  LDL.LU.64 R68, [R1+0x3440] ;  /* 0x0034400001447983 */ /* 0x000ea20000300a00 */
[----:B----4-:R-:W-:Y:S01]  /*742e0*/  IADD3.X R65, R65, UR11, RZ, P2, !PT ;  /* 0x0000000b41417c10 */ /* 0x010fe200097fe4ff */
[----:B------:R-:W-:-:S04]  /*742f0*/  IMAD.MOV.U32 R109, RZ, RZ, R67 ;  /* 0x000000ffff6d7224 */ /* 0x000fc800078e0043 */
[----:B------:R4:W-:Y:S04]  /*74300*/  STL [R1+0x3984], R65 ;  /* 0x0039844101007387 */ /* 0x0009e80000100800 */
[----:B-1----:R-:W2:Y:S04]  /*74310*/  LDL.LU.64 R66, [R1+0x3420] ;  /* 0x0034200001427983 */ /* 0x002ea80000300a00 */
[----:B------:R1:W-:Y:S02]  /*74320*/  LDGSTS.E [R2+0x4a00], desc[UR20][R108.64], P0 ;  /* 0x04a000006c027fae */ /* 0x0003e40008121854 */
[----:B-1----:R-:W-:-:S02]  /*74330*/  IMAD.MOV.U32 R108, RZ, RZ, R64 ;  /* 0x000000ffff6c7224 */ /* 0x002fc400078e0040 */
[----:B------:R-:W-:Y:S02]  /*74340*/  IMAD.MOV.U32 R109, RZ, RZ, R65 ;  /* 0x000000ffff6d7224 */ /* 0x000fe400078e0041 */
[----:B----4-:R-:W4:Y:S01]  /*74350*/  LDL.LU.64 R64, [R1+0x3400] ;  /* 0x0034000001407983 */ /* 0x010f220000300a00 */
[----:B------:R-:W-:Y:S02]  /*74360*/  IADD3 R76, P1, R76, UR15, RZ ;  /* 0x0000000f4c4c7c10 */ /* 0x000fe4000ff3e0ff */
[----:B------:R-:W-:Y:S01]  /*74370*/  IADD3 R74, P2, R74, UR15, RZ ;  /* 0x0000000f4a4a7c10 */ /* 0x000fe2000ff5e0ff */
[----:B------:R-:W4:Y:S04]  /*74380*/  LDL.LU.64 R98, [R1+0x33e0] ;  /* 0x0033e00001627983 */ /* 0x000f280000300a00 */
[----:B------:R1:W-:Y:S01]  /*74390*/  LDGSTS.E [R2+0x4e00], desc[UR20][R108.64], P0 ;  /* 0x04e000006c027fae */ /* 0x0003e20008121854 */
[----:B---3--:R-:W-:-:S03]  /*743a0*/  IADD3.X R77, R77, UR11, RZ, P1, !PT ;  /* 0x0000000b4d4d7c10 */ /* 0x008fc60008ffe4ff */
[----:B------:R-:W-:Y:S04]  /*743b0*/  STL [R1+0x3990], R76 ;  /* 0x0039904c01007387 */ /* 0x000fe80000100800 */
[----:B------:R3:W-:Y:S01]  /*743c0*/  STL [R1+0x398c], R77 ;  /* 0x00398c4d01007387 */ /* 0x0007e20000100800 */
[----:B------:R-:W-:-:S03]  /*743d0*/  IADD3.X R75, R75, UR11, RZ, P2, !PT ;  /* 0x0000000b4b4b7c10 */ /* 0x000fc600097fe4ff */
[----:B------:R-:W-:Y:S04]  /*743e0*/  STL [R1+0x3998], R74 ;  /* 0x0039984a01007387 */ /* 0x000fe80000100800 */
[----:B------:R-:W4:Y:S01]  /*743f0*/  LDL.LU.64 R96, [R1+0x33c0] ;  /* 0x0033c00001607983 */ /* 0x000f220000300a00 */
[----:B-1----:R-:W-:-:S03]  /*74400*/  IMAD.MOV.U32 R108, RZ, RZ, R76 ;  /* 0x000000ffff6c7224 */ /* 0x002fc600078e004c */
[----:B------:R1:W-:Y:S04]  /*74410*/  STL [R1+0x3994], R75 ;  /* 0x0039944b01007387 */ /* 0x0003e80000100800 */
[----:B------:R-:W4:Y:S01]  /*74420*/  LDL.LU.64 R78, [R1+0x33a0] ;  /* 0x0033a000014e7983 */ /* 0x000f220000300a00 */
[----:B------:R-:W-:-:S03]  /*74430*/  IMAD.MOV.U32 R109, RZ, RZ, R77 ;  /* 0x000000ffff6d7224 */ /* 0x000fc600078e004d */
[----:B------:R-:W4:Y:S04]  /*74440*/  LDL.LU.64 R122, [R1+0x3380] ;  /* 0x00338000017a7983 */ /* 0x000f280000300a00 */
[----:B---3--:R-:W3:Y:S04]  /*74450*/  LDL.LU.64 R76, [R1+0x3360] ;  /* 0x00336000014c7983 */ /* 0x008ee80000300a00 */
[----:B------:R1:W-:Y:S01]  /*74460*/  LDGSTS.E [R2+0x5200], desc[UR20][R108.64], P0 ;  /* 0x052000006c027fae */ /* 0x0003e20008121854 */
[----:B------:R-:W-:Y:S02]  /*74470*/  IADD3 R71, P1, R71, UR15, RZ ;  /* 0x0000000f47477c10 */ /* 0x000fe4000ff3e0ff */
[----:B------:R-:W-:Y:S01]  /*74480*/  IADD3 R3, P2, R3, UR15, RZ ;  /* 0x0000000f03037c10 */ /* 0x000fe2000ff5e0ff */
[----:B-1----:R-:W-:-:S02]  /*74490*/  IMAD.MOV.U32 R108, RZ, RZ, R74 ;  /* 0x000000ffff6c7224 */ /* 0x002fc400078e004a */
[----:B------:R-:W-:Y:S01]  /*744a0*/  IMAD.MOV.U32 R109, RZ, RZ, R75 ;  /* 0x000000ffff6d7224 */ /* 0x000fe200078e004b */
[----:B------:R-:W-:Y:S04]  /*744b0*/  STL [R1+0x39a0], R71 ;  /* 0x0039a04701007387 */ /* 0x000fe80000100800 */
[----:B------:R1:W-:Y:S01]  /*744c0*/  LDGSTS.E [R2+0x5600], desc[UR20][R108.64], P0 ;  /* 0x056000006c027fae */ /* 0x0003e20008121854 */
[----:B------:R-:W-:Y:S02]  /*744d0*/  IADD3.X R72, R72, UR11, RZ, P1, !PT ;  /* 0x0000000b48487c10 */ /* 0x000fe40008ffe4ff */
[----:B------:R-:W-:-:S03]  /*744e0*/  IADD3.X R70, R70, UR11, RZ, P2, !PT ;  /* 0x0000000b46467c10 */ /* 0x000fc600097fe4ff */
[----:B------:R-:W-:Y:S04]  /*744f0*/  STL [R1+0x399c], R72 ;  /* 0x00399c4801007387 */ /* 0x000fe80000100800 */
[----:B------:R-:W-:Y:S01]  /*74500*/  STL [R1+0x39a8], R3 ;  /* 0x0039a80301007387 */ /* 0x000fe20000100800 */
[----:B-1----:R-:W-:Y:S02]  /*74510*/  IMAD.MOV.U32 R108, RZ, RZ, R71 ;  /* 0x000000ffff6c7224 */ /* 0x002fe400078e0047 */
[----:B------:R-:W-:Y:S01]  /*74520*/  IMAD.MOV.U32 R109, RZ, RZ, R72 ;  /* 0x000000ffff6d7224 */ /* 0x000fe200078e0048 */
[----:B------:R-:W3:Y:S04]  /*74530*/  LDL.LU.64 R74, [R1+0x3340] ;  /* 0x00334000014a7983 */ /* 0x000ee80000300a00 */
[----:B------:R1:W-:Y:S04]  /*74540*/  STL [R1+0x39a4], R70 ;  /* 0x0039a44601007387 */ /* 0x0003e80000100800 */
[----:B------:R-:W3:Y:S04]  /*74550*/  LDL.LU.64 R102, [R1+0x3320] ;  /* 0x0033200001667983 */ /* 0x000ee80000300a00 */
[----:B------:R1:W-:Y:S02]  /*74560*/  LDGSTS.E [R2+0x5a00], desc[UR20][R108.64], P0 ;  /* 0x05a000006c027fae */ /* 0x0003e40008121854 */
[----:B-1----:R-:W-:-:S02]  /*74570*/  IMAD.MOV.U32 R108, RZ, RZ, R3 ;  /* 0x000000ffff6c7224 */ /* 0x002fc400078e0003 */
[----:B------:R-:W-:Y:S02]  /*74580*/  IMAD.MOV.U32 R109, RZ, RZ, R70 ;  /* 0x000000ffff6d7224 */ /* 0x000fe400078e0046 */
[----:B------:R-:W3:Y:S04]  /*74590*/  LDL.LU.64 R70, [R1+0x3300] ;  /* 0x0033000001467983 */ /* 0x000ee80000300a00 */
[----:B------:R2:W-:Y:S02]  /*745a0*/  LDGSTS.E [R2+0x5e00], desc[UR20][R108.64], P0 ;  /* 0x05e000006c027fae */ /* 0x0005e40008121854 */
[----:B--2---:R-:W-:-:S04]  /*745b0*/  IADD3 R108, P1, R68, UR15, RZ ;  /* 0x0000000f446c7c10 */ /* 0x004fc8000ff3e0ff */
[----:B------:R-:W-:Y:S02]  /*745c0*/  IADD3.X R3, R69, UR11, RZ, P1, !PT ;  /* 0x0000000b45037c10 */ /* 0x000fe40008ffe4ff */
[----:B------:R-:W2:Y:S01]  /*745d0*/  LDL.LU.64 R68, [R1+0x32e0] ;  /* 0x0032e00001447983 */ /* 0x000ea20000300a00 */
[----:B------:R-:W-:-:S03]  /*745e0*/  IADD3 R110, P1, R66, UR15, RZ ;  /* 0x0000000f426e7c10 */ /* 0x000fc6000ff3e0ff */
[----:B------:R-:W2:Y:S01]  /*745f0*/  LDL.LU.64 R100, [R1+0x32c0] ;  /* 0x0032c00001647983 */ /* 0x000ea20000300a00 */
[----:B------:R-:W-:-:S03]  /*74600*/  IADD3.X R109, R67, UR11, RZ, P1, !PT ;  /* 0x0000000b436d7c10 */ /* 0x000fc60008ffe4ff */
[----:B------:R-:W2:Y:S01]  /*74610*/  LDL.LU.64 R66, [R1+0x32a0] ;  /* 0x0032a00001427983 */ /* 0x000ea20000300a00 */
[----:B----4-:R-:W-:-:S04]  /*74620*/  IADD3 R112, P1, R64, UR15, RZ ;  /* 0x0000000f40707c10 */ /* 0x010fc8000ff3e0ff */
[----:B------:R-:W-:Y:S02]  /*74630*/  IADD3.X R111, R65, UR11, RZ, P1, !PT ;  /* 0x0000000b416f7c10 */ /* 0x000fe40008ffe4ff */
[----:B------:R-:W4:Y:S01]  /*74640*/  LDL.LU.64 R64, [R1+0x3280] ;  /* 0x0032800001407983 */ /* 0x000f220000300a00 */
        /* <DEDUP_REMOVED lines=11> */
[----:B---3--:R-:W-:-:S04]  /*74700*/  IADD3 R122, P1, R76, UR15, RZ ;  /* 0x0000000f4c7a7c10 */ /* 0x008fc8000ff3e0ff */
[----:B------:R-:W-:Y:S02]  /*74710*/  IADD3.X R121, R77, UR11, RZ, P1, !PT ;  /* 0x0000000b4d797c10 */ /* 0x000fe40008ffe4ff */
[----:B------:R-:W3:Y:S01]  /*74720*/  LDL.LU.64 R76, [R1+0x3200] ;  /* 0x00320000014c7983 */ /* 0x000ee20000300a00 */
[----:B------:R-:W-:-:S04]  /*74730*/  IADD3 R124, P1, R74, UR15, RZ ;  /* 0x0000000f4a7c7c10 */ /* 0x000fc8000ff3e0ff */
[----:B------:R-:W-:Y:S02]  /*74740*/  IADD3.X R123, R75, UR11, RZ, P1, !PT ;  /* 0x0000000b4b7b7c10 */ /* 0x000fe40008ffe4ff */
[----:B------:R-:W-:Y:S01]  /*74750*/  IADD3 R126, P1, R102, UR15, RZ ;  /* 0x0000000f667e7c10 */ /* 0x000fe2000ff3e0ff */
[----:B------:R-:W3:Y:S03]  /*74760*/  LDL.LU.64 R74, [R1+0x31e0] ;  /* 0x0031e000014a7983 */ /* 0x000ee60000300a00 */
[----:B------:R-:W-:Y:S02]  /*74770*/  IADD3.X R125, R103, UR11, RZ, P1, !PT ;  /* 0x0000000b677d7c10 */ /* 0x000fe40008ffe4ff */
[----:B------:R-:W-:-:S04]  /*74780*/  IADD3 R128, P1, R70, UR15, RZ ;  /* 0x0000000f46807c10 */ /* 0x000fc8000ff3e0ff */
[----:B------:R-:W-:Y:S02]  /*74790*/  IADD3.X R127, R71, UR11, RZ, P1, !PT ;  /* 0x0000000b477f7c10 */ /* 0x000fe40008ffe4ff */
[----:B------:R-:W3:Y:S01]  /*747a0*/  LDL.LU.64 R70, [R1+0x31c0] ;  /* 0x0031c00001467983 */ /* 0x000ee20000300a00 */
[----:B--2---:R-:W-:-:S04]  /*747b0*/  IADD3 R130, P1, R68, UR15, RZ ;  /* 0x0000000f44827c10 */ /* 0x004fc8000ff3e0ff */
[----:B------:R-:W-:Y:S02]  /*747c0*/  IADD3.X R129, R69, UR11, RZ, P1, !PT ;  /* 0x0000000b45817c10 */ /* 0x000fe40008ffe4ff */
[----:B------:R-:W-:Y:S01]  /*747d0*/  IADD3 R132, P1, R100, UR15, RZ ;  /* 0x0000000f64847c10 */ /* 0x000fe2000ff3e0ff */
[----:B------:R-:W2:Y:S03]  /*747e0*/  LDL.LU.64 R68, [R1+0x31a0] ;  /* 0x0031a00001447983 */ /* 0x000ea60000300a00 */
[----:B------:R-:W-:Y:S02]  /*747f0*/  IADD3.X R131, R101, UR11, RZ, P1, !PT ;  /* 0x0000000b65837c10 */ /* 0x000fe40008ffe4ff */
[----:B------:R-:W-:-:S04]  /*74800*/  IADD3 R134, P1, R66, UR15, RZ ;  /* 0x0000000f42867c10 */ /* 0x000fc8000ff3e0ff */
[----:B------:R-:W-:Y:S02]  /*74810*/  IADD3.X R133, R67, UR11, RZ, P1, !PT ;  /* 0x0000000b43857c10 */ /* 0x000fe40008ffe4ff */
[----:B------:R-:W2:Y:S01]  /*74820*/  LDL.LU.64 R66, [R1+0x3180] ;  /* 0x0031800001427983 */ /* 0x000ea20000300a00 */
[----:B----4-:R-:W-:-:S04]  /*74830*/  IADD3 R136, P1, R64, UR15, RZ ;  /* 0x0000000f40887c10 */ /* 0x010fc8000ff3e0ff */
[----:B------:R-:W-:Y:S02]  /*74840*/  IADD3.X R135, R65, UR11, RZ, P1, !PT ;  /* 0x0000000b41877c10 */ /* 0x000fe40008ffe4ff */
[----:B------:R-:W4:Y:S04]  /*74850*/  LDL.LU.64 R64, [R1+0x3160] ;  /* 0x0031600001407983 */ /* 0x000f280000300a00 */
[----:B------:R-:W4:Y:S04]  /*74860*/  LDL.LU.64 R158, [R1+0x3140] ;  /* 0x00314000019e7983 */ /* 0x000f280000300a00 */
[----:B------:R-:W4:Y:S04]  /*74870*/  LDL.LU.64 R160, [R1+0x3120] ;  /* 0x0031200001a07983 */ /* 0x000f280000300a00 */
[----:B------:R-:W4:Y:S04]  /*74880*/  LDL.LU.64 R162, [R1+0x3100] ;  /* 0x0031000001a27983 */ /* 0x000f280000300a00 */
[----:B------:R-:W4:Y:S04]  /*74890*/  LDL.LU.64 R164, [R1+0x30e0] ;  /* 0x0030e00001a47983 */ /* 0x000f280000300a00 */
[----:B------:R-:W4:Y:S04]  /*748a0*/  LDL.LU.64 R166, [R1+0x30c0] ;  /* 0x0030c00001a67983 */ /* 0x000f280000300a00 */
[----:B------:R-:W4:Y:S01]  /*748b0*/  LDL.LU.64 R102, [R1+0x30a0] ;  /* 0x0030a00001667983 */ /* 0x000f220000300a00 */
[----:B------:R-:W-:-:S03]  /*748c0*/  IADD3 R138, P1, R98, UR15, RZ ;  /* 0x0000000f628a7c10 */ /* 0x000fc6000ff3e0ff */
        /* <DEDUP_REMOVED lines=8> */
[----:B------:R-:W4:Y:S01]  /*74950*/  LDL.LU.64 R78, [R1+0x3020] ;  /* 0x00302000014e7983 */ /* 0x000f220000300a00 */
[----:B---3--:R-:W-:-:S04]  /*74960*/  IADD3 R144, P1, R76, UR15, RZ ;  /* 0x0000000f4c907c10 */ /* 0x008fc8000ff3e0ff */
[----:B------:R-:W-:Y:S02]  /*74970*/  IADD3.X R143, R77, UR11, RZ, P1, !PT ;  /* 0x0000000b4d8f7c10 */ /* 0x000fe40008ffe4ff */
[----:B------:R-:W3:Y:S01]  /*74980*/  LDL.LU.64 R76, [R1+0x3000] ;  /* 0x00300000014c7983 */ /* 0x000ee20000300a00 */
[----:B------:R-:W-:-:S04]  /*74990*/  IADD3 R146, P1, R74, UR15, RZ ;  /* 0x0000000f4a927c10 */ /* 0x000fc8000ff3e0ff */
[----:B------:R-:W-:Y:S02]  /*749a0*/  IADD3.X R145, R75, UR11, RZ, P1, !PT ;  /* 0x0000000b4b917c10 */ /* 0x000fe40008ffe4ff */
[----:B------:R-:W3:Y:S01]  /*749b0*/  LDL.LU.64 R74, [R1+0x2fe0] ;  /* 0x002fe000014a7983 */ /* 0x000ee20000300a00 */
[----:B------:R-:W-:-:S04]  /*749c0*/  IADD3 R148, P1, R70, UR15, RZ ;  /* 0x0000000f46947c10 */ /* 0x000fc8000ff3e0ff */
[----:B------:R-:W-:Y:S02]  /*749d0*/  IADD3.X R147, R71, UR11, RZ, P1, !PT ;  /* 0x0000000b47937c10 */ /* 0x000fe40008ffe4ff */
[----:B------:R-:W3:Y:S01]  /*749e0*/  LDL.LU.64 R70, [R1+0x2fc0] ;  /* 0x002fc00001467983 */ /* 0x000ee20000300a00 */
[----:B--2---:R-:W-:-:S04]  /*749f0*/  IADD3 R150, P1, R68, UR15, RZ ;  /* 0x0000000f44967c10 */ /* 0x004fc8000ff3e0ff */
[----:B------:R-:W-:Y:S02]  /*74a00*/  IADD3.X R149, R69, UR11, RZ, P1, !PT ;  /* 0x0000000b45957c10 */ /* 0x000fe40008ffe4ff */
[----:B------:R-:W2:Y:S01]  /*74a10*/  LDL.LU.64 R68, [R1+0x2fa0] ;  /* 0x002fa00001447983 */ /* 0x000ea20000300a00 */
[----:B------:R-:W-:-:S04]  /*74a20*/  IADD3 R152, P1, R66, UR15, RZ ;  /* 0x0000000f42987c10 */ /* 0x000fc8000ff3e0ff */
[----:B------:R-:W-:Y:S02]  /*74a30*/  IADD3.X R151, R67, UR11, RZ, P1, !PT ;  /* 0x0000000b43977c10 */ /* 0x000fe40008ffe4ff */
[----:B------:R-:W2:Y:S01]  /*74a40*/  LDL.LU.64 R66, [R1+0x2f80] ;  /* 0x002f800001427983 */ /* 0x000ea20000300a00 */
[----:B----4-:R-:W-:-:S04]  /*74a50*/  IADD3 R154, P1, R64, UR15, RZ ;  /* 0x0000000f409a7c10 */ /* 0x010fc8000ff3e0ff */
[----:B------:R-:W-:Y:S02]  /*74a60*/  IADD3.X R153, R65, UR11, RZ, P1, !PT ;  /* 0x0000000b41997c10 */ /* 0x000fe40008ffe4ff */
[----:B------:R-:W4:Y:S01]  /*74a70*/  LDL.LU.64 R64, [R1+0x2f60] ;  /* 0x002f600001407983 */ /* 0x000f220000300a00 */
        /* <DEDUP_REMOVED lines=20> */
[----:B---3--:R-:W-:-:S04]  /*74bc0*/  IADD3 R176, P1, R76, UR15, RZ ;  /* 0x0000000f4cb07c10 */ /* 0x008fc8000ff3e0ff */
        /* <DEDUP_REMOVED lines=10> */
[----:B------:R-:W-:Y:S01]  /*74c70*/  IMAD.MOV.U32 R115, RZ, RZ, R119 ;  /* 0x000000ffff737224 */ /* 0x000fe200078e0077 */
[----:B------:R1:W-:Y:S01]  /*74c80*/  STL.64 [R1+0x3440], R250 ;  /* 0x003440fa01007387 */ /* 0x0003e20000100a00 */
        /* <DEDUP_REMOVED lines=42> */
[----:B------:R-:W-:Y:S01]  /*74f30*/  IMAD.MOV.U32 R201, RZ, RZ, R167 ;  /* 0x000000ffffc97224 */ /* 0x000fe200078e00a7 */
[----:B------:R-:W-:Y:S01]  /*74f40*/  LDGSTS.E [R2+0x6200], desc[UR20][R250.64], P0 ;  /* 0x06200000fa027fae */ /* 0x000fe20008121854 */
        /* <DEDUP_REMOVED lines=11> */
[----:B------:R-:W-:Y:S01]  /*75000*/  IMAD.MOV.U32 R191, RZ, RZ, R179 ;  /* 0x000000ffffbf7224 */ /* 0x000fe200078e00b3 */
[----:B--2---:R-:W-:-:S04]  /*75010*/  IADD3 R182, P1, R68, UR15, RZ ;  /* 0x0000000f44b67c10 */ /* 0x004fc8000ff3e0ff */
[----:B------:R-:W-:Y:S02]  /*75020*/  IADD3.X R181, R69, UR11, RZ, P1, !PT ;  /* 0x0000000b45b57c10 */ /* 0x000fe40008ffe4ff */
[----:B------:R-:W-:-:S04]  /*75030*/  IADD3 R184, P1, R66, UR15, RZ ;  /* 0x0000000f42b87c10 */ /* 0x000fc8000ff3e0ff */
[----:B------:R-:W-:Y:S01]  /*75040*/  IADD3.X R183, R67, UR11, RZ, P1, !PT ;  /* 0x0000000b43b77c10 */ /* 0x000fe20008ffe4ff */
[----:B------:R-:W-:Y:S02]  /*75050*/  IMAD.MOV.U32 R66, RZ, RZ, R112 ;  /* 0x000000ffff427224 */ /* 0x000fe400078e0070 */
[----:B------:R-:W-:Y:S01]  /*75060*/  IMAD.MOV.U32 R67, RZ, RZ, R111 ;  /* 0x000000ffff437224 */ /* 0x000fe200078e006f */
[----:B----4-:R-:W-:Y:S01]  /*75070*/  IADD3 R186, P1, R64, UR15, RZ ;  /* 0x0000000f40ba7c10 */ /* 0x010fe2000ff3e0ff */
[----:B------:R-:W-:-:S03]  /*75080*/  IMAD.MOV.U32 R64, RZ, RZ, R110 ;  /* 0x000000ffff407224 */ /* 0x000fc600078e006e */
[----:B------:R-:W-:Y:S01]  /*75090*/  IADD3.X R185, R65, UR11, RZ, P1, !PT ;  /* 0x0000000b41b97c10 */ /* 0x000fe20008ffe4ff */
[----:B------:R-:W-:Y:S02]  /*750a0*/  IMAD.MOV.U32 R65, RZ, RZ, R109 ;  /* 0x000000ffff417224 */ /* 0x000fe400078e006d */
[----:B------:R-:W-:Y:S02]  /*750b0*/  IMAD.MOV.U32 R68, RZ, RZ, R114 ;  /* 0x000000ffff447224 */ /* 0x000fe400078e0072 */
[----:B------:R-:W-:Y:S02]  /*750c0*/  IMAD.MOV.U32 R69, RZ, RZ, R113 ;  /* 0x000000ffff457224 */ /* 0x000fe400078e0071 */
[----:B------:R-:W-:Y:S02]  /*750d0*/  IMAD.MOV.U32 R114, RZ, RZ, R120 ;  /* 0x000000ffff727224 */ /* 0x000fe400078e0078 */
[----:B------:R-:W-:Y:S01]  /*750e0*/  IMAD.MOV.U32 R112, RZ, RZ, R122 ;  /* 0x000000ffff707224 */ /* 0x000fe200078e007a */
[----:B------:R2:W-:Y:S04]  /*750f0*/  STL.64 [R1+0x3420], R64 ;  /* 0x0034204001007387 */ /* 0x0005e80000100a00 */
[----:B------:R3:W-:Y:S01]  /*75100*/  STL.64 [R1+0x3400], R66 ;  /* 0x0034004201007387 */ /* 0x0007e20000100a00 */
[----:B------:R-:W-:-:S03]  /*75110*/  IMAD.MOV.U32 R113, RZ, RZ, R121 ;  /* 0x000000ffff717224 */ /* 0x000fc600078e0079 */
[----:B------:R4:W-:Y:S01]  /*75120*/  STL.64 [R1+0x33e0], R68 ;  /* 0x0033e04401007387 */ /* 0x0009e20000100a00 */
[----:B------:R-:W-:Y:S02]  /*75130*/  IMAD.MOV.U32 R110, RZ, RZ, R124 ;  /* 0x000000ffff6e7224 */ /* 0x000fe400078e007c */
[----:B------:R-:W-:Y:S01]  /*75140*/  IMAD.MOV.U32 R111, RZ, RZ, R123 ;  /* 0x000000ffff6f7224 */ /* 0x000fe200078e007b */
[----:B------:R4:W-:Y:S01]  /*75150*/  STL.64 [R1+0x33c0], R70 ;  /* 0x0033c04601007387 */ /* 0x0009e20000100a00 */
        /* <DEDUP_REMOVED lines=40> */
[----:B------:R-:W-:Y:S04]  /*753e0*/  STL.64 [R1+0x3000], R194 ;  /* 0x003000c201007387 */ /* 0x000fe80000100a00 */
[----:B------:R-:W-:Y:S01]  /*753f0*/  LDGSTS.E [R2+0x8600], desc[UR20][R108.64], P0 ;  /* 0x086000006c027fae */ /* 0x000fe20008121854 */
[----:B------:R-:W-:-:S02]  /*75400*/  IMAD.MOV.U32 R74, RZ, RZ, R184 ;  /* 0x000000ffff4a7224 */ /* 0x000fc400078e00b8 */
[----:B------:R-:W-:Y:S01]  /*75410*/  IMAD.MOV.U32 R75, RZ, RZ, R183 ;  /* 0x000000ffff4b7224 */ /* 0x000fe200078e00b7 */
[----:B------:R-:W-:Y:S04]  /*75420*/  STL.64 [R1+0x2fe0], R192 ;  /* 0x002fe0c001007387 */ /* 0x000fe80000100a00 */
[----:B------:R-:W-:Y:S04]  /*75430*/  LDGSTS.E [R2+0x8a00], desc[UR20][R242.64], P0 ;  /* 0x08a00000f2027fae */ /* 0x000fe80008121854 */
[----:B------:R-:W-:Y:S04]  /*75440*/  STL.64 [R1+0x2fc0], R190 ;  /* 0x002fc0be01007387 */ /* 0x000fe80000100a00 */
[----:B------:R-:W-:Y:S01]  /*75450*/  LDGSTS.E [R2+0x8e00], desc[UR20][R240.64], P0 ;  /* 0x08e00000f0027fae */ /* 0x000fe20008121854 */
[----:B------:R-:W-:-:S02]  /*75460*/  IMAD.MOV.U32 R100, RZ, RZ, R186 ;  /* 0x000000ffff647224 */ /* 0x000fc400078e00ba */
[----:B------:R-:W-:Y:S01]  /*75470*/  IMAD.MOV.U32 R101, RZ, RZ, R185 ;  /* 0x000000ffff657224 */ /* 0x000fe200078e00b9 */
[----:B-1----:R-:W5:Y:S04]  /*75480*/  LDL.LU.64 R250, [R1+0x3bf0] ;  /* 0x003bf00001fa7983 */ /* 0x002f680000300a00 */
[----:B------:R-:W-:Y:S04]  /*75490*/  LDGSTS.E [R2+0x9200], desc[UR20][R238.64], P0 ;  /* 0x09200000ee027fae */ /* 0x000fe80008121854 */
[----:B------:R-:W-:Y:S04]  /*754a0*/  STL.64 [R1+0x2fa0], R102 ;  /* 0x002fa06601007387 */ /* 0x000fe80000100a00 */
[----:B------:R-:W-:Y:S04]  /*754b0*/  LDGSTS.E [R2+0x9600], desc[UR20][R236.64], P0 ;  /* 0x09600000ec027fae */ /* 0x000fe80008121854 */
[----:B--2---:R-:W5:Y:S04]  /*754c0*/  LDL.LU.64 R64, [R1+0x3be8] ;  /* 0x003be80001407983 */ /* 0x004f680000300a00 */
[----:B------:R-:W-:Y:S04]  /*754d0*/  LDGSTS.E [R2+0x9a00], desc[UR20][R226.64], P0 ;  /* 0x09a00000e2027fae */ /* 0x000fe80008121854 */
[----:B------:R1:W-:Y:S04]  /*754e0*/  STL.64 [R1+0x2f80], R74 ;  /* 0x002f804a01007387 */ /* 0x0003e80000100a00 */
[----:B------:R-:W-:Y:S04]  /*754f0*/  LDGSTS.E [R2+0x9e00], desc[UR20][R224.64], P0 ;  /* 0x09e00000e0027fae */ /* 0x000fe80008121854 */
[----:B---3--:R-:W5:Y:S04]  /*75500*/  LDL.LU.64 R66, [R1+0x3be0] ;  /* 0x003be00001427983 */ /* 0x008f680000300a00 */
[----:B------:R-:W-:Y:S04]  /*75510*/  LDGSTS.E [R2+0xa200], desc[UR20][R222.64], P0 ;  /* 0x0a200000de027fae */ /* 0x000fe80008121854 */
[----:B------:R2:W-:Y:S04]  /*75520*/  STL.64 [R1+0x2f60], R100 ;  /* 0x002f606401007387 */ /* 0x0005e80000100a00 */
[----:B------:R-:W-:Y:S04]  /*75530*/  LDGSTS.E [R2+0xa600], desc[UR20][R220.64], P0 ;  /* 0x0a600000dc027fae */ /* 0x000fe80008121854 */
[----:B----4-:R-:W5:Y:S04]  /*75540*/  LDL.LU.64 R68, [R1+0x3bd8] ;  /* 0x003bd80001447983 */ /* 0x010f680000300a00 */
[----:B------:R-:W-:Y:S04]  /*75550*/  LDGSTS.E [R2+0xaa00], desc[UR20][R218.64], P0 ;  /* 0x0aa00000da027fae */ /* 0x000fe80008121854 */
[----:B------:R-:W5:Y:S04]  /*75560*/  LDL.LU.64 R70, [R1+0x3bd0] ;  /* 0x003bd00001467983 */ /* 0x000f680000300a00 */
        /* <DEDUP_REMOVED lines=12> */
[----:B------:R-:W3:Y:S04]  /*75630*/  LDL.LU R97, [R1+0x3830] ;  /* 0x0038300001617983 */ /* 0x000ee80000300800 */
[----:B------:R-:W4:Y:S04]  /*75640*/  LDL.LU R3, [R1+0x3838] ;  /* 0x0038380001037983 */ /* 0x000f280000300800 */
        /* <DEDUP_REMOVED lines=9> */
[----:B------:R-:W-:Y:S04]  /*756e0*/  LDGSTS.E [R2+0xee00], desc[UR20][R192.64], P0 ;  /* 0x0ee00000c0027fae */ /* 0x000fe80008121854 */
[----:B------:R-:W-:Y:S04]  /*756f0*/  LDGSTS.E [R2+0xf200], desc[UR20][R190.64], P0 ;  /* 0x0f200000be027fae */ /* 0x000fe80008121854 */
[----:B------:R-:W-:Y:S04]  /*75700*/  LDGSTS.E [R2+0xf600], desc[UR20][R102.64], P0 ;  /* 0x0f60000066027fae */ /* 0x000fe80008121854 */
[----:B------:R1:W-:Y:S01]  /*75710*/  LDGSTS.E [R2+0xfa00], desc[UR20][R74.64], P0 ;  /* 0x0fa000004a027fae */ /* 0x0003e20008121854 */
[----:B------:R-:W-:-:S03]  /*75720*/  IMAD.SHL.U32 R73, R73, 0x4, RZ ;  /* 0x0000000449497824 */ /* 0x000fc600078e00ff */
[----:B------:R2:W-:Y:S04]  /*75730*/  LDGSTS.E [R2+0xfe00], desc[UR20][R100.64], P0 ;  /* 0x0fe0000064027fae */ /* 0x0005e80008121854 */
[----:B------:R-:W4:Y:S01]  /*75740*/  LDL.LU R76, [R1+0x3844] ;  /* 0x00384400014c7983 */ /* 0x000f220000300800 */
[----:B-1----:R-:W-:-:S03]  /*75750*/  SHF.R.S32.HI R75, RZ, 0x5, R189 ;  /* 0x00000005ff4b7819 */ /* 0x002fc600000114bd */
[----:B------:R-:W4:Y:S04]  /*75760*/  LDL.LU R74, [R1+0x3850] ;  /* 0x00385000014a7983 */ /* 0x000f280000300800 */
[----:B------:R-:W4:Y:S04]  /*75770*/  LDL.LU R99, [R1+0x3858] ;  /* 0x0038580001637983 */ /* 0x000f280000300800 */
[----:B------:R-:W4:Y:S01]  /*75780*/  LDL.LU R77, [R1+0x384c] ;  /* 0x00384c00014d7983 */ /* 0x000f220000300800 */
[----:B------:R-:W-:-:S03]  /*75790*/  SGXT R75, R75, 0x1 ;  /* 0x000000014b4b781a */ /* 0x000fc60000000200 */
[----:B--2---:R-:W2:Y:S01]  /*757a0*/  LDL.LU R100, [R1+0x3854] ;  /* 0x0038540001647983 */ /* 0x004ea20000300800 */
[----:B------:R-:W-:-:S04]  /*757b0*/  LOP3.LUT R73, R73, 0x90, R75, 0x78, !PT ;  /* 0x0000009049497812 */ /* 0x000fc800078e784b */
[----:B------:R-:W-:-:S05]  /*757c0*/  LOP3.LUT R73, R73, 0x60, RZ, 0x3c, !PT ;  /* 0x0000006049497812 */ /* 0x000fca00078e3cff */
[----:B------:R-:W-:Y:S01]  /*757d0*/  VIADD R2, R73, UR13 ;  /* 0x0000000d49027c36 */ /* 0x000fe20008000000 */
[----:B---3--:R-:W-:Y:S02]  /*757e0*/  IADD3 R97, P1, R97, UR15, RZ ;  /* 0x0000000f61617c10 */ /* 0x008fe4000ff3e0ff */
[----:B----4-:R-:W-:Y:S02]  /*757f0*/  IADD3 R3, P2, R3, UR15, RZ ;  /* 0x0000000f03037c10 */ /* 0x010fe4000ff5e0ff */
[----:B------:R-:W-:Y:S02]  /*75800*/  IADD3.X R98, R98, UR11, RZ, P1, !PT ;  /* 0x0000000b62627c10 */ /* 0x000fe40008ffe4ff */
[----:B------:R-:W-:Y:S01]  /*75810*/  IADD3.X R78, R78, UR11, RZ, P2, !PT ;  /* 0x0000000b4e4e7c10 */ /* 0x000fe200097fe4ff */
[----:B------:R1:W-:Y:S04]  /*75820*/  STL [R1+0x3830], R97 ;  /* 0x0038306101007387 */ /* 0x0003e80000100800 */
[----:B------:R3:W-:Y:S04]  /*75830*/  STL [R1+0x382c], R98 ;  /* 0x00382c6201007387 */ /* 0x0007e80000100800 */
[----:B------:R4:W-:Y:S04]  /*75840*/  STL [R1+0x3838], R3 ;  /* 0x0038380301007387 */ /* 0x0009e80000100800 */
[----:B------:R-:W2:Y:S04]  /*75850*/  LDL.LU R73, [R1+0x3860] ;  /* 0x0038600001497983 */ /* 0x000ea80000300800 */
[----:B------:R4:W-:Y:S04]  /*75860*/  STL [R1+0x3834], R78 ;  /* 0x0038344e01007387 */ /* 0x0009e80000100800 */
[----:B------:R-:W2:Y:S01]  /*75870*/  LDL.LU R75, [R1+0x3868] ;  /* 0x00386800014b7983 */ /* 0x000ea20000300800 */
[----:B------:R-:W-:-:S03]  /*75880*/  IMAD.MOV.U32 R108, RZ, RZ, R97 ;  /* 0x000000ffff6c7224 */ /* 0x000fc600078e0061 */
[----:B-1----:R-:W2:Y:S01]  /*75890*/  LDL.LU R97, [R1+0x385c] ;  /* 0x00385c0001617983 */ /* 0x002ea20000300800 */
[----:B------:R-:W-:-:S03]  /*758a0*/  IMAD.MOV.U32 R109, RZ, RZ, R98 ;  /* 0x000000ffff6d7224 */ /* 0x000fc600078e0062 */
[----:B---3--:R-:W3:Y:S01]  /*758b0*/  LDL.LU R98, [R1+0x3864] ;  /* 0x0038640001627983 */ /* 0x008ee20000300800 */
[----:B------:R-:W-:Y:S02]  /*758c0*/  IADD3 R79, P1, R79, UR15, RZ ;  /* 0x0000000f4f4f7c10 */ /* 0x000fe4000ff3e0ff */
[----:B------:R-:W-:Y:S01]  /*758d0*/  IADD3 R72, P2, R72, UR15, RZ ;  /* 0x0000000f48487c10 */ /* 0x000fe2000ff5e0ff */
[----:B------:R1:W-:Y:S01]  /*758e0*/  LDGSTS.E [R2+0x300], desc[UR20][R108.64], P0 ;  /* 0x003000006c027fae */ /* 0x0003e20008121854 */
[----:B------:R-:W-:Y:S02]  /*758f0*/  IADD3.X R96, R96, UR11, RZ, P1, !PT ;  /* 0x0000000b60607c10 */ /* 0x000fe40008ffe4ff */
[----:B------:R-:W-:Y:S01]  /*75900*/  IADD3.X R76, R76, UR11, RZ, P2, !PT ;  /* 0x0000000b4c4c7c10 */ /* 0x000fe200097fe4ff */
[----:B-1----:R-:W-:Y:S02]  /*75910*/  IMAD.MOV.U32 R108, RZ, RZ, R3 ;  /* 0x000000ffff6c7224 */ /* 0x002fe400078e0003 */
[----:B------:R-:W-:Y:S01]  /*75920*/  IMAD.MOV.U32 R109, RZ, RZ, R78 ;  /* 0x000000ffff6d7224 */ /* 0x000fe200078e004e */
[----:B----4-:R-:W4:Y:S04]  /*75930*/  LDL.LU R3, [R1+0x3870] ;  /* 0x0038700001037983 */ /* 0x010f280000300800 */
[----:B------:R-:W4:Y:S04]  /*75940*/  LDL.LU R78, [R1+0x3878] ;  /* 0x00387800014e7983 */ /* 0x000f280000300800 */
[----:B------:R-:W-:Y:S04]  /*75950*/  STL [R1+0x3840], R79 ;  /* 0x0038404f01007387 */ /* 0x000fe80000100800 */
[----:B------:R1:W-:Y:S04]  /*75960*/  STL [R1+0x383c], R96 ;  /* 0x00383c6001007387 */ /* 0x0003e80000100800 */
[----:B------:R1:W-:Y:S04]  /*75970*/  LDGSTS.E [R2+0x700], desc[UR20][R108.64], P0 ;  /* 0x007000006c027fae */ /* 0x0003e80008121854 */
[----:B------:R-:W-:Y:S01]  /*75980*/  STL [R1+0x3848], R72 ;  /* 0x0038484801007387 */ /* 0x000fe20000100800 */
[----:B------:R-:W-:Y:S01]  /*75990*/  IADD3 R74, P1, R74, UR15, RZ ;  /* 0x0000000f4a4a7c10 */ /* 0x000fe2000ff3e0ff */
[----:B-1----:R-:W-:-:S02]  /*759a0*/  IMAD.MOV.U32 R109, RZ, RZ, R96 ;  /* 0x000000ffff6d7224 */ /* 0x002fc400078e0060 */
[----:B------:R-:W4:Y:S01]  /*759b0*/  LDL.LU R96, [R1+0x386c] ;  /* 0x00386c0001607983 */ /* 0x000f220000300800 */
[----:B------:R-:W-:-:S03]  /*759c0*/  IMAD.MOV.U32 R108, RZ, RZ, R79 ;  /* 0x000000ffff6c7224 */ /* 0x000fc600078e004f */
[----:B------:R1:W-:Y:S04]  /*759d0*/  STL [R1+0x3844], R76 ;  /* 0x0038444c01007387 */ /* 0x0003e80000100800 */
[----:B------:R-:W4:Y:S01]  /*759e0*/  LDL.LU R79, [R1+0x3874] ;  /* 0x00387400014f7983 */ /* 0x000f220000300800 */
[----:B------:R-:W-:-:S03]  /*759f0*/  IADD3.X R77, R77, UR11, RZ, P1, !PT ;  /* 0x0000000b4d4d7c10 */ /* 0x000fc60008ffe4ff */
[----:B------:R1:W-:Y:S01]  /*75a00*/  LDGSTS.E [R2+0xb00], desc[UR20][R108.64], P0 ;  /* 0x00b000006c027fae */ /* 0x0003e20008121854 */
[----:B------:R-:W-:-:S04]  /*75a10*/  IADD3 R99, P2, R99, UR15, RZ ;  /* 0x0000000f63637c10 */ /* 0x000fc8000ff5e0ff */
[----:B--2---:R-:W-:Y:S01]  /*75a20*/  IADD3.X R100, R100, UR11, RZ, P2, !PT ;  /* 0x0000000b64647c10 */ /* 0x004fe200097fe4ff */
[----:B-1----:R-:W-:Y:S02]  /*75a30*/  IMAD.MOV.U32 R108, RZ, RZ, R72 ;  /* 0x000000ffff6c7224 */ /* 0x002fe400078e0048 */
[----:B------:R-:W-:Y:S02]  /*75a40*/  IMAD.MOV.U32 R109, RZ, RZ, R76 ;  /* 0x000000ffff6d7224 */ /* 0x000fe400078e004c */
[----:B------:R-:W2:Y:S04]  /*75a50*/  LDL.LU R76, [R1+0x3880] ;  /* 0x00388000014c7983 */ /* 0x000ea80000300800 */
[----:B------:R-:W2:Y:S04]  /*75a60*/  LDL.LU R72, [R1+0x3888] ;  /* 0x0038880001487983 */ /* 0x000ea80000300800 */
[----:B------:R-:W-:Y:S04]  /*75a70*/  STL [R1+0x3850], R74 ;  /* 0x0038504a01007387 */ /* 0x000fe80000100800 */
[----:B------:R1:W-:Y:S04]  /*75a80*/  LDGSTS.E [R2+0xf00], desc[UR20][R108.64], P0 ;  /* 0x00f000006c027fae */ /* 0x0003e80008121854 */
[----:B------:R1:W-:Y:S04]  /*75a90*/  STL [R1+0x384c], R77 ;  /* 0x00384c4d01007387 */ /* 0x0003e80000100800 */
[----:B------:R-:W-:Y:S01]  /*75aa0*/  STL [R1+0x3858], R99 ;  /* 0x0038586301007387 */ /* 0x000fe20000100800 */
[----:B-1----:R-:W-:-:S03]  /*75ab0*/  IMAD.MOV.U32 R109, RZ, RZ, R77 ;  /* 0x000000ffff6d7224 */ /* 0x002fc600078e004d */
[----:B------:R-:W2:Y:S01]  /*75ac0*/  LDL.LU R77, [R1+0x387c] ;  /* 0x00387c00014d7983 */ /* 0x000ea20000300800 */
[----:B------:R-:W-:-:S03]  /*75ad0*/  IMAD.MOV.U32 R108, RZ, RZ, R74 ;  /* 0x000000ffff6c7224 */ /* 0x000fc600078e004a */
[----:B------:R-:W-:Y:S04]  /*75ae0*/  STL [R1+0x3854], R100 ;  /* 0x0038546401007387 */ /* 0x000fe80000100800 */
[----:B------:R-:W2:Y:S04]  /*75af0*/  LDL.LU R74, [R1+0x3884] ;  /* 0x00388400014a7983 */ /* 0x000ea80000300800 */
[----:B------:R1:W-:Y:S02]  /*75b00*/  LDGSTS.E [R2+0x1300], desc[UR20][R108.64], P0 ;  /* 0x013000006c027fae */ /* 0x0003e40008121854 */
[----:B-1----:R-:W-:-:S02]  /*75b10*/  IMAD.MOV.U32 R108, RZ, RZ, R99 ;  /* 0x000000ffff6c7224 */ /* 0x002fc400078e0063 */
[----:B------:R-:W-:-:S05]  /*75b20*/  IMAD.MOV.U32 R109, RZ, RZ, R100 ;  /* 0x000000ffff6d7224 */ /* 0x000fca00078e0064 */
[----:B------:R1:W-:Y:S01]  /*75b30*/  LDGSTS.E [R2+0x1700], desc[UR20][R108.64], P0 ;  /* 0x017000006c027fae */ /* 0x0003e20008121854 */
[----:B------:R-:W-:Y:S02]  /*75b40*/  IADD3 R73, P1, R73, UR15, RZ ;  /* 0x0000000f49497c10 */ /* 0x000fe4000ff3e0ff */
[----:B------:R-:W-:Y:S02]  /*75b50*/  IADD3 R75, P2, R75, UR15, RZ ;  /* 0x0000000f4b4b7c10 */ /* 0x000fe4000ff5e0ff */
[----:B------:R-:W-:Y:S01]  /*75b60*/  IADD3.X R97, R97, UR11, RZ, P1, !PT ;  /* 0x0000000b61617c10 */ /* 0x000fe20008ffe4ff */
[----:B------:R1:W-:Y:S01]  /*75b70*/  STL [R1+0x3860], R73 ;  /* 0x0038604901007387 */ /* 0x0003e20000100800 */
[----:B---3--:R-:W-:Y:S01]  /*75b80*/  IADD3.X R98, R98, UR11, RZ, P2, !PT ;  /* 0x0000000b62627c10 */ /* 0x008fe200097fe4ff */
[----:B-1----:R-:W-:Y:S02]  /*75b90*/  IMAD.MOV.U32 R108, RZ, RZ, R73 ;  /* 0x000000ffff6c7224 */ /* 0x002fe400078e0049 */
[----:B------:R-:W-:Y:S01]  /*75ba0*/  IMAD.MOV.U32 R109, RZ, RZ, R97 ;  /* 0x000000ffff6d7224 */ /* 0x000fe200078e0061 */
[----:B------:R1:W-:Y:S04]  /*75bb0*/  STL [R1+0x385c], R97 ;  /* 0x00385c6101007387 */ /* 0x0003e80000100800 */
[----:B------:R3:W-:Y:S04]  /*75bc0*/  STL [R1+0x3868], R75 ;  /* 0x0038684b01007387 */ /* 0x0007e80000100800 */
[----:B------:R3:W-:Y:S04]  /*75bd0*/  LDGSTS.E [R2+0x1b00], desc[UR20][R108.64], P0 ;  /* 0x01b000006c027fae */ /* 0x0007e80008121854 */
[----:B------:R-:W2:Y:S04]  /*75be0*/  LDL.LU R73, [R1+0x3890] ;  /* 0x0038900001497983 */ /* 0x000ea80000300800 */
[----:B------:R4:W-:Y:S04]  /*75bf0*/  STL [R1+0x3864], R98 ;  /* 0x0038646201007387 */ /* 0x0009e80000100800 */
[----:B-1----:R-:W2:Y:S01]  /*75c00*/  LDL.LU R97, [R1+0x3898] ;  /* 0x0038980001617983 */ /* 0x002ea20000300800 */
[----:B---3--:R-:W-:-:S03]  /*75c10*/  IMAD.MOV.U32 R108, RZ, RZ, R75 ;  /* 0x000000ffff6c7224 */ /* 0x008fc600078e004b */
[----:B------:R-:W3:Y:S04]  /*75c20*/  LDL.LU R75, [R1+0x388c] ;  /* 0x00388c00014b7983 */ /* 0x000ee80000300800 */
[----:B------:R-:W3:Y:S01]  /*75c30*/  LDL.LU R99, [R1+0x3894] ;  /* 0x0038940001637983 */ /* 0x000ee20000300800 */
[----:B----4-:R-:W-:Y:S02]  /*75c40*/  IADD3 R3, P1, R3, UR15, RZ ;  /* 0x0000000f03037c10 */ /* 0x010fe4000ff3e0ff */
[----:B------:R-:W-:Y:S01]  /*75c50*/  IADD3 R78, P2, R78, UR15, RZ ;  /* 0x0000000f4e4e7c10 */ /* 0x000fe2000ff5e0ff */
[----:B------:R-:W-:Y:S02]  /*75c60*/  IMAD.MOV.U32 R109, RZ, RZ, R98 ;  /* 0x000000ffff6d7224 */ /* 0x000fe400078e0062 */
[----:B------:R1:W-:Y:S04]  /*75c70*/  STL [R1+0x3870], R3 ;  /* 0x0038700301007387 */ /* 0x0003e80000100800 */
[----:B------:R4:W-:Y:S01]  /*75c80*/  LDGSTS.E [R2+0x1f00], desc[UR20][R108.64], P0 ;  /* 0x01f000006c027fae */ /* 0x0009e20008121854 */
[----:B------:R-:W-:-:S02]  /*75c90*/  IADD3.X R96, R96, UR11, RZ, P1, !PT ;  /* 0x0000000b60607c10 */ /* 0x000fc40008ffe4ff */
[----:B------:R-:W-:-:S03]  /*75ca0*/  IADD3.X R79, R79, UR11, RZ, P2, !PT ;  /* 0x0000000b4f4f7c10 */ /* 0x000fc600097fe4ff */
[----:B------:R-:W-:Y:S04]  /*75cb0*/  STL [R1+0x386c], R96 ;  /* 0x00386c6001007387 */ /* 0x000fe80000100800 */
[----:B------:R-:W-:Y:S04]  /*75cc0*/  STL [R1+0x3878], R78 ;  /* 0x0038784e01007387 */ /* 0x000fe80000100800 */
[----:B------:R-:W3:Y:S01]  /*75cd0*/  LDL.LU R98, [R1+0x38a0] ;  /* 0x0038a00001627983 */ /* 0x000ee20000300800 */
[----:B----4-:R-:W-:-:S03]  /*75ce0*/  IMAD.MOV.U32 R108, RZ, RZ, R3 ;  /* 0x000000ffff6c7224 */ /* 0x010fc600078e0003 */
[----:B------:R4:W-:Y:S04]  /*75cf0*/  STL [R1+0x3874], R79 ;  /* 0x0038744f01007387 */ /* 0x0009e80000100800 */
[----:B-1----:R-:W3:Y:S01]  /*75d00*/  LDL.LU R3, [R1+0x38a8] ;  /* 0x0038a80001037983 */ /* 0x002ee20000300800 */
[----:B------:R-:W-:-:S03]  /*75d10*/  IMAD.MOV.U32 R109, RZ, RZ, R96 ;  /* 0x000000ffff6d7224 */ /* 0x000fc600078e0060 */
[----:B------:R-:W3:Y:S04]  /*75d20*/  LDL.LU R100, [R1+0x389c] ;  /* 0x00389c0001647983 */ /* 0x000ee80000300800 */
[----:B------:R1:W-:Y:S01]  /*75d30*/  LDGSTS.E [R2+0x2300], desc[UR20][R108.64], P0 ;  /* 0x023000006c027fae */ /* 0x0003e20008121854 */
[----:B--2---:R-:W-:Y:S02]  /*75d40*/  IADD3 R76, P1, R76, UR15, RZ ;  /* 0x0000000f4c4c7c10 */ /* 0x004fe4000ff3e0ff */
[----:B------:R-:W-:Y:S01]  /*75d50*/  IADD3 R72, P2, R72, UR15, RZ ;  /* 0x0000000f48487c10 */ /* 0x000fe2000ff5e0ff */
[----:B-1----:R-:W-:Y:S02]  /*75d60*/  IMAD.MOV.U32 R109, RZ, RZ, R79 ;  /* 0x000000ffff6d7224 */ /* 0x002fe400078e004f */
[----:B----4-:R-:W2:Y:S01]  /*75d70*/  LDL.LU R79, [R1+0x38a4] ;  /* 0x0038a400014f7983 */ /* 0x010ea20000300800 */
[----:B------:R-:W-:-:S03]  /*75d80*/  IMAD.MOV.U32 R108, RZ, RZ, R78 ;  /* 0x000000ffff6c7224 */ /* 0x000fc600078e004e */
[----:B------:R1:W-:Y:S04]  /*75d90*/  STL [R1+0x3880], R76 ;  /* 0x0038804c01007387 */ /* 0x0003e80000100800 */
[----:B------:R4:W-:Y:S01]  /*75da0*/  LDGSTS.E [R2+0x2700], desc[UR20][R108.64], P0 ;  /* 0x027000006c027fae */ /* 0x0009e20008121854 */
[----:B------:R-:W-:Y:S02]  /*75db0*/  IADD3.X R77, R77, UR11, RZ, P1, !PT ;  /* 0x0000000b4d4d7c10 */ /* 0x000fe40008ffe4ff */
[----:B------:R-:W-:-:S03]  /*75dc0*/  IADD3.X R74, R74, UR11, RZ, P2, !PT ;  /* 0x0000000b4a4a7c10 */ /* 0x000fc600097fe4ff */
[----:B------:R1:W-:Y:S04]  /*75dd0*/  STL [R1+0x387c], R77 ;  /* 0x00387c4d01007387 */ /* 0x0003e80000100800 */
[----:B------:R-:W-:Y:S04]  /*75de0*/  STL [R1+0x3888], R72 ;  /* 0x0038884801007387 */ /* 0x000fe80000100800 */
[----:B------:R-:W2:Y:S01]  /*75df0*/  LDL.LU R78, [R1+0x38b0] ;  /* 0x0038b000014e7983 */ /* 0x000ea20000300800 */
[----:B----4-:R-:W-:-:S03]  /*75e00*/  IMAD.MOV.U32 R108, RZ, RZ, R76 ;  /* 0x000000ffff6c7224 */ /* 0x010fc600078e004c */
[----:B------:R4:W-:Y:S04]  /*75e10*/  STL [R1+0x3884], R74 ;  /* 0x0038844a01007387 */ /* 0x0009e80000100800 */
[----:B-1----:R-:W2:Y:S04]  /*75e20*/  LDL.LU R76, [R1+0x38b8] ;  /* 0x0038b800014c7983 */ /* 0x002ea80000300800 */
[----:B------:R-:W2:Y:S01]  /*75e30*/  LDL.LU R96, [R1+0x38ac] ;  /* 0x0038ac0001607983 */ /* 0x000ea20000300800 */
[----:B------:R-:W-:-:S03]  /*75e40*/  IMAD.MOV.U32 R109, RZ, RZ, R77 ;  /* 0x000000ffff6d7224 */ /* 0x000fc600078e004d */
[----:B------:R-:W2:Y:S04]  /*75e50*/  LDL.LU R77, [R1+0x38b4] ;  /* 0x0038b400014d7983 */ /* 0x000ea80000300800 */
[----:B------:R1:W-:Y:S02]  /*75e60*/  LDGSTS.E [R2+0x2b00], desc[UR20][R108.64], P0 ;  /* 0x02b000006c027fae */ /* 0x0003e40008121854 */
[----:B-1----:R-:W-:Y:S02]  /*75e70*/  IMAD.MOV.U32 R108, RZ, RZ, R72 ;  /* 0x000000ffff6c7224 */ /* 0x002fe400078e0048 */
[----:B------:R-:W-:Y:S02]  /*75e80*/  IMAD.MOV.U32 R109, RZ, RZ, R74 ;  /* 0x000000ffff6d7224 */ /* 0x000fe400078e004a */
[----:B----4-:R-:W4:Y:S04]  /*75e90*/  LDL.LU R74, [R1+0x38c0] ;  /* 0x0038c000014a7983 */ /* 0x010f280000300800 */
[----:B------:R-:W4:Y:S04]  /*75ea0*/  LDL.LU R72, [R1+0x38c8] ;  /* 0x0038c80001487983 */ /* 0x000f280000300800 */
[----:B------:R1:W-:Y:S01]  /*75eb0*/  LDGSTS.E [R2+0x2f00], desc[UR20][R108.64], P0 ;  /* 0x02f000006c027fae */ /* 0x0003e20008121854 */
[----:B------:R-:W-:-:S02]  /*75ec0*/  IADD3 R73, P1, R73, UR15, RZ ;  /* 0x0000000f49497c10 */ /* 0x000fc4000ff3e0ff */
[----:B------:R-:W-:-:S03]  /*75ed0*/  IADD3 R97, P2, R97, UR15, RZ ;  /* 0x0000000f61617c10 */ /* 0x000fc6000ff5e0ff */
[----:B------:R-:W-:Y:S01]  /*75ee0*/  STL [R1+0x3890], R73 ;  /* 0x0038904901007387 */ /* 0x000fe20000100800 */
[----:B---3--:R-:W-:-:S05]  /*75ef0*/  IADD3.X R75, R75, UR11, RZ, P1, !PT ;  /* 0x0000000b4b4b7c10 */ /* 0x008fca0008ffe4ff */
[----:B------:R3:W-:Y:S01]  /*75f00*/  STL [R1+0x388c], R75 ;  /* 0x00388c4b01007387 */ /* 0x0007e20000100800 */
[----:B-1----:R-:W-:-:S03]  /*75f10*/  IMAD.MOV.U32 R109, RZ, RZ, R75 ;  /* 0x000000ffff6d7224 */ /* 0x002fc600078e004b */
[----:B------:R-:W-:Y:S01]  /*75f20*/  STL [R1+0x3898], R97 ;  /* 0x0038986101007387 */ /* 0x000fe20000100800 */
[----:B------:R-:W-:-:S03]  /*75f30*/  IADD3.X R99, R99, UR11, RZ, P2, !PT ;  /* 0x0000000b63637c10 */ /* 0x000fc600097fe4ff */
[----:B---3--:R-:W3:Y:S01]  /*75f40*/  LDL.LU R75, [R1+0x38bc] ;  /* 0x0038bc00014b7983 */ /* 0x008ee20000300800 */
[----:B------:R-:W-:-:S03]  /*75f50*/  IMAD.MOV.U32 R108, RZ, RZ, R73 ;  /* 0x000000ffff6c7224 */ /* 0x000fc600078e0049 */
[----:B------:R1:W-:Y:S04]  /*75f60*/  STL [R1+0x3894], R99 ;  /* 0x0038946301007387 */ /* 0x0003e80000100800 */
[----:B------:R-:W3:Y:S01]  /*75f70*/  LDL.LU R73, [R1+0x38c4] ;  /* 0x0038c40001497983 */ /* 0x000ee20000300800 */
[----:B------:R-:W-:-:S03]  /*75f80*/  IADD3 R98, P1, R98, UR15, RZ ;  /* 0x0000000f62627c10 */ /* 0x000fc6000ff3e0ff */
[----:B------:R1:W-:Y:S01]  /*75f90*/  LDGSTS.E [R2+0x3300], desc[UR20][R108.64], P0 ;  /* 0x033000006c027fae */ /* 0x0003e20008121854 */
[----:B------:R-:W-:Y:S02]  /*75fa0*/  IADD3 R3, P2, R3, UR15, RZ ;  /* 0x0000000f03037c10 */ /* 0x000fe4000ff5e0ff */
        /* <DEDUP_REMOVED lines=9> */
[----:B--2---:R-:W-:Y:S01]  /*76040*/  IADD3.X R79, R79, UR11, RZ, P2, !PT ;  /* 0x0000000b4f4f7c10 */ /* 0x004fe200097fe4ff */
[----:B-1----:R-:W-:-:S02]  /*76050*/  IMAD.MOV.U32 R109, RZ, RZ, R100 ;  /* 0x000000ffff6d7224 */ /* 0x002fc400078e0064 */
[----:B------:R-:W2:Y:S01]  /*76060*/  LDL.LU R100, [R1+0x38cc] ;  /* 0x0038cc0001647983 */ /* 0x000ea20000300800 */
[----:B------:R-:W-:-:S03]  /*76070*/  IMAD.MOV.U32 R108, RZ, RZ, R98 ;  /* 0x000000ffff6c7224 */ /* 0x000fc600078e0062 */
[----:B------:R1:W-:Y:S04]  /*76080*/  STL [R1+0x38a4], R79 ;  /* 0x0038a44f01007387 */ /* 0x0003e80000100800 */
[----:B------:R-:W2:Y:S01]  /*76090*/  LDL.LU R98, [R1+0x38d4] ;  /* 0x0038d40001627983 */ /* 0x000ea20000300800 */
[----:B------:R-:W-:-:S03]  /*760a0*/  IADD3 R78, P1, R78, UR15, RZ ;  /* 0x0000000f4e4e7c10 */ /* 0x000fc6000ff3e0ff */
[----:B------:R1:W-:Y:S01]  /*760b0*/  LDGSTS.E [R2+0x3b00], desc[UR20][R108.64], P0 ;  /* 0x03b000006c027fae */ /* 0x0003e20008121854 */
[----:B------:R-:W-:Y:S02]  /*760c0*/  IADD3 R76, P2, R76, UR15, RZ ;  /* 0x0000000f4c4c7c10 */ /* 0x000fe4000ff5e0ff */
[----:B------:R-:W-:Y:S01]  /*760d0*/  IADD3.X R96, R96, UR11, RZ, P1, !PT ;  /* 0x0000000b60607c10 */ /* 0x000fe20008ffe4ff */
        /* <DEDUP_REMOVED lines=8> */
[----:B------:R-:W-:-:S02]  /*76160*/  IADD3.X R77, R77, UR11, RZ, P2, !PT ;  /* 0x0000000b4d4d7c10 */ /* 0x000fc400097fe4ff */
[----:B----4-:R-:W-:Y:S01]  /*76170*/  IADD3 R74, P1, R74, UR15, RZ ;  /* 0x0000000f4a4a7c10 */ /* 0x010fe2000ff3e0ff */
[----:B-1----:R-:W-:Y:S02]  /*76180*/  IMAD.MOV.U32 R109, RZ, RZ, R96 ;  /* 0x000000ffff6d7224 */ /* 0x002fe400078e0060 */
[----:B------:R-:W4:Y:S01]  /*76190*/  LDL.LU R96, [R1+0x38dc] ;  /* 0x0038dc0001607983 */ /* 0x000f220000300800 */
[----:B------:R-:W-:-:S03]  /*761a0*/  IMAD.MOV.U32 R108, RZ, RZ, R78 ;  /* 0x000000ffff6c7224 */ /* 0x000fc600078e004e */
[----:B------:R1:W-:Y:S04]  /*761b0*/  STL [R1+0x38b4], R77 ;  /* 0x0038b44d01007387 */ /* 0x0003e80000100800 */
[----:B------:R-:W4:Y:S01]  /*761c0*/  LDL.LU R78, [R1+0x38e4] ;  /* 0x0038e400014e7983 */ /* 0x000f220000300800 */
[----:B------:R-:W-:-:S03]  /*761d0*/  IADD3 R72, P2, R72, UR15, RZ ;  /* 0x0000000f48487c10 */ /* 0x000fc6000ff5e0ff */
[----:B------:R-:W-:Y:S04]  /*761e0*/  STL [R1+0x38c0], R74 ;  /* 0x0038c04a01007387 */ /* 0x000fe80000100800 */
[----:B------:R1:W-:Y:S02]  /*761f0*/  LDGSTS.E [R2+0x4300], desc[UR20][R108.64], P0 ;  /* 0x043000006c027fae */ /* 0x0003e40008121854 */
[----:B-1----:R-:W-:Y:S02]  /*76200*/  IMAD.MOV.U32 R108, RZ, RZ, R76 ;  /* 0x000000ffff6c7224 */ /* 0x002fe400078e004c */
[----:B------:R-:W-:-:S05]  /*76210*/  IMAD.MOV.U32 R109, RZ, RZ, R77 ;  /* 0x000000ffff6d7224 */ /* 0x000fca00078e004d */
[----:B------:R1:W-:Y:S02]  /*76220*/  LDGSTS.E [R2+0x4700], desc[UR20][R108.64], P0 ;  /* 0x047000006c027fae */ /* 0x0003e40008121854 */
[----:B-1----:R-:W-:Y:S01]  /*76230*/  IMAD.MOV.U32 R108, RZ, RZ, R74 ;  /* 0x000000ffff6c7224 */ /* 0x002fe200078e004a */
[----:B---3--:R-:W-:-:S05]  /*76240*/  IADD3.X R75, R75, UR11, RZ, P1, !PT ;  /* 0x0000000b4b4b7c10 */ /* 0x008fca0008ffe4ff */
[----:B------:R1:W-:Y:S04]  /*76250*/  STL [R1+0x38bc], R75 ;  /* 0x0038bc4b01007387 */ /* 0x0003e80000100800 */
[----:B------:R-:W-:Y:S04]  /*76260*/  STL [R1+0x38c8], R72 ;  /* 0x0038c84801007387 */ /* 0x000fe80000100800 */
[----:B------:R-:W3:Y:S01]  /*76270*/  LDL.LU.64 R76, [R1+0x3438] ;  /* 0x00343800014c7983 */ /* 0x000ee20000300a00 */
[----:B------:R-:W-:Y:S01]  /*76280*/  IADD3.X R73, R73, UR11, RZ, P2, !PT ;  /* 0x0000000b49497c10 */ /* 0x000fe200097fe4ff */
[----:B------:R-:W-:-:S04]  /*76290*/  IMAD.MOV.U32 R109, RZ, RZ, R75 ;  /* 0x000000ffff6d7224 */ /* 0x000fc800078e004b */
[----:B------:R1:W-:Y:S04]  /*762a0*/  STL [R1+0x38c4], R73 ;  /* 0x0038c44901007387 */ /* 0x0003e80000100800 */
[----:B-1----:R-:W3:Y:S04]  /*762b0*/  LDL.LU.64 R74, [R1+0x3418] ;  /* 0x00341800014a7983 */ /* 0x002ee80000300a00 */
[----:B------:R1:W-:Y:S02]  /*762c0*/  LDGSTS.E [R2+0x4b00], desc[UR20][R108.64], P0 ;  /* 0x04b000006c027fae */ /* 0x0003e40008121854 */
[----:B-1----:R-:W-:-:S02]  /*762d0*/  IMAD.MOV.U32 R108, RZ, RZ, R72 ;  /* 0x000000ffff6c7224 */ /* 0x002fc400078e0048 */
[----:B------:R-:W-:Y:S02]  /*762e0*/  IMAD.MOV.U32 R109, RZ, RZ, R73 ;  /* 0x000000ffff6d7224 */ /* 0x000fe400078e0049 */
[----:B------:R-:W3:Y:S01]  /*762f0*/  LDL.LU.64 R72, [R1+0x33f8] ;  /* 0x0033f80001487983 */ /* 0x000ee20000300a00 */
[----:B------:R-:W-:Y:S02]  /*76300*/  IADD3 R99, P1, R99, UR15, RZ ;  /* 0x0000000f63637c10 */ /* 0x000fe4000ff3e0ff */
[----:B------:R-:W-:Y:S01]  /*76310*/  IADD3 R97, P2, R97, UR15, RZ ;  /* 0x0000000f61617c10 */ /* 0x000fe2000ff5e0ff */
[----:B------:R-:W3:Y:S04]  /*76320*/  LDL.LU.64 R116, [R1+0x33d8] ;  /* 0x0033d80001747983 */ /* 0x000ee80000300a00 */
[----:B------:R1:W-:Y:S04]  /*76330*/  LDGSTS.E [R2+0x4f00], desc[UR20][R108.64], P0 ;  /* 0x04f000006c027fae */ /* 0x0003e80008121854 */
[----:B------:R-:W-:Y:S01]  /*76340*/  STL [R1+0x38d0], R99 ;  /* 0x0038d06301007387 */ /* 0x000fe20000100800 */
[----:B--2---:R-:W-:-:S02]  /*76350*/  IADD3.X R100, R100, UR11, RZ, P1, !PT ;  /* 0x0000000b64647c10 */ /* 0x004fc40008ffe4ff */
[----:B------:R-:W-:-:S03]  /*76360*/  IADD3.X R98, R98, UR11, RZ, P2, !PT ;  /* 0x0000000b62627c10 */ /* 0x000fc600097fe4ff */
[----:B------:R2:W-:Y:S04]  /*76370*/  STL [R1+0x38cc], R100 ;  /* 0x0038cc6401007387 */ /* 0x0005e80000100800 */
[----:B------:R-:W-:Y:S04]  /*76380*/  STL [R1+0x38d8], R97 ;  /* 0x0038d86101007387 */ /* 0x000fe80000100800 */
[----:B------:R-:W3:Y:S01]  /*76390*/  LDL.LU.64 R102, [R1+0x33b8] ;  /* 0x0033b80001667983 */ /* 0x000ee20000300a00 */
[----:B-1----:R-:W-:-:S03]  /*763a0*/  IMAD.MOV.U32 R109, RZ, RZ, R100 ;  /* 0x000000ffff6d7224 */ /* 0x002fc600078e0064 */
[----:B------:R1:W-:Y:S01]  /*763b0*/  STL [R1+0x38d4], R98 ;  /* 0x0038d46201007387 */ /* 0x0003e20000100800 */
[----:B------:R-:W-:-:S03]  /*763c0*/  IMAD.MOV.U32 R108, RZ, RZ, R99 ;  /* 0x000000ffff6c7224 */ /* 0x000fc600078e0063 */
[----:B--2---:R-:W2:Y:S04]  /*763d0*/  LDL.LU.64 R100, [R1+0x3398] ;  /* 0x0033980001647983 */ /* 0x004ea80000300a00 */
[----:B------:R-:W2:Y:S04]  /*763e0*/  LDL.LU.64 R122, [R1+0x3378] ;  /* 0x00337800017a7983 */ /* 0x000ea80000300a00 */
[----:B------:R1:W-:Y:S01]  /*763f0*/  LDGSTS.E [R2+0x5300], desc[UR20][R108.64], P0 ;  /* 0x053000006c027fae */ /* 0x0003e20008121854 */
[----:B------:R-:W-:Y:S02]  /*76400*/  IADD3 R79, P1, R79, UR15, RZ ;  /* 0x0000000f4f4f7c10 */ /* 0x000fe4000ff3e0ff */
[----:B------:R-:W-:Y:S01]  /*76410*/  IADD3 R3, P2, R3, UR15, RZ ;  /* 0x0000000f03037c10 */ /* 0x000fe2000ff5e0ff */
[----:B-1----:R-:W-:-:S02]  /*76420*/  IMAD.MOV.U32 R108, RZ, RZ, R97 ;  /* 0x000000ffff6c7224 */ /* 0x002fc400078e0061 */
[----:B------:R-:W-:Y:S02]  /*76430*/  IMAD.MOV.U32 R109, RZ, RZ, R98 ;  /* 0x000000ffff6d7224 */ /* 0x000fe400078e0062 */
[----:B------:R-:W2:Y:S04]  /*76440*/  LDL.LU.64 R98, [R1+0x3358] ;  /* 0x0033580001627983 */ /* 0x000ea80000300a00 */
[----:B------:R1:W-:Y:S04]  /*76450*/  LDGSTS.E [R2+0x5700], desc[UR20][R108.64], P0 ;  /* 0x057000006c027fae */ /* 0x0003e80008121854 */
[----:B------:R-:W-:Y:S01]  /*76460*/  STL [R1+0x38e0], R79 ;  /* 0x0038e04f01007387 */ /* 0x000fe20000100800 */
[----:B----4-:R-:W-:-:S02]  /*76470*/  IADD3.X R96, R96, UR11, RZ, P1, !PT ;  /* 0x0000000b60607c10 */ /* 0x010fc40008ffe4ff */
[----:B------:R-:W-:-:S03]  /*76480*/  IADD3.X R78, R78, UR11, RZ, P2, !PT ;  /* 0x0000000b4e4e7c10 */ /* 0x000fc600097fe4ff */
[----:B------:R4:W-:Y:S04]  /*76490*/  STL [R1+0x38dc], R96 ;  /* 0x0038dc6001007387 */ /* 0x0009e80000100800 */
[----:B------:R-:W-:Y:S01]  /*764a0*/  STL [R1+0x38e8], R3 ;  /* 0x0038e80301007387 */ /* 0x000fe20000100800 */
[----:B-1----:R-:W-:Y:S02]  /*764b0*/  IMAD.MOV.U32 R108, RZ, RZ, R79 ;  /* 0x000000ffff6c7224 */ /* 0x002fe400078e004f */
[----:B------:R-:W-:-:S05]  /*764c0*/  IMAD.MOV.U32 R109, RZ, RZ, R96 ;  /* 0x000000ffff6d7224 */ /* 0x000fca00078e0060 */
[----:B------:R1:W-:Y:S04]  /*764d0*/  LDGSTS.E [R2+0x5b00], desc[UR20][R108.64], P0 ;  /* 0x05b000006c027fae */ /* 0x0003e80008121854 */
[----:B----4-:R-:W4:Y:S04]  /*764e0*/  LDL.LU.64 R96, [R1+0x3338] ;  /* 0x0033380001607983 */ /* 0x010f280000300a00 */
[----:B------:R1:W-:Y:S04]  /*764f0*/  STL [R1+0x38e4], R78 ;  /* 0x0038e44e01007387 */ /* 0x0003e80000100800 */
[----:B------:R-:W4:Y:S01]  /*76500*/  LDL.LU.64 R128, [R1+0x3318] ;  /* 0x0033180001807983 */ /* 0x000f220000300a00 */
[----:B-1----:R-:W-:-:S02]  /*76510*/  IMAD.MOV.U32 R108, RZ, RZ, R3 ;  /* 0x000000ffff6c7224 */ /* 0x002fc400078e0003 */
[----:B------:R-:W-:Y:S02]  /*76520*/  IMAD.MOV.U32 R109, RZ, RZ, R78 ;  /* 0x000000ffff6d7224 */ /* 0x000fe400078e004e */
[----:B------:R-:W4:Y:S04]  /*76530*/  LDL.LU.64 R78, [R1+0x32f8] ;  /* 0x0032f800014e7983 */ /* 0x000f280000300a00 */
[----:B------:R3:W-:Y:S02]  /*76540*/  LDGSTS.E [R2+0x5f00], desc[UR20][R108.64], P0 ;  /* 0x05f000006c027fae */ /* 0x0007e40008121854 */
[----:B---3--:R-:W-:-:S04]  /*76550*/  IADD3 R108, P1, R76, UR15, RZ ;  /* 0x0000000f4c6c7c10 */ /* 0x008fc8000ff3e0ff */
[----:B------:R-:W-:Y:S02]  /*76560*/  IADD3.X R3, R77, UR11, RZ, P1, !PT ;  /* 0x0000000b4d037c10 */ /* 0x000fe40008ffe4ff */
[----:B------:R-:W3:Y:S01]  /*76570*/  LDL.LU.64 R76, [R1+0x32d8] ;  /* 0x0032d800014c7983 */ /* 0x000ee20000300a00 */
[----:B------:R-:W-:-:S03]  /*76580*/  IADD3 R110, P1, R74, UR15, RZ ;  /* 0x0000000f4a6e7c10 */ /* 0x000fc6000ff3e0ff */
[----:B------:R-:W3:Y:S01]  /*76590*/  LDL.LU.64 R134, [R1+0x32b8] ;  /* 0x0032b80001867983 */ /* 0x000ee20000300a00 */
[----:B------:R-:W-:-:S03]  /*765a0*/  IADD3.X R109, R75, UR11, RZ, P1, !PT ;  /* 0x0000000b4b6d7c10 */ /* 0x000fc60008ffe4ff */
[----:B------:R-:W3:Y:S01]  /*765b0*/  LDL.LU.64 R74, [R1+0x3298] ;  /* 0x00329800014a7983 */ /* 0x000ee20000300a00 */
[----:B------:R-:W-:-:S04]  /*765c0*/  IADD3 R112, P1, R72, UR15, RZ ;  /* 0x0000000f48707c10 */ /* 0x000fc8000ff3e0ff */
[----:B------:R-:W-:Y:S02]  /*765d0*/  IADD3.X R111, R73, UR11, RZ, P1, !PT ;  /* 0x0000000b496f7c10 */ /* 0x000fe40008ffe4ff */
[----:B------:R-:W3:Y:S01]  /*765e0*/  LDL.LU.64 R72, [R1+0x3278] ;  /* 0x0032780001487983 */ /* 0x000ee20000300a00 */
[----:B------:R-:W-:-:S03]  /*765f0*/  IADD3 R114, P1, R116, UR15, RZ ;  /* 0x0000000f74727c10 */ /* 0x000fc6000ff3e0ff */
[----:B------:R-:W3:Y:S01]  /*76600*/  LDL.LU.64 R140, [R1+0x3258] ;  /* 0x00325800018c7983 */ /* 0x000ee20000300a00 */
        /* <DEDUP_REMOVED lines=14> */
[----:B------:R-:W-:Y:S01]  /*766f0*/  IADD3 R126, P1, R128, UR15, RZ ;  /* 0x0000000f807e7c10 */ /* 0x000fe2000ff3e0ff */
[----:B------:R-:W4:Y:S03]  /*76700*/  LDL.LU.64 R96, [R1+0x31d8] ;  /* 0x0031d80001607983 */ /* 0x000f260000300a00 */
[----:B------:R-:W-:Y:S02]  /*76710*/  IADD3.X R125, R129, UR11, RZ, P1, !PT ;  /* 0x0000000b817d7c10 */ /* 0x000fe40008ffe4ff */
[----:B------:R-:W-:-:S04]  /*76720*/  IADD3 R128, P1, R78, UR15, RZ ;  /* 0x0000000f4e807c10 */ /* 0x000fc8000ff3e0ff */
[----:B------:R-:W-:Y:S02]  /*76730*/  IADD3.X R127, R79, UR11, RZ, P1, !PT ;  /* 0x0000000b4f7f7c10 */ /* 0x000fe40008ffe4ff */
[----:B------:R-:W4:Y:S01]  /*76740*/  LDL.LU.64 R78, [R1+0x31b8] ;  /* 0x0031b800014e7983 */ /* 0x000f220000300a00 */
[----:B---3--:R-:W-:-:S04]  /*76750*/  IADD3 R130, P1, R76, UR15, RZ ;  /* 0x0000000f4c827c10 */ /* 0x008fc8000ff3e0ff */
[----:B------:R-:W-:Y:S02]  /*76760*/  IADD3.X R129, R77, UR11, RZ, P1, !PT ;  /* 0x0000000b4d817c10 */ /* 0x000fe40008ffe4ff */
[----:B------:R-:W-:Y:S01]  /*76770*/  IADD3 R132, P1, R134, UR15, RZ ;  /* 0x0000000f86847c10 */ /* 0x000fe2000ff3e0ff */
[----:B------:R-:W3:Y:S03]  /*76780*/  LDL.LU.64 R76, [R1+0x3198] ;  /* 0x00319800014c7983 */ /* 0x000ee60000300a00 */
[----:B------:R-:W-:Y:S02]  /*76790*/  IADD3.X R131, R135, UR11, RZ, P1, !PT ;  /* 0x0000000b87837c10 */ /* 0x000fe40008ffe4ff */
[----:B------:R-:W-:-:S04]  /*767a0*/  IADD3 R134, P1, R74, UR15, RZ ;  /* 0x0000000f4a867c10 */ /* 0x000fc8000ff3e0ff */
[----:B------:R-:W-:Y:S02]  /*767b0*/  IADD3.X R133, R75, UR11, RZ, P1, !PT ;  /* 0x0000000b4b857c10 */ /* 0x000fe40008ffe4ff */
[----:B------:R-:W3:Y:S01]  /*767c0*/  LDL.LU.64 R74, [R1+0x3178] ;  /* 0x00317800014a7983 */ /* 0x000ee20000300a00 */
[----:B------:R-:W-:-:S04]  /*767d0*/  IADD3 R136, P1, R72, UR15, RZ ;  /* 0x0000000f48887c10 */ /* 0x000fc8000ff3e0ff */
        /* <DEDUP_REMOVED lines=8> */
[----:B------:R-:W-:-:S03]  /*76860*/  IADD3 R138, P1, R140, UR15, RZ ;  /* 0x0000000f8c8a7c10 */ /* 0x000fc6000ff3e0ff */
[----:B------:R-:W3:Y:S04]  /*76870*/  LDL.LU.64 R170, [R1+0x3078] ;  /* 0x0030780001aa7983 */ /* 0x000ee80000300a00 */
[----:B------:R-:W3:Y:S01]  /*76880*/  LDL.LU.64 R172, [R1+0x3058] ;  /* 0x0030580001ac7983 */ /* 0x000ee20000300a00 */
[----:B------:R-:W-:Y:S02]  /*76890*/  IADD3.X R137, R141, UR11, RZ, P1, !PT ;  /* 0x0000000b8d897c10 */ /* 0x000fe40008ffe4ff */
[----:B------:R-:W-:-:S04]  /*768a0*/  IADD3 R140, P1, R102, UR15, RZ ;  /* 0x0000000f668c7c10 */ /* 0x000fc8000ff3e0ff */
[----:B------:R-:W-:Y:S02]  /*768b0*/  IADD3.X R139, R103, UR11, RZ, P1, !PT ;  /* 0x0000000b678b7c10 */ /* 0x000fe40008ffe4ff */
[----:B--2---:R-:W-:Y:S01]  /*768c0*/  IADD3 R142, P1, R100, UR15, RZ ;  /* 0x0000000f648e7c10 */ /* 0x004fe2000ff3e0ff */
[----:B------:R-:W2:Y:S03]  /*768d0*/  LDL.LU.64 R102, [R1+0x3038] ;  /* 0x0030380001667983 */ /* 0x000ea60000300a00 */
        /* <DEDUP_REMOVED lines=36> */
[----:B--2---:R-:W-:-:S04]  /*76b20*/  IADD3 R172, P1, R102, UR15, RZ ;  /* 0x0000000f66ac7c10 */ /* 0x004fc8000ff3e0ff */
        /* <DEDUP_REMOVED lines=15> */
[----:B------:R1:W-:Y:S04]  /*76c20*/  STL.64 [R1+0x3438], R96 ;  /* 0x0034386001007387 */ /* 0x0003e80000100a00 */
        /* <DEDUP_REMOVED lines=57> */
[----:B------:R4:W-:Y:S04]  /*76fc0*/  LDGSTS.E [R2+0x6300], desc[UR20][R96.64], P0 ;  /* 0x0630000060027fae */ /* 0x0009e80008121854 */
[----:B------:R4:W-:Y:S01]  /*76fd0*/  LDGSTS.E [R2+0x6700], desc[UR20][R98.64], P0 ;  /* 0x0670000062027fae */ /* 0x0009e20008121854 */
[----:B---3--:R-:W-:-:S04]  /*76fe0*/  IADD3 R182, P1, R76, UR15, RZ ;  /* 0x0000000f4cb67c10 */ /* 0x008fc8000ff3e0ff */
[----:B------:R-:W-:Y:S02]  /*76ff0*/  IADD3.X R181, R77, UR11, RZ, P1, !PT ;  /* 0x0000000b4db57c10 */ /* 0x000fe40008ffe4ff */
[----:B------:R-:W-:-:S04]  /*77000*/  IADD3 R184, P1, R74, UR15, RZ ;  /* 0x0000000f4ab87c10 */ /* 0x000fc8000ff3e0ff */
[----:B------:R-:W-:Y:S01]  /*77010*/  IADD3.X R183, R75, UR11, RZ, P1, !PT ;  /* 0x0000000b4bb77c10 */ /* 0x000fe20008ffe4ff */
[----:B------:R-:W-:Y:S02]  /*77020*/  IMAD.MOV.U32 R74, RZ, RZ, R114 ;  /* 0x000000ffff4a7224 */ /* 0x000fe400078e0072 */
[----:B------:R-:W-:Y:S01]  /*77030*/  IMAD.MOV.U32 R75, RZ, RZ, R113 ;  /* 0x000000ffff4b7224 */ /* 0x000fe200078e0071 */
[----:B------:R-:W-:Y:S01]  /*77040*/  IADD3 R186, P1, R72, UR15, RZ ;  /* 0x0000000f48ba7c10 */ /* 0x000fe2000ff3e0ff */
[----:B------:R-:W-:-:S03]  /*77050*/  IMAD.MOV.U32 R72, RZ, RZ, R112 ;  /* 0x000000ffff487224 */ /* 0x000fc600078e0070 */
[----:B------:R-:W-:Y:S01]  /*77060*/  IADD3.X R185, R73, UR11, RZ, P1, !PT ;  /* 0x0000000b49b97c10 */ /* 0x000fe20008ffe4ff */
[----:B------:R-:W-:Y:S02]  /*77070*/  IMAD.MOV.U32 R73, RZ, RZ, R111 ;  /* 0x000000ffff497224 */ /* 0x000fe400078e006f */
[----:B------:R-:W-:Y:S02]  /*77080*/  IMAD.MOV.U32 R76, RZ, RZ, R116 ;  /* 0x000000ffff4c7224 */ /* 0x000fe400078e0074 */
[----:B------:R-:W-:Y:S01]  /*77090*/  IMAD.MOV.U32 R77, RZ, RZ, R115 ;  /* 0x000000ffff4d7224 */ /* 0x000fe200078e0073 */
[----:B------:R3:W-:Y:S04]  /*770a0*/  STL.64 [R1+0x33f8], R72 ;  /* 0x0033f84801007387 */ /* 0x0007e80000100a00 */
[----:B------:R4:W-:Y:S04]  /*770b0*/  STL.64 [R1+0x33d8], R74 ;  /* 0x0033d84a01007387 */ /* 0x0009e80000100a00 */
[----:B------:R4:W-:Y:S04]  /*770c0*/  STL.64 [R1+0x33b8], R76 ;  /* 0x0033b84c01007387 */ /* 0x0009e80000100a00 */
[----:B------:R4:W-:Y:S01]  /*770d0*/  STL.64 [R1+0x3398], R78 ;  /* 0x0033984e01007387 */ /* 0x0009e20000100a00 */
[----:B------:R-:W-:-:S03]  /*770e0*/  IMAD.MOV.U32 R116, RZ, RZ, R128 ;  /* 0x000000ffff747224 */ /* 0x000fc600078e0080 */
[----:B------:R4:W-:Y:S01]  /*770f0*/  STL.64 [R1+0x3378], R100 ;  /* 0x0033786401007387 */ /* 0x0009e20000100a00 */
[----:B------:R-:W-:Y:S02]  /*77100*/  IMAD.MOV.U32 R114, RZ, RZ, R130 ;  /* 0x000000ffff727224 */ /* 0x000fe400078e0082 */
[----:B------:R-:W-:Y:S01]  /*77110*/  IMAD.MOV.U32 R115, RZ, RZ, R129 ;  /* 0x000000ffff737224 */ /* 0x000fe200078e0081 */
[----:B------:R4:W-:Y:S01]  /*77120*/  STL.64 [R1+0x3358], R102 ;  /* 0x0033586601007387 */ /* 0x0009e20000100a00 */
[----:B------:R-:W-:Y:S02]  /*77130*/  IMAD.MOV.U32 R112, RZ, RZ, R132 ;  /* 0x000000ffff707224 */ /* 0x000fe400078e0084 */
[----:B------:R-:W-:Y:S01]  /*77140*/  IMAD.MOV.U32 R113, RZ, RZ, R131 ;  /* 0x000000ffff717224 */ /* 0x000fe200078e0083 */
[----:B------:R1:W-:Y:S01]  /*77150*/  STL.64 [R1+0x3338], R120 ;  /* 0x0033387801007387 */ /* 0x0003e20000100a00 */
[----:B------:R-:W-:-:S03]  /*77160*/  IMAD.MOV.U32 R111, RZ, RZ, R133 ;  /* 0x000000ffff6f7224 */ /* 0x000fc600078e0085 */
        /* <DEDUP_REMOVED lines=24> */
[----:B------:R1:W-:Y:S01]  /*772f0*/  STL.64 [R1+0x3018], R198 ;  /* 0x003018c601007387 */ /* 0x0003e20000100a00 */
[----:B------:R-:W-:-:S02]  /*77300*/  IMAD.MOV.U32 R190, RZ, RZ, R182 ;  /* 0x000000ffffbe7224 */ /* 0x000fc400078e00b6 */
[----:B------:R-:W-:Y:S01]  /*77310*/  IMAD.MOV.U32 R191, RZ, RZ, R181 ;  /* 0x000000ffffbf7224 */ /* 0x000fe200078e00b5 */
[----:B------:R1:W-:Y:S01]  /*77320*/  STL.64 [R1+0x2ff8], R196 ;  /* 0x002ff8c401007387 */ /* 0x0003e20000100a00 */
[----:B------:R-:W-:Y:S02]  /*77330*/  IMAD.MOV.U32 R188, RZ, RZ, R184 ;  /* 0x000000ffffbc7224 */ /* 0x000fe400078e00b8 */
[----:B------:R-:W-:Y:S01]  /*77340*/  IMAD.MOV.U32 R189, RZ, RZ, R183 ;  /* 0x000000ffffbd7224 */ /* 0x000fe200078e00b7 */
[----:B------:R2:W-:Y:S04]  /*77350*/  STL.64 [R1+0x2fd8], R194 ;  /* 0x002fd8c201007387 */ /* 0x0005e80000100a00 */
[----:B------:R2:W-:Y:S01]  /*77360*/  STL.64 [R1+0x2fb8], R192 ;  /* 0x002fb8c001007387 */ /* 0x0005e20000100a00 */
[----:B------:R-:W-:-:S03]  /*77370*/  IMAD.MOV.U32 R187, RZ, RZ, R185 ;  /* 0x000000ffffbb7224 */ /* 0x000fc600078e00b9 */
[----:B-1----:R1:W5:Y:S04]  /*77380*/  LDL.LU.64 R96, [R1+0x3bc8] ;  /* 0x003bc80001607983 */ /* 0x0023680000300a00 */
[----:B------:R1:W-:Y:S04]  /*77390*/  STL.64 [R1+0x2f98], R190 ;  /* 0x002f98be01007387 */ /* 0x0003e80000100a00 */
[----:B--2---:R1:W5:Y:S04]  /*773a0*/  LDL.LU.64 R98, [R1+0x3bc0] ;  /* 0x003bc00001627983 */ /* 0x0043680000300a00 */
[----:B------:R1:W-:Y:S04]  /*773b0*/  STL.64 [R1+0x2f78], R188 ;  /* 0x002f78bc01007387 */ /* 0x0003e80000100a00 */
[----:B------:R1:W-:Y:S04]  /*773c0*/  LDGSTS.E [R2+0x6b00], desc[UR20][R72.64], P0 ;  /* 0x06b0000048027fae */ /* 0x0003e80008121854 */
        /* <DEDUP_REMOVED lines=11> */
[----:B---3--:R1:W5:Y:S04]  /*77480*/  LDL.LU.64 R72, [R1+0x3bb8] ;  /* 0x003bb80001487983 */ /* 0x0083680000300a00 */
[----:B------:R1:W-:Y:S04]  /*77490*/  STL.64 [R1+0x1688], R186 ;  /* 0x001688ba01007387 */ /* 0x0003e80000100a00 */
[----:B----4-:R1:W5:Y:S04]  /*774a0*/  LDL.LU.64 R74, [R1+0x3bb0] ;  /* 0x003bb000014a7983 */ /* 0x0103680000300a00 */
[----:B------:R1:W5:Y:S04]  /*774b0*/  LDL.LU.64 R76, [R1+0x3ba8] ;  /* 0x003ba800014c7983 */ /* 0x0003680000300a00 */
[----:B------:R1:W5:Y:S04]  /*774c0*/  LDL.LU.64 R78, [R1+0x3ba0] ;  /* 0x003ba000014e7983 */ /* 0x0003680000300a00 */
[----:B------:R1:W5:Y:S04]  /*774d0*/  LDL.LU.64 R100, [R1+0x3b98] ;  /* 0x003b980001647983 */ /* 0x0003680000300a00 */
[----:B------:R1:W5:Y:S04]  /*774e0*/  LDL.LU.64 R102, [R1+0x3b90] ;  /* 0x003b900001667983 */ /* 0x0003680000300a00 */
        /* <DEDUP_REMOVED lines=16> */
[----:B------:R1:W-:Y:S01]  /*775f0*/  LDGSTS.E [R2+0xdb00], desc[UR20][R204.64], P0 ;  /* 0x0db00000cc027fae */ /* 0x0003e20008121854 */
[----:B------:R-:W-:-:S03]  /*77600*/  UIADD3 UR6, UR6, 0x1, URZ ;  /* 0x0000000106067890 */ /* 0x000fc6000fffe03f */
[----:B------:R1:W-:Y:S04]  /*77610*/  LDGSTS.E [R2+0xdf00], desc[UR20][R202.64], P0 ;  /* 0x0df00000ca027fae */ /* 0x0003e80008121854 */
[----:B------:R1:W-:Y:S04]  /*77620*/  LDGSTS.E [R2+0xe300], desc[UR20][R200.64], P0 ;  /* 0x0e300000c8027fae */ /* 0x0003e80008121854 */
[----:B------:R1:W-:Y:S04]  /*77630*/  LDGSTS.E [R2+0xe700], desc[UR20][R198.64], P0 ;  /* 0x0e700000c6027fae */ /* 0x0003e80008121854 */
[----:B------:R1:W-:Y:S01]  /*77640*/  LDGSTS.E [R2+0xeb00], desc[UR20][R196.64], P0 ;  /* 0x0eb00000c4027fae */ /* 0x0003e20008121854 */
[----:B------:R-:W-:-:S03]  /*77650*/  UISETP.NE.U32.AND UP0, UPT, UR6, UR10, UPT ;  /* 0x0000000a0600728c */ /* 0x000fc6000bf05070 */
[----:B------:R1:W-:Y:S04]  /*77660*/  LDGSTS.E [R2+0xef00], desc[UR20][R194.64], P0 ;  /* 0x0ef00000c2027fae */ /* 0x0003e80008121854 */
[----:B------:R1:W-:Y:S04]  /*77670*/  LDGSTS.E [R2+0xf300], desc[UR20][R192.64], P0 ;  /* 0x0f300000c0027fae */ /* 0x0003e80008121854 */
[----:B------:R1:W-:Y:S04]  /*77680*/  LDGSTS.E [R2+0xf700], desc[UR20][R190.64], P0 ;  /* 0x0f700000be027fae */ /* 0x0003e80008121854 */
[----:B------:R1:W-:Y:S04]  /*77690*/  LDGSTS.E [R2+0xfb00], desc[UR20][R188.64], P0 ;  /* 0x0fb00000bc027fae */ /* 0x0003e80008121854 */
[----:B------:R1:W-:Y:S01]  /*776a0*/  LDGSTS.E [R2+0xff00], desc[UR20][R186.64], P0 ;  /* 0x0ff00000ba027fae */ /* 0x0003e20008121854 */
[----:B------:R-:W-:-:S03]  /*776b0*/  PLOP3.LUT P0, PT, PT, PT, UP0, 0x80, 0x0 ;  /* 0x000000000000781c */ /* 0x000fc60003f0f008 */
[----:B------:R-:W0:Y:S10]  /*776c0*/  LDGDEPBAR ;  /* 0x00000000000079af */ /* 0x000e340000000000 */
[----:B-1----:R-:W-:Y:S05]  /*776d0*/  @P0 BRA `(.L_x_2) ;  /* 0xfffffb8000580947 */ /* 0x002fea000383ffff */
.L_x_1:
[----:B------:R-:W-:Y:S01]  /*776e0*/  ULDC UR6, c[0x0][0x248] ;  /* 0x0000920000067ab9 */ /* 0x000fe20000000800 */
[----:B------:R-:W-:Y:S01]  /*776f0*/  ULDC UR7, c[0x0][0x248] ;  /* 0x0000920000077ab9 */ /* 0x000fe20000000800 */
[----:B-----5:R-:W-:Y:S01]  /*77700*/  IMAD R0, R252, UR6, RZ ;  /* 0x00000006fc007c24 */ /* 0x020fe2000f8e02ff */
[----:B------:R-:W-:Y:S01]  /*77710*/  ULDC UR6, c[0x0][0x248] ;  /* 0x0000920000067ab9 */ /* 0x000fe20000000800 */
[----:B------:R-:W-:Y:S01]  /*77720*/  ULDC.64 UR36, c[0x0][0x228] ;  /* 0x00008a0000247ab9 */ /* 0x000fe20000000a00 */
[----:B------:R-:W2:Y:S01]  /*77730*/  LDC R118, c[0x0][0x244] ;  /* 0x00009100ff767b82 */ /* 0x000ea20000000800 */
[----:B------:R-:W-:Y:S01]  /*77740*/  VIADD R0, R0, UR6 ;  /* 0x0000000600007c36 */ /* 0x000fe20008000000 */
[----:B------:R-:W-:Y:S01]  /*77750*/  ULDC UR6, c[0x0][0x248] ;  /* 0x0000920000067ab9 */ /* 0x000fe20000000800 */
[----:B------:R-:W-:Y:S01]  /*77760*/  ULDC UR8, c[0x0][0x248] ;  /* 0x0000920000087ab9 */ /* 0x000fe20000000800 */
[----:B------:R-:W-:Y:S01]  /*77770*/  ULDC.64 UR38, c[0x0][0x228] ;  /* 0x00008a0000267ab9 */ /* 0x000fe20000000a00 */
[----:B------:R-:W-:Y:S01]  /*77780*/  VIADD R0, R0, UR6 ;  /* 0x0000000600007c36 */ /* 0x000fe20008000000 */
[----:B------:R-:W-:Y:S01]  /*77790*/  ULDC UR6, c[0x0][0x248] ;  /* 0x0000920000067ab9 */ /* 0x000fe20000000800 */
[----:B------:R-:W-:Y:S01]  /*777a0*/  ULDC UR10, c[0x0][0x248] ;  /* 0x00009200000a7ab9 */ /* 0x000fe20000000800 */
[----:B------:R-:W3:Y:S01]  /*777b0*/  LDC R119, c[0x0][0x244] ;  /* 0x00009100ff777b82 */ /* 0x000ee20000000800 */
[----:B------:R-:W-:Y:S01]  /*777c0*/  VIADD R0, R0, UR6 ;  /* 0x0000000600007c36 */ /* 0x000fe20008000000 */
[----:B------:R-:W-:Y:S01]  /*777d0*/  ULDC UR6, c[0x0][0x248] ;  /* 0x0000920000067ab9 */ /* 0x000fe20000000800 */
[----:B------:R-:W-:-:S05]  /*777e0*/  ULDC UR12, c[0x0][0x248] ;  /* 0x00009200000c7ab9 */ /* 0x000fca0000000800 */
[----:B------:R-:W4:Y:S01]  /*777f0*/  LDC R121, c[0x0][0x244] ;  /* 0x00009100ff797b82 */ /* 0x000f220000000800 */
[----:B------:R1:W-:Y:S01]  /*77800*/  STL [R1+0x2d7c], R0 ;  /* 0x002d7c0001007387 */ /* 0x0003e20000100800 */
[----:B------:R-:W-:Y:S01]  /*77810*/  LOP3.LUT R108, R108, 0xfffffffb, RZ, 0xc0, !PT ;  /* 0xfffffffb6c6c7812 */ /* 0x000fe200078ec0ff */
[----:B------:R-:W-:Y:S01]  /*77820*/  ULDC UR11, c[0x0][0x228] ;  /* 0x00008a00000b7ab9 */ /* 0x000fe20000000800 */
[----:B------:R-:W-:Y:S01]  /*77830*/  LOP3.LUT R138, R138, 0x7fffffff, RZ, 0xc0, !PT ;  /* 0x7fffffff8a8a7812 */ /* 0x000fe200078ec0ff */
[----:B------:R-:W-:Y:S01]  /*77840*/  ULDC UR14, c[0x0][0x228] ;  /* 0x00008a00000e7ab9 */ /* 0x000fe20000000800 */
[----:B------:R-:W-:Y:S01]  /*77850*/  ULDC UR15, c[0x0][0x248] ;  /* 0x00009200000f7ab9 */ /* 0x000fe20000000800 */
[----:B------:R-:W-:Y:S01]  /*77860*/  ULDC.64 UR34, c[0x0][0x228] ;  /* 0x00008a0000227ab9 */ /* 0x000fe20000000a00 */
[----:B------:R-:W-:Y:S01]  /*77870*/  ULDC UR28, c[0x0][0x228] ;  /* 0x00008a00001c7ab9 */ /* 0x000fe20000000800 */
[----:B------:R-:W-:Y:S01]  /*77880*/  ULDC UR26, c[0x0][0x228] ;  /* 0x00008a00001a7ab9 */ /* 0x000fe20000000800 */
[----:B------:R-:W-:Y:S01]  /*77890*/  ULDC UR60, c[0x0][0x228] ;  /* 0x00008a00003c7ab9 */ /* 0x000fe20000000800 */
[----:B-1----:R-:W-:Y:S01]  /*778a0*/  VIADD R0, R0, UR6 ;  /* 0x0000000600007c36 */ /* 0x002fe20008000000 */
[----:B------:R-:W-:Y:S01]  /*778b0*/  ULDC UR6, c[0x0][0x248] ;  /* 0x0000920000067ab9 */ /* 0x000fe20000000800 */
[----:B------:R-:W-:Y:S01]  /*778c0*/  ULDC UR61, c[0x0][0x228] ;  /* 0x00008a00003d7ab9 */ /* 0x000fe20000000800 */
[----:B------:R-:W-:Y:S01]  /*778d0*/  ULDC UR58, c[0x0][0x228] ;  /* 0x00008a00003a7ab9 */ /* 0x000fe20000000800 */
[----:B------:R-:W-:Y:S01]  /*778e0*/  VIADD R166, R0, UR6 ;  /* 0x0000000600a67c36 */ /* 0x000fe20008000000 */
[----:B------:R-:W-:Y:S01]  /*778f0*/  ULDC UR6, c[0x0][0x248] ;  /* 0x0000920000067ab9 */ /* 0x000fe20000000800 */
[----:B------:R1:W-:Y:S01]  /*77900*/  STL [R1+0x2b38], R0 ;  /* 0x002b380001007387 */ /* 0x0003e20000100800 */
[----:B------:R-:W-:Y:S01]  /*77910*/  ULDC UR25, c[0x0][0x228] ;  /* 0x00008a0000197ab9 */ /* 0x000fe20000000800 */
[----:B------:R-:W-:Y:S01]  /*77920*/  VIADD R167, R166, UR6 ;  /* 0x00000006a6a77c36 */ /* 0x000fe20008000000 */
[----:B------:R-:W-:Y:S01]  /*77930*/  ULDC UR6, c[0x0][0x248] ;  /* 0x0000920000067ab9 */ /* 0x000fe20000000800 */
[----:B------:R-:W-:Y:S01]  /*77940*/  ULDC UR59, c[0x0][0x228] ;  /* 0x00008a00003b7ab9 */ /* 0x000fe20000000800 */
[----:B------:R-:W-:Y:S01]  /*77950*/  ULDC UR24, c[0x0][0x228] ;  /* 0x00008a0000187ab9 */ /* 0x000fe20000000800 */
[----:B------:R-:W-:Y:S01]  /*77960*/  ULDC UR56, c[0x0][0x228] ;  /* 0x00008a0000387ab9 */ /* 0x000fe20000000800 */
[----:B------:R-:W-:Y:S01]  /*77970*/  ULDC UR57, c[0x0][0x228] ;  /* 0x00008a0000397ab9 */ /* 0x000fe20000000800 */
[----:B------:R-:W-:Y:S01]  /*77980*/  ULDC UR54, c[0x0][0x228] ;  /* 0x00008a0000367ab9 */ /* 0x000fe20000000800 */
[----:B------:R-:W-:Y:S01]  /*77990*/  ULDC UR16, c[0x0][0x228] ;  /* 0x00008a0000107ab9 */ /* 0x000fe20000000800 */
[----:B-1----:R-:W-:Y:S01]  /*779a0*/  VIADD R0, R167, UR6 ;  /* 0x00000006a7007c36 */ /* 0x002fe20008000000 */
[----:B------:R-:W-:Y:S01]  /*779b0*/  ULDC UR6, c[0x0][0x248] ;  /* 0x0000920000067ab9 */ /* 0x000fe20000000800 */
[----:B------:R-:W-:Y:S01]  /*779c0*/  ULDC UR55, c[0x0][0x228] ;  /* 0x00008a0000377ab9 */ /* 0x000fe20000000800 */
[----:B------:R-:W-:Y:S01]  /*779d0*/  ULDC UR46, c[0x0][0x228] ;  /* 0x00008a00002e7ab9 */ /* 0x000fe20000000800 */
[----:B------:R-:W-:Y:S01]  /*779e0*/  ULDC UR52, c[0x0][0x228] ;  /* 0x00008a0000347ab9 */ /* 0x000fe20000000800 */
[----:B------:R1:W-:Y:S01]  /*779f0*/  STL [R1+0x162c], R0 ;  /* 0x00162c0001007387 */ /* 0x0003e20000100800 */
        /* <DEDUP_REMOVED lines=28> */
[----:B------:R-:W-:-:S04]  /*77bc0*/  DEPBAR.LE SB0, 0x0 ;  /* 0x000080000000791a */ /* 0x000fc80000000000 */
[----:B------:R1:W-:Y:S02]  /*77bd0*/  STL [R1+0x1688], R0 ;  /* 0x0016880001007387 */ /* 0x0003e40000100800 */
[----:B-1----:R-:W-:Y:S01]  /*77be0*/  VIADD R0, R0, UR6 ;  /* 0x0000000600007c36 */ /* 0x002fe20008000000 */
[----:B------:R-:W-:-:S04]  /*77bf0*/  ULDC UR6, c[0x0][0x248] ;  /* 0x0000920000067ab9 */ /* 0x000fc80000000800 */
        /* <DEDUP_REMOVED lines=362> */
[----:B------:R-:W-:-:S03]  /*792a0*/  ULDC UR6, c[0x0][0x248] ;  /* 0x0000920000067ab9 */ /* 0x000fc60000000800 */
[----:B------:R-:W-:Y:S01]  /*792b0*/  VIADD R2, R0, UR6 ;  /* 0x0000000600027c36 */ /* 0x000fe20008000000 */
[----:B------:R1:W-:Y:S01]  /*792c0*/  STL [R1+0x2b94], R0 ;  /* 0x002b940001007387 */ /* 0x0003e20000100800 */
[----:B------:R-:W-:-:S03]  /*792d0*/  ULDC UR6, c[0x0][0x244] ;  /* 0x0000910000067ab9 */ /* 0x000fc60000000800 */
[----:B------:R-:W2:Y:S04]  /*792e0*/  LDL R154, [R1+0x1620] ;  /* 0x00162000019a7983 */ /* 0x000ea80000100800 */
[----:B------:R3:W-:Y:S01]  /*792f0*/  STL [R1+0x2b98], R2 ;  /* 0x002b980201007387 */ /* 0x0007e20000100800 */
[----:B-1----:R-:W-:-:S05]  /*79300*/  VIADD R0, R252, 0x181 ;  /* 0x00000181fc007836 */ /* 0x002fca0000000000 */
[----:B------:R-:W-:Y:S01]  /*79310*/  ISETP.GE.AND P1, PT, R0, UR37, PT ;  /* 0x0000002500007c0c */ /* 0x000fe2000bf26270 */
[----:B------:R-:W-:Y:S01]  /*79320*/  ULDC UR37, c[0x0][0x228] ;  /* 0x00008a0000257ab9 */ /* 0x000fe20000000800 */
[----:B---3--:R-:W-:Y:S01]  /*79330*/  VIADD R2, R2, UR7 ;  /* 0x0000000702027c36 */ /* 0x008fe20008000000 */
[----:B------:R-:W-:-:S04]  /*79340*/  ULDC UR7, c[0x0][0x248] ;  /* 0x0000920000077ab9 */ /* 0x000fc80000000800 */
[----:B------:R1:W-:Y:S02]  /*79350*/  STL [R1+0x2b9c], R2 ;  /* 0x002b9c0201007387 */ /* 0x0003e40000100800 */
[----:B-1----:R-:W-:Y:S01]  /*79360*/  VIADD R2, R2, UR7 ;  /* 0x0000000702027c36 */ /* 0x002fe20008000000 */
[----:B------:R-:W-:-:S03]  /*79370*/  ULDC UR7, c[0x0][0x248] ;  /* 0x0000920000077ab9 */ /* 0x000fc60000000800 */
[----:B------:R-:W-:Y:S01]  /*79380*/  VIADD R0, R2, UR7 ;  /* 0x0000000702007c36 */ /* 0x000fe20008000000 */
[----:B------:R1:W-:Y:S01]  /*79390*/  STL [R1+0x2ba0], R2 ;  /* 0x002ba00201007387 */ /* 0x0003e20000100800 */
[----:B------:R-:W-:Y:S02]  /*793a0*/  ULDC UR7, c[0x0][0x248] ;  /* 0x0000920000077ab9 */ /* 0x000fe40000000800 */
[----:B------:R-:W-:Y:S01]  /*793b0*/  VIADD R120, R0, UR8 ;  /* 0x0000000800787c36 */ /* 0x000fe20008000000 */
[----:B------:R-:W-:Y:S01]  /*793c0*/  STL [R1+0x2ba4], R0 ;  /* 0x002ba40001007387 */ /* 0x000fe20000100800 */
[----:B------:R-:W-:-:S03]  /*793d0*/  ULDC UR8, c[0x0][0x248] ;  /* 0x0000920000087ab9 */ /* 0x000fc60000000800 */
[----:B------:R3:W-:Y:S01]  /*793e0*/  STL [R1+0x2ba8], R120 ;  /* 0x002ba87801007387 */ /* 0x0007e20000100800 */
[----:B-1----:R-:W-:-:S05]  /*793f0*/  VIADD R2, R252, 0x180 ;  /* 0x00000180fc027836 */ /* 0x002fca0000000000 */
[----:B------:R-:W-:Y:S01]  /*79400*/  ISETP.GE.AND P0, PT, R2, UR39, PT ;  /* 0x0000002702007c0c */ /* 0x000fe2000bf06270 */
[----:B------:R-:W-:Y:S01]  /*79410*/  ULDC UR39, c[0x0][0x228] ;  /* 0x00008a0000277ab9 */ /* 0x000fe20000000800 */
[----:B---3--:R-:W-:-:S05]  /*79420*/  VIADD R120, R120, UR7 ;  /* 0x0000000778787c36 */ /* 0x008fca0008000000 */
[----:B------:R1:W-:Y:S02]  /*79430*/  STL [R1+0x2bac], R120 ;  /* 0x002bac7801007387 */ /* 0x0003e40000100800 */
[----:B-1----:R-:W-:Y:S01]  /*79440*/  VIADD R120, R120, UR8 ;  /* 0x0000000878787c36 */ /* 0x002fe20008000000 */
[----:B------:R-:W-:-:S04]  /*79450*/  ULDC UR8, c[0x0][0x248] ;  /* 0x0000920000087ab9 */ /* 0x000fc80000000800 */
[----:B------:R1:W-:Y:S01]  /*79460*/  STL [R1+0x2bb0], R120 ;  /* 0x002bb07801007387 */ /* 0x0003e20000100800 */
[----:B------:R-:W-:Y:S02]  /*79470*/  LOP3.LUT R137, R137, 0x7fffffff, RZ, 0xc0, !PT ;  /* 0x7fffffff89897812 */ /* 0x000fe400078ec0ff */
[----:B------:R-:W-:Y:S02]  /*79480*/  LOP3.LUT R136, R136, 0x7fffffff, RZ, 0xc0, !PT ;  /* 0x7fffffff88887812 */ /* 0x000fe400078ec0ff */
[----:B------:R-:W-:Y:S02]  /*79490*/  LOP3.LUT R135, R135, 0x7fffffff, RZ, 0xc0, !PT ;  /* 0x7fffffff87877812 */ /* 0x000fe400078ec0ff */
[----:B------:R-:W-:Y:S02]  /*794a0*/  LOP3.LUT R134, R134, 0x7fffffff, RZ, 0xc0, !PT ;  /* 0x7fffffff86867812 */ /* 0x000fe400078ec0ff */
[----:B------:R-:W-:Y:S02]  /*794b0*/  LOP3.LUT R133, R133, 0x7fffffff, RZ, 0xc0, !PT ;  /* 0x7fffffff85857812 */ /* 0x000fe400078ec0ff */
[----:B------:R-:W-:-:S02]  /*794c0*/  LOP3.LUT R132, R132, 0x7fffffff, RZ, 0xc0, !PT ;  /* 0x7fffffff84847812 */ /* 0x000fc400078ec0ff */
[----:B------:R-:W-:Y:S02]  /*794d0*/  LOP3.LUT R131, R131, 0x7fffffff, RZ, 0xc0, !PT ;  /* 0x7fffffff83837812 */ /* 0x000fe400078ec0ff */
[----:B------:R-:W-:Y:S02]  /*794e0*/  LOP3.LUT R130, R130, 0x7fffffff, RZ, 0xc0, !PT ;  /* 0x7fffffff82827812 */ /* 0x000fe400078ec0ff */
[----:B------:R-:W-:Y:S02]  /*794f0*/  LOP3.LUT R129, R129, 0x7fffffff, RZ, 0xc0, !PT ;  /* 0x7fffffff81817812 */ /* 0x000fe400078ec0ff */
[----:B------:R-:W-:Y:S02]  /*79500*/  LOP3.LUT R128, R128, 0x7fffffff, RZ, 0xc0, !PT ;  /* 0x7fffffff80807812 */ /* 0x000fe400078ec0ff */
[----:B------:R-:W-:Y:S02]  /*79510*/  LOP3.LUT R127, R127, 0x7fffffff, RZ, 0xc0, !PT ;  /* 0x7fffffff7f7f7812 */ /* 0x000fe400078ec0ff */
[----:B------:R-:W-:-:S02]  /*79520*/  LOP3.LUT R126, R126, 0x7fffffff, RZ, 0xc0, !PT ;  /* 0x7fffffff7e7e7812 */ /* 0x000fc400078ec0ff */
[----:B------:R-:W-:Y:S02]  /*79530*/  LOP3.LUT R117, R117, 0x7fffffff, RZ, 0xc0, !PT ;  /* 0x7fffffff75757812 */ /* 0x000fe400078ec0ff */
[----:B------:R-:W-:Y:S01]  /*79540*/  LOP3.LUT R116, R116, 0x7fffffff, RZ, 0xc0, !PT ;  /* 0x7fffffff74747812 */ /* 0x000fe200078ec0ff */
[----:B--2---:R-:W-:Y:S01]  /*79550*/  IMAD R0, R154, UR6, RZ ;  /* 0x000000069a007c24 */ /* 0x004fe2000f8e02ff */
[----:B------:R-:W-:-:S03]  /*79560*/  ULDC.64 UR6, c[0x0][0x220] ;  /* 0x0000880000067ab9 */ /* 0x000fc60000000a00 */
[----:B------:R-:W-:Y:S01]  /*79570*/  IMAD R2, R118, 0x40, R0 ;  /* 0x0000004076027824 */ /* 0x000fe200078e0200 */
[----:B------:R-:W-:Y:S01]  /*79580*/  LEA R124, P2, R0, UR6, 0x2 ;  /* 0x00000006007c7c11 */ /* 0x000fe2000f8410ff */
[----:B------:R-:W-:Y:S02]  /*79590*/  ULDC UR6, c[0x0][0x248] ;  /* 0x0000920000067ab9 */ /* 0x000fe40000000800 */
[----:B-1----:R-:W-:Y:S01]  /*795a0*/  VIADD R120, R120, UR6 ;  /* 0x0000000678787c36 */ /* 0x002fe20008000000 */
[----:B------:R-:W-:Y:S01]  /*795b0*/  LEA.HI.X.SX32 R125, R0, UR7, 0x2, P2 ;  /* 0x00000007007d7c11 */ /* 0x000fe200090f16ff */
[----:B------:R-:W-:Y:S01]  /*795c0*/  ULDC.64 UR6, c[0x0][0x220] ;  /* 0x0000880000067ab9 */ /* 0x000fe20000000a00 */
[----:B------:R-:W-:Y:S01]  /*795d0*/  IMAD R0, R119, 0x40, R2 ;  /* 0x0000004077007824 */ /* 0x000fe200078e0202 */
[----:B------:R-:W-:Y:S01]  /*795e0*/  LEA R122, P2, R2, UR6, 0x2 ;  /* 0x00000006027a7c11 */ /* 0x000fe2000f8410ff */
[----:B------:R-:W-:Y:S01]  /*795f0*/  VIADD R118, R120, UR8 ;  /* 0x0000000878767c36 */ /* 0x000fe20008000000 */
[----:B------:R-:W-:Y:S01]  /*79600*/  STL [R1+0x2bb4], R120 ;  /* 0x002bb47801007387 */ /* 0x000fe20000100800 */
[----:B------:R-:W-:Y:S01]  /*79610*/  ULDC UR6, c[0x0][0x248] ;  /* 0x0000920000067ab9 */ /* 0x000fe20000000800 */
[----:B------:R-:W-:Y:S01]  /*79620*/  ULDC UR8, c[0x0][0x248] ;  /* 0x0000920000087ab9 */ /* 0x000fe20000000800 */
[----:B------:R-:W-:Y:S01]  /*79630*/  LEA.HI.X.SX32 R123, R2, UR7, 0x2, P2 ;  /* 0x00000007027b7c11 */ /* 0x000fe200090f16ff */
[----:B------:R1:W-:Y:S01]  /*79640*/  STL [R1+0x2bb8], R118 ;  /* 0x002bb87601007387 */ /* 0x0003e20000100800 */
[----:B----4-:R-:W-:-:S02]  /*79650*/  IMAD R2, R121, 0x40, R0 ;  /* 0x0000004079027824 */ /* 0x010fc400078e0200 */
[----:B-1----:R-:W-:Y:S01]  /*79660*/  VIADD R118, R118, UR6 ;  /* 0x0000000676767c36 */ /* 0x002fe20008000000 */
[----:B------:R-:W-:Y:S02]  /*79670*/  ULDC.64 UR6, c[0x0][0x220] ;  /* 0x0000880000067ab9 */ /* 0x000fe40000000a00 */
[C---:B------:R-:W-:Y:S01]  /*79680*/  LEA R120, P2, R0.reuse, UR6, 0x2 ;  /* 0x0000000600787c11 */ /* 0x040fe2000f8410ff */
[----:B------:R-:W-:Y:S01]  /*79690*/  ULDC UR6, c[0x0][0x248] ;  /* 0x0000920000067ab9 */ /* 0x000fe20000000800 */
[----:B------:R1:W-:Y:S02]  /*796a0*/  STL [R1+0x2bbc], R118 ;  /* 0x002bbc7601007387 */ /* 0x0003e40000100800 */
[----:B------:R-:W-:Y:S01]  /*796b0*/  LEA.HI.X.SX32 R121, R0, UR7, 0x2, P2 ;  /* 0x0000000700797c11 */ /* 0x000fe200090f16ff */
[----:B------:R-:W-:Y:S01]  /*796c0*/  ULDC UR7, c[0x0][0x248] ;  /* 0x0000920000077ab9 */ /* 0x000fe20000000800 */
[----:B-1----:R-:W-:Y:S01]  /*796d0*/  VIADD R118, R118, UR8 ;  /* 0x0000000876767c36 */ /* 0x002fe20008000000 */
[----:B------:R-:W-:-:S03]  /*796e0*/  ULDC.64 UR8, c[0x0][0x220] ;  /* 0x0000880000087ab9 */ /* 0x000fc60000000a00 */
[----:B------:R-:W-:Y:S01]  /*796f0*/  VIADD R139, R118, UR10 ;  /* 0x0000000a768b7c36 */ /* 0x000fe20008000000 */
[----:B------:R1:W-:Y:S01]  /*79700*/  STL [R1+0x2bc0], R118 ;  /* 0x002bc07601007387 */ /* 0x0003e20000100800 */
[----:B------:R-:W-:-:S03]  /*79710*/  ULDC UR10, c[0x0][0x228] ;  /* 0x00008a00000a7ab9 */ /* 0x000fc60000000800 */
[----:B------:R2:W-:Y:S01]  /*79720*/  STL [R1+0x2bc4], R139 ;  /* 0x002bc48b01007387 */ /* 0x0005e20000100800 */
[C---:B-1----:R-:W-:Y:S01]  /*79730*/  LEA R118, P3, R2.reuse, UR8, 0x2 ;  /* 0x0000000802767c11 */ /* 0x042fe2000f8610ff */
[----:B------:R-:W-:Y:S01]  /*79740*/  ULDC UR8, c[0x0][0x228] ;  /* 0x00008a0000087ab9 */ /* 0x000fe20000000800 */
[----:B--2---:R-:W-:Y:S01]  /*79750*/  VIADD R139, R139, UR6 ;  /* 0x000000068b8b7c36 */ /* 0x004fe20008000000 */
[----:B------:R-:W-:Y:S01]  /*79760*/  ULDC UR6, c[0x0][0x248] ;  /* 0x0000920000067ab9 */ /* 0x000fe20000000800 */
[----:B------:R-:W-:Y:S01]  /*79770*/  LEA.HI.X.SX32 R119, R2, UR9, 0x2, P3 ;  /* 0x0000000902777c11 */ /* 0x000fe200098f16ff */
[----:B------:R-:W-:Y:S01]  /*79780*/  ULDC UR9, c[0x0][0x228] ;  /* 0x00008a0000097ab9 */ /* 0x000fe20000000800 */
[----:B------:R-:W-:Y:S01]  /*79790*/  VIADD R0, R139, UR6 ;  /* 0x000000068b007c36 */ /* 0x000fe20008000000 */
[----:B------:R-:W-:Y:S01]  /*797a0*/  STL [R1+0x2bc8], R139 ;  /* 0x002bc88b01007387 */ /* 0x000fe20000100800 */
[----:B------:R-:W-:-:S03]  /*797b0*/  ULDC UR6, c[0x0][0x248] ;  /* 0x0000920000067ab9 */ /* 0x000fc60000000800 */
        /* <DEDUP_REMOVED lines=63> */
[----:B------:R1:W-:Y:S04]  /*79bb0*/  STL [R1+0x2c20], R0 ;  /* 0x002c200001007387 */ /* 0x0003e80000100800 */
[----:B------:R-:W2:Y:S01]  /*79bc0*/  LDL R153, [R1+0x1684] ;  /* 0x0016840001997983 */ /* 0x000ea20000100800 */
[----:B-1----:R-:W-:Y:S01]  /*79bd0*/  VIADD R0, R0, UR12 ;  /* 0x0000000c00007c36 */ /* 0x002fe20008000000 */
[----:B------:R-:W-:-:S04]  /*79be0*/  ULDC UR12, c[0x0][0x248] ;  /* 0x00009200000c7ab9 */ /* 0x000fc80000000800 */
[----:B------:R1:W-:Y:S04]  /*79bf0*/  STL [R1+0x2c24], R0 ;  /* 0x002c240001007387 */ /* 0x0003e80000100800 */
[----:B------:R-:W3:Y:S04]  /*79c00*/  LDL R152, [R1+0x1628] ;  /* 0x0016280001987983 */ /* 0x000ee80000100800 */
[----:B------:R-:W4:Y:S01]  /*79c10*/  LDL R151, [R1+0x1624] ;  /* 0x0016240001977983 */ /* 0x000f220000100800 */
[----:B-1----:R-:W-:Y:S01]  /*79c20*/  VIADD R0, R0, UR12 ;  /* 0x0000000c00007c36 */ /* 0x002fe20008000000 */
[----:B------:R-:W-:-:S04]  /*79c30*/  ULDC UR12, c[0x0][0x248] ;  /* 0x00009200000c7ab9 */ /* 0x000fc80000000800 */
[----:B------:R1:W-:Y:S02]  /*79c40*/  STL [R1+0x2c28], R0 ;  /* 0x002c280001007387 */ /* 0x0003e40000100800 */
[----:B-1----:R-:W-:Y:S01]  /*79c50*/  VIADD R0, R0, UR12 ;  /* 0x0000000c00007c36 */ /* 0x002fe20008000000 */
[----:B------:R-:W-:-:S04]  /*79c60*/  ULDC UR12, c[0x0][0x248] ;  /* 0x00009200000c7ab9 */ /* 0x000fc80000000800 */
[----:B------:R1:W-:Y:S02]  /*79c70*/  STL [R1+0x2c2c], R0 ;  /* 0x002c2c0001007387 */ /* 0x0003e40000100800 */
[----:B-1----:R-:W-:Y:S01]  /*79c80*/  VIADD R0, R0, UR12 ;  /* 0x0000000c00007c36 */ /* 0x002fe20008000000 */
[----:B------:R-:W-:-:S04]  /*79c90*/  ULDC.64 UR12, c[0x0][0x228] ;  /* 0x00008a00000c7ab9 */ /* 0x000fc80000000a00 */
[----:B------:R1:W-:Y:S02]  /*79ca0*/  STL [R1+0x2c30], R0 ;  /* 0x002c300001007387 */ /* 0x0003e40000100800 */
[----:B-1----:R-:W-:Y:S01]  /*79cb0*/  VIADD R0, R0, UR15 ;  /* 0x0000000f00007c36 */ /* 0x002fe20008000000 */
[----:B------:R-:W-:-:S04]  /*79cc0*/  ULDC UR15, c[0x0][0x248] ;  /* 0x00009200000f7ab9 */ /* 0x000fc80000000800 */
[----:B------:R1:W-:Y:S02]  /*79cd0*/  STL [R1+0x2c34], R0 ;  /* 0x002c340001007387 */ /* 0x0003e40000100800 */
[----:B-1----:R-:W-:-:S05]  /*79ce0*/  VIADD R0, R0, UR15 ;  /* 0x0000000f00007c36 */ /* 0x002fca0008000000 */
[----:B------:R1:W-:Y:S01]  /*79cf0*/  STL [R1+0x2c38], R0 ;  /* 0x002c380001007387 */ /* 0x0003e20000100800 */
[----:B------:R-:W-:Y:S02]  /*79d00*/  LOP3.LUT R115, R115, 0x7fffffff, RZ, 0xc0, !PT ;  /* 0x7fffffff73737812 */ /* 0x000fe400078ec0ff */
[----:B------:R-:W-:Y:S02]  /*79d10*/  LOP3.LUT R114, R114, 0x7fffffff, RZ, 0xc0, !PT ;  /* 0x7fffffff72727812 */ /* 0x000fe400078ec0ff */
[----:B------:R-:W-:Y:S02]  /*79d20*/  LOP3.LUT R113, R113, 0x7fffffff, RZ, 0xc0, !PT ;  /* 0x7fffffff71717812 */ /* 0x000fe400078ec0ff */
[----:B------:R-:W-:Y:S02]  /*79d30*/  LOP3.LUT R112, R112, 0x7fffffff, RZ, 0xc0, !PT ;  /* 0x7fffffff70707812 */ /* 0x000fe400078ec0ff */
[----:B------:R-:W-:Y:S02]  /*79d40*/  LOP3.LUT R111, R111, 0x7fffffff, RZ, 0xc0, !PT ;  /* 0x7fffffff6f6f7812 */ /* 0x000fe400078ec0ff */
[----:B------:R-:W-:Y:S01]  /*79d50*/  LOP3.LUT R110, R110, 0x7fffffff, RZ, 0xc0, !PT ;  /* 0x7fffffff6e6e7812 */ /* 0x000fe200078ec0ff */
[----:B------:R-:W-:-:S02]  /*79d60*/  VIADD R149, R252, 0xdc ;  /* 0x000000dcfc957836 */ /* 0x000fc40000000000 */
[----:B------:R-:W-:Y:S01]  /*79d70*/  VIADD R148, R252, 0xdb ;  /* 0x000000dbfc947836 */ /* 0x000fe20000000000 */
[----:B--2---:R-:W-:Y:S01]  /*79d80*/  ISETP.LT.AND P2, PT, R153, UR12, !P1 ;  /* 0x0000000c99007c0c */ /* 0x004fe2000cf41270 */
[----:B------:R-:W-:-:S12]  /*79d90*/  ULDC UR12, c[0x0][0x248] ;  /* 0x00009200000c7ab9 */ /* 0x000fd80000000800 */
[----:B------:R-:W-:Y:S02]  /*79da0*/  @P2 LOP3.LUT R108, R108, 0x4, RZ, 0xfc, !PT ;  /* 0x000000046c6c2812 */ /* 0x000fe400078efcff */
[----:B---3--:R-:W-:Y:S02]  /*79db0*/  ISETP.LT.AND P3, PT, R152, UR10, !P1 ;  /* 0x0000000a98007c0c */ /* 0x008fe4000cf61270 */
[----:B----4-:R-:W-:Y:S01]  /*79dc0*/  ISETP.LT.AND P2, PT, R151, UR11, !P1 ;  /* 0x0000000b97007c0c */ /* 0x010fe2000cf41270 */
[----:B------:R-:W-:Y:S02]  /*79dd0*/  ULDC.64 UR10, c[0x0][0x228] ;  /* 0x00008a00000a7ab9 */ /* 0x000fe40000000a00 */
[----:B------:R-:W-:Y:S01]  /*79de0*/  ISETP.LT.AND P1, PT, R154, UR10, !P1 ;  /* 0x0000000a9a007c0c */ /* 0x000fe2000cf21270 */
[----:B-1----:R-:W-:Y:S01]  /*79df0*/  VIADD R0, R0, UR12 ;  /* 0x0000000c00007c36 */ /* 0x002fe20008000000 */
[----:B------:R-:W-:Y:S01]  /*79e00*/  ULDC UR12, c[0x0][0x248] ;  /* 0x00009200000c7ab9 */ /* 0x000fe20000000800 */
[----:B------:R-:W-:-:S10]  /*79e10*/  ULDC UR10, c[0x0][0x248] ;  /* 0x00009200000a7ab9 */ /* 0x000fd40000000800 */
[----:B------:R-:W-:Y:S02]  /*79e20*/  @P1 LOP3.LUT R138, R138, 0x80000000, RZ, 0xfc, !PT ;  /* 0x800000008a8a1812 */ /* 0x000fe400078efcff */
[----:B------:R-:W-:Y:S01]  /*79e30*/  ISETP.LT.AND P1, PT, R153, UR14, !P0 ;  /* 0x0000000e99007c0c */ /* 0x000fe2000c721270 */
[----:B------:R1:W-:Y:S01]  /*79e40*/  STL [R1+0x2c3c], R0 ;  /* 0x002c3c0001007387 */ /* 0x0003e20000100800 */
[----:B------:R-:W-:Y:S01]  /*79e50*/  LOP3.LUT R138, R138, 0xbfffffff, RZ, 0xc0, !PT ;  /* 0xbfffffff8a8a7812 */ /* 0x000fe200078ec0ff */
[----:B------:R-:W-:-:S10]  /*79e60*/  ULDC.64 UR14, c[0x0][0x228] ;  /* 0x00008a00000e7ab9 */ /* 0x000fd40000000a00 */
[----:B------:R-:W-:Y:S02]  /*79e70*/  @P1 LOP3.LUT R138, R138, 0x40000000, RZ, 0xfc, !PT ;  /* 0x400000008a8a1812 */ /* 0x000fe400078efcff */
[----:B------:R-:W-:Y:S01]  /*79e80*/  ISETP.LT.AND P1, PT, R152, UR9, !P0 ;  /* 0x0000000998007c0c */ /* 0x000fe2000c721270 */
[----:B-1----:R-:W-:Y:S01]  /*79e90*/  VIADD R0, R0, UR12 ;  /* 0x0000000c00007c36 */ /* 0x002fe20008000000 */
[----:B------:R-:W-:Y:S01]  /*79ea0*/  LOP3.LUT R138, R138, 0xdfffffff, RZ, 0xc0, !PT ;  /* 0xdfffffff8a8a7812 */ /* 0x000fe200078ec0ff */
[----:B------:R-:W-:-:S03]  /*79eb0*/  ULDC UR9, c[0x0][0x248] ;  /* 0x0000920000097ab9 */ /* 0x000fc60000000800 */
[----:B------:R1:W-:Y:S07]  /*79ec0*/  STL [R1+0x2c40], R0 ;  /* 0x002c400001007387 */ /* 0x0003ee0000100800 */
[----:B------:R-:W-:Y:S02]  /*79ed0*/  @P1 LOP3.LUT R138, R138, 0x20000000, RZ, 0xfc, !PT ;  /* 0x200000008a8a1812 */ /* 0x000fe400078efcff */
[----:B------:R-:W-:Y:S01]  /*79ee0*/  ISETP.LT.AND P1, PT, R151, UR8, !P0 ;  /* 0x0000000897007c0c */ /* 0x000fe2000c721270 */
[----:B-1----:R-:W-:Y:S01]  /*79ef0*/  VIADD R0, R0, UR10 ;  /* 0x0000000a00007c36 */ /* 0x002fe20008000000 */
[----:B------:R-:W-:Y:S01]  /*79f00*/  ISETP.LT.AND P0, PT, R154, UR14, !P0 ;  /* 0x0000000e9a007c0c */ /* 0x000fe2000c701270 */
[----:B------:R-:W-:Y:S01]  /*79f10*/  ULDC UR10, c[0x0][0x248] ;  /* 0x00009200000a7ab9 */ /* 0x000fe20000000800 */
[----:B------:R-:W-:Y:S01]  /*79f20*/  LOP3.LUT R138, R138, 0xefffffff, RZ, 0xc0, !PT ;  /* 0xefffffff8a8a7812 */ /* 0x000fe200078ec0ff */
[----:B------:R-:W-:Y:S01]  /*79f30*/  ULDC UR8, c[0x0][0x248] ;  /* 0x0000920000087ab9 */ /* 0x000fe20000000800 */
[----:B------:R1:W-:Y:S07]  /*79f40*/  STL [R1+0x2c44], R0 ;  /* 0x002c440001007387 */ /* 0x0003ee0000100800 */
[----:B------:R-:W-:Y:S01]  /*79f50*/  @P1 LOP3.LUT R138, R138, 0x10000000, RZ, 0xfc, !PT ;  /* 0x100000008a8a1812 */ /* 0x000fe200078efcff */
[----:B-1----:R-:W-:-:S03]  /*79f60*/  VIADD R0, R0, UR10 ;  /* 0x0000000a00007c36 */ /* 0x002fc60008000000 */
[----:B------:R-:W-:Y:S01]  /*79f70*/  LOP3.LUT R138, R138, 0xf7ffffff, RZ, 0xc0, !PT ;  /* 0xf7ffffff8a8a7812 */ /* 0x000fe200078ec0ff */
[----:B------:R-:W-:Y:S01]  /*79f80*/  ULDC UR10, c[0x0][0x248] ;  /* 0x00009200000a7ab9 */ /* 0x000fe20000000800 */
[----:B------:R-:W-:Y:S01]  /*79f90*/  VIADD R2, R0, UR9 ;  /* 0x0000000900027c36 */ /* 0x000fe20008000000 */
[----:B------:R1:W-:Y:S01]  /*79fa0*/  STL [R1+0x2c48], R0 ;  /* 0x002c480001007387 */ /* 0x0003e20000100800 */
[----:B------:R-:W-:Y:S02]  /*79fb0*/  LOP3.LUT R108, R108, 0xfffffffd, RZ, 0xc0, !PT ;  /* 0xfffffffd6c6c7812 */ /* 0x000fe400078ec0ff */
[----:B------:R-:W-:Y:S01]  /*79fc0*/  @P0 LOP3.LUT R138, R138, 0x8000000, RZ, 0xfc, !PT ;  /* 0x080000008a8a0812 */ /* 0x000fe200078efcff */
[----:B-1----:R-:W-:Y:S01]  /*79fd0*/  VIADD R0, R252, 0x17f ;  /* 0x0000017ffc007836 */ /* 0x002fe20000000000 */
[----:B------:R-:W-:-:S04]  /*79fe0*/  @P3 LOP3.LUT R108, R108, 0x2, RZ, 0xfc, !PT ;  /* 0x000000026c6c3812 */ /* 0x000fc800078efcff */
[----:B------:R-:W-:Y:S02]  /*79ff0*/  ISETP.GE.AND P0, PT, R0, UR35, PT ;  /* 0x0000002300007c0c */ /* 0x000fe4000bf06270 */
[----:B------:R-:W-:Y:S02]  /*7a000*/  LOP3.LUT R108, R108, 0xfffffffe, RZ, 0xc0, !PT ;  /* 0xfffffffe6c6c7812 */ /* 0x000fe400078ec0ff */
[----:B------:R-:W-:Y:S01]  /*7a010*/  LOP3.LUT R138, R138, 0xfbffffff, RZ, 0xc0, !PT ;  /* 0xfbffffff8a8a7812 */ /* 0x000fe200078ec0ff */
[----:B------:R1:W-:Y:S01]  /*7a020*/  STL [R1+0x2c4c], R2 ;  /* 0x002c4c0201007387 */ /* 0x0003e20000100800 */
[----:B------:R-:W-:Y:S01]  /*7a030*/  ISETP.LT.AND P3, PT, R153, UR7, !P0 ;  /* 0x0000000799007c0c */ /* 0x000fe2000c761270 */
[----:B------:R-:W-:Y:S01]  /*7a040*/  VIADD R0, R252, 0x17e ;  /* 0x0000017efc007836 */ /* 0x000fe20000000000 */
[----:B------:R-:W-:Y:S01]  /*7a050*/  @P2 LOP3.LUT R108, R108, 0x1, RZ, 0xfc, !PT ;  /* 0x000000016c6c2812 */ /* 0x000fe200078efcff */
[----:B------:R-:W-:Y:S01]  /*7a060*/  ULDC UR35, c[0x0][0x228] ;  /* 0x00008a0000237ab9 */ /* 0x000fe20000000800 */
[----:B------:R-:W-:Y:S01]  /*7a070*/  ISETP.LT.AND P2, PT, R152, UR6, !P0 ;  /* 0x0000000698007c0c */ /* 0x000fe2000c741270 */
[----:B------:R-:W-:Y:S01]  /*7a080*/  ULDC UR6, c[0x0][0x248] ;  /* 0x0000920000067ab9 */ /* 0x000fe20000000800 */
[----:B------:R-:W-:Y:S01]  /*7a090*/  ISETP.LT.AND P1, PT, R151, UR28, !P0 ;  /* 0x0000001c97007c0c */ /* 0x000fe2000c721270 */
[----:B------:R-:W-:-:S06]  /*7a0a0*/  ULDC UR28, c[0x0][0x228] ;  /* 0x00008a00001c7ab9 */ /* 0x000fcc0000000800 */
[----:B------:R-:W-:-:S04]  /*7a0b0*/  @P3 LOP3.LUT R138, R138, 0x4000000, RZ, 0xfc, !PT ;  /* 0x040000008a8a3812 */ /* 0x000fc800078efcff */
[----:B------:R-:W-:Y:S01]  /*7a0c0*/  LOP3.LUT R138, R138, 0xfdffffff, RZ, 0xc0, !PT ;  /* 0xfdffffff8a8a7812 */ /* 0x000fe200078ec0ff */
[----:B-1----:R-:W-:Y:S01]  /*7a0d0*/  VIADD R2, R2, UR8 ;  /* 0x0000000802027c36 */ /* 0x002fe20008000000 */
[----:B------:R-:W-:Y:S02]  /*7a0e0*/  ULDC.64 UR8, c[0x0][0x228] ;  /* 0x00008a0000087ab9 */ /* 0x000fe40000000a00 */
[----:B------:R-:W-:Y:S02]  /*7a0f0*/  @P2 LOP3.LUT R138, R138, 0x2000000, RZ, 0xfc, !PT ;  /* 0x020000008a8a2812 */ /* 0x000fe400078efcff */
[----:B------:R-:W-:Y:S01]  /*7a100*/  ISETP.LT.AND P0, PT, R154, UR8, !P0 ;  /* 0x000000089a007c0c */ /* 0x000fe2000c701270 */
[----:B------:R1:W-:Y:S01]  /*7a110*/  STL [R1+0x2c50], R2 ;  /* 0x002c500201007387 */ /* 0x0003e20000100800 */
[----:B------:R-:W-:Y:S01]  /*7a120*/  LOP3.LUT R138, R138, 0xfeffffff, RZ, 0xc0, !PT ;  /* 0xfeffffff8a8a7812 */ /* 0x000fe200078ec0ff */
[----:B------:R-:W-:-:S03]  /*7a130*/  ULDC UR8, c[0x0][0x248] ;  /* 0x0000920000087ab9 */ /* 0x000fc60000000800 */
[----:B------:R-:W-:-:S04]  /*7a140*/  @P1 LOP3.LUT R138, R138, 0x1000000, RZ, 0xfc, !PT ;  /* 0x010000008a8a1812 */ /* 0x000fc800078efcff */
[----:B------:R-:W-:-:S04]  /*7a150*/  LOP3.LUT R138, R138, 0xff7fffff, RZ, 0xc0, !PT ;  /* 0xff7fffff8a8a7812 */ /* 0x000fc800078ec0ff */
[----:B------:R-:W-:Y:S02]  /*7a160*/  @P0 LOP3.LUT R138, R138, 0x800000, RZ, 0xfc, !PT ;  /* 0x008000008a8a0812 */ /* 0x000fe400078efcff */
[----:B------:R-:W-:Y:S02]  /*7a170*/  ISETP.GE.AND P0, PT, R0, UR13, PT ;  /* 0x0000000d00007c0c */ /* 0x000fe4000bf06270 */
[----:B------:R-:W-:Y:S01]  /*7a180*/  LOP3.LUT R138, R138, 0xffbfffff, RZ, 0xc0, !PT ;  /* 0xffbfffff8a8a7812 */ /* 0x000fe200078ec0ff */
[----:B-1----:R-:W-:Y:S01]  /*7a190*/  VIADD R2, R2, UR10 ;  /* 0x0000000a02027c36 */ /* 0x002fe20008000000 */
[----:B------:R-:W-:Y:S01]  /*7a1a0*/  ISETP.LT.AND P3, PT, R153, UR26, !P0 ;  /* 0x0000001a99007c0c */ /* 0x000fe2000c761270 */
[----:B------:R-:W-:Y:S01]  /*7a1b0*/  VIADD R0, R252, 0x17d ;  /* 0x0000017dfc007836 */ /* 0x000fe20000000000 */
[----:B------:R-:W-:Y:S01]  /*7a1c0*/  ISETP.LT.AND P2, PT, R152, UR60, !P0 ;  /* 0x0000003c98007c0c */ /* 0x000fe2000c741270 */
[----:B------:R-:W-:Y:S01]  /*7a1d0*/  ULDC.64 UR12, c[0x0][0x228] ;  /* 0x00008a00000c7ab9 */ /* 0x000fe20000000a00 */
[----:B------:R-:W-:Y:S01]  /*7a1e0*/  ISETP.LT.AND P1, PT, R151, UR61, !P0 ;  /* 0x0000003d97007c0c */ /* 0x000fe2000c721270 */
[----:B------:R1:W-:Y:S01]  /*7a1f0*/  STL [R1+0x2c54], R2 ;  /* 0x002c540201007387 */ /* 0x0003e20000100800 */
[----:B------:R-:W-:Y:S01]  /*7a200*/  ULDC UR26, c[0x0][0x228] ;  /* 0x00008a00001a7ab9 */ /* 0x000fe20000000800 */
[----:B------:R-:W-:Y:S01]  /*7a210*/  ULDC UR61, c[0x0][0x228] ;  /* 0x00008a00003d7ab9 */ /* 0x000fe20000000800 */
[----:B------:R-:W-:-:S05]  /*7a220*/  ULDC UR60, c[0x0][0x228] ;  /* 0x00008a00003c7ab9 */ /* 0x000fca0000000800 */
        /* <DEDUP_REMOVED lines=14> */
[----:B------:R-:W-:Y:S01]  /*7a310*/  VIADD R0, R252, 0x17c ;  /* 0x0000017cfc007836 */ /* 0x000fe20000000000 */
[----:B------:R-:W-:Y:S01]  /*7a320*/  ISETP.LT.AND P3, PT, R153, UR58, !P0 ;  /* 0x0000003a99007c0c */ /* 0x000fe2000c761270 */
[----:B------:R-:W-:Y:S01]  /*7a330*/  ULDC.64 UR10, c[0x0][0x228] ;  /* 0x00008a00000a7ab9 */ /* 0x000fe20000000a00 */
[----:B------:R-:W-:Y:S01]  /*7a340*/  ISETP.LT.AND P2, PT, R152, UR25, !P0 ;  /* 0x0000001998007c0c */ /* 0x000fe2000c741270 */
[----:B-1----:R-:W-:Y:S01]  /*7a350*/  VIADD R2, R2, UR8 ;  /* 0x0000000802027c36 */ /* 0x002fe20008000000 */
[----:B------:R-:W-:Y:S01]  /*7a360*/  ISETP.LT.AND P1, PT, R151, UR59, !P0 ;  /* 0x0000003b97007c0c */ /* 0x000fe2000c721270 */
[----:B------:R-:W-:Y:S01]  /*7a370*/  ULDC UR25, c[0x0][0x228] ;  /* 0x00008a0000197ab9 */ /* 0x000fe20000000800 */
[----:B------:R-:W-:-:S07]  /*7a380*/  ULDC UR58, c[0x0][0x228] ;  /* 0x00008a00003a7ab9 */ /* 0x000fce0000000800 */
[----:B------:R-:W-:Y:S01]  /*7a390*/  @P3 LOP3.LUT R138, R138, 0x40000, RZ, 0xfc, !PT ;  /* 0x000400008a8a3812 */ /* 0x000fe200078efcff */
[----:B------:R1:W-:Y:S01]  /*7a3a0*/  STL [R1+0x2c5c], R2 ;  /* 0x002c5c0201007387 */ /* 0x0003e20000100800 */
[----:B------:R-:W-:Y:S02]  /*7a3b0*/  ULDC UR59, c[0x0][0x228] ;  /* 0x00008a00003b7ab9 */ /* 0x000fe40000000800 */
[----:B------:R-:W-:-:S04]  /*7a3c0*/  LOP3.LUT R138, R138, 0xfffdffff, RZ, 0xc0, !PT ;  /* 0xfffdffff8a8a7812 */ /* 0x000fc800078ec0ff */
[----:B------:R-:W-:Y:S02]  /*7a3d0*/  @P2 LOP3.LUT R138, R138, 0x20000, RZ, 0xfc, !PT ;  /* 0x000200008a8a2812 */ /* 0x000fe400078efcff */
[----:B------:R-:W-:Y:S02]  /*7a3e0*/  ISETP.LT.AND P0, PT, R154, UR12, !P0 ;  /* 0x0000000c9a007c0c */ /* 0x000fe4000c701270 */
[----:B------:R-:W-:-:S04]  /*7a3f0*/  LOP3.LUT R138, R138, 0xfffeffff, RZ, 0xc0, !PT ;  /* 0xfffeffff8a8a7812 */ /* 0x000fc800078ec0ff */
        /* <DEDUP_REMOVED lines=15> */
[----:B------:R-:W-:Y:S01]  /*7a4f0*/  ULDC UR57, c[0x0][0x228] ;  /* 0x00008a0000397ab9 */ /* 0x000fe20000000800 */
[----:B------:R-:W-:Y:S01]  /*7a500*/  ULDC UR56, c[0x0][0x228] ;  /* 0x00008a0000387ab9 */ /* 0x000fe20000000800 */
        /* <DEDUP_REMOVED lines=11> */
[----:B-1----:R-:W-:Y:S01]  /*7a5c0*/  VIADD R2, R2, UR6 ;  /* 0x0000000602027c36 */ /* 0x002fe20008000000 */
[----:B------:R-:W-:Y:S01]  /*7a5d0*/  ISETP.LT.AND P2, PT, R152, UR16, !P0 ;  /* 0x0000001098007c0c */ /* 0x000fe2000c741270 */
[----:B------:R-:W-:Y:S01]  /*7a5e0*/  ULDC UR6, c[0x0][0x248] ;  /* 0x0000920000067ab9 */ /* 0x000fe20000000800 */
[----:B------:R-:W-:Y:S01]  /*7a5f0*/  ISETP.LT.AND P1, PT, R151, UR55, !P0 ;  /* 0x0000003797007c0c */ /* 0x000fe2000c721270 */
[----:B------:R-:W-:Y:S01]  /*7a600*/  ULDC.64 UR8, c[0x0][0x228] ;  /* 0x00008a0000087ab9 */ /* 0x000fe20000000a00 */
        /* <DEDUP_REMOVED lines=12> */
[----:B------:R-:W-:-:S04]  /*7a6d0*/  ISETP.GE.AND P0, PT, R0, UR7, PT ;  /* 0x0000000700007c0c */ /* 0x000fc8000bf06270 */
[----:B------:R-:W-:Y:S01]  /*7a6e0*/  ISETP.LT.AND P3, PT, R153, UR46, !P0 ;  /* 0x0000002e99007c0c */ /* 0x000fe2000c761270 */
[----:B-1----:R-:W-:Y:S01]  /*7a6f0*/  VIADD R2, R2, UR6 ;  /* 0x0000000602027c36 */ /* 0x002fe20008000000 */
[----:B------:R-:W-:Y:S01]  /*7a700*/  ULDC UR6, c[0x0][0x248] ;  /* 0x0000920000067ab9 */ /* 0x000fe20000000800 */
[----:B------:R-:W-:Y:S02]  /*7a710*/  ISETP.LT.AND P2, PT, R152, UR52, !P0 ;  /* 0x0000003498007c0c */ /* 0x000fe4000c741270 */
[----:B------:R-:W-:Y:S01]  /*7a720*/  LOP3.LUT R138, R138, 0xffffffbf, RZ, 0xc0, !PT ;  /* 0xffffffbf8a8a7812 */ /* 0x000fe200078ec0ff */
[----:B------:R1:W-:Y:S01]  /*7a730*/  STL [R1+0x2c68], R2 ;  /* 0x002c680201007387 */ /* 0x0003e20000100800 */
[----:B------:R-:W-:Y:S01]  /*7a740*/  ISETP.LT.AND P1, PT, R151, UR53, !P0 ;  /* 0x0000003597007c0c */ /* 0x000fe2000c721270 */
[----:B------:R-:W-:Y:S01]  /*7a750*/  VIADD R0, R252, 0x179 ;  /* 0x00000179fc007836 */ /* 0x000fe20000000000 */
[----:B------:R-:W-:Y:S01]  /*7a760*/  ULDC UR46, c[0x0][0x228] ;  /* 0x00008a00002e7ab9 */ /* 0x000fe20000000800 */
[----:B------:R-:W-:-:S03]  /*7a770*/  ULDC UR52, c[0x0][0x228] ;  /* 0x00008a0000347ab9 */ /* 0x000fc60000000800 */
[----:B------:R-:W-:Y:S01]  /*7a780*/  @P3 LOP3.LUT R138, R138, 0x40, RZ, 0xfc, !PT ;  /* 0x000000408a8a3812 */ /* 0x000fe200078efcff */
[----:B------:R-:W-:Y:S01]  /*7a790*/  ULDC UR53, c[0x0][0x228] ;  /* 0x00008a0000357ab9 */ /* 0x000fe20000000800 */
[----:B-1----:R-:W-:Y:S01]  /*7a7a0*/  VIADD R2, R2, UR6 ;  /* 0x0000000602027c36 */ /* 0x002fe20008000000 */
[----:B------:R-:W-:Y:S01]  /*7a7b0*/  ULDC UR6, c[0x0][0x248] ;  /* 0x0000920000067ab9 */ /* 0x000fe20000000800 */
[----:B------:R-:W-:-:S03]  /*7a7c0*/  LOP3.LUT R138, R138, 0xffffffdf, RZ, 0xc0, !PT ;  /* 0xffffffdf8a8a7812 */ /* 0x000fc600078ec0ff */
[----:B------:R1:W-:Y:S01]  /*7a7d0*/  STL [R1+0x2c6c], R2 ;  /* 0x002c6c0201007387 */ /* 0x0003e20000100800 */
[----:B------:R-:W-:Y:S01]  /*7a7e0*/  @P2 LOP3.LUT R138, R138, 0x20, RZ, 0xfc, !PT ;  /* 0x000000208a8a2812 */ /* 0x000fe200078efcff */
[----:B-1----:R-:W-:Y:S01]  /*7a7f0*/  VIADD R2, R2, UR6 ;  /* 0x0000000602027c36 */ /* 0x002fe20008000000 */
[----:B------:R-:W-:Y:S01]  /*7a800*/  ULDC UR6, c[0x0][0x248] ;  /* 0x0000920000067ab9 */ /* 0x000fe20000000800 */
[----:B------:R-:W-:Y:S01]  /*7a810*/  ISETP.LT.AND P0, PT, R154, UR8, !P0 ;  /* 0x000000089a007c0c */ /* 0x000fe2000c701270 */
[----:B------:R-:W-:Y:S02]  /*7a820*/  ULDC UR8, c[0x0][0x248] ;  /* 0x0000920000087ab9 */ /* 0x000fe40000000800 */
[----:B------:R1:W-:Y:S01]  /*7a830*/  STL [R1+0x2c70], R2 ;  /* 0x002c700201007387 */ /* 0x0003e20000100800 */
[----:B------:R-:W-:Y:S01]  /*7a840*/  LOP3.LUT R138, R138, 0xffffffef, RZ, 0xc0, !PT ;  /* 0xffffffef8a8a7812 */ /* 0x000fe200078ec0ff */
[----:B-1----:R-:W-:Y:S01]  /*7a850*/  VIADD R2, R2, UR6 ;  /* 0x0000000602027c36 */ /* 0x002fe20008000000 */
[----:B------:R-:W-:-:S02]  /*7a860*/  ULDC UR6, c[0x0][0x248] ;  /* 0x0000920000067ab9 */ /* 0x000fc40000000800 */
[----:B------:R-:W-:Y:S02]  /*7a870*/  @P1 LOP3.LUT R138, R138, 0x10, RZ, 0xfc, !PT ;  /* 0x000000108a8a1812 */ /* 0x000fe400078efcff */
[----:B------:R1:W-:Y:S02]  /*7a880*/  STL [R1+0x2c74], R2 ;  /* 0x002c740201007387 */ /* 0x0003e40000100800 */
[----:B------:R-:W-:Y:S01]  /*7a890*/  LOP3.LUT R138, R138, 0xfffffff7, RZ, 0xc0, !PT ;  /* 0xfffffff78a8a7812 */ /* 0x000fe200078ec0ff */
[----:B-1----:R-:W-:Y:S01]  /*7a8a0*/  VIADD R2, R2, UR6 ;  /* 0x0000000602027c36 */ /* 0x002fe20008000000 */
[----:B------:R-:W-:-:S04]  /*7a8b0*/  ULDC UR6, c[0x0][0x248] ;  /* 0x0000920000067ab9 */ /* 0x000fc80000000800 */
[----:B------:R1:W-:Y:S01]  /*7a8c0*/  STL [R1+0x2c78], R2 ;  /* 0x002c780201007387 */ /* 0x0003e20000100800 */
[----:B------:R-:W-:Y:S02]  /*7a8d0*/  @P0 LOP3.LUT R138, R138, 0x8, RZ, 0xfc, !PT ;  /* 0x000000088a8a0812 */ /* 0x000fe400078efcff */
[----:B------:R-:W-:Y:S01]  /*7a8e0*/  ISETP.GE.AND P0, PT, R0, UR13, PT ;  /* 0x0000000d00007c0c */ /* 0x000fe2000bf06270 */
[----:B-1----:R-:W-:Y:S01]  /*7a8f0*/  VIADD R2, R2, UR6 ;  /* 0x0000000602027c36 */ /* 0x002fe20008000000 */
[----:B------:R-:W-:Y:S02]  /*7a900*/  ULDC UR6, c[0x0][0x248] ;  /* 0x0000920000067ab9 */ /* 0x000fe40000000800 */
[----:B------:R-:W-:Y:S01]  /*7a910*/  ISETP.LT.AND P3, PT, R153, UR50, !P0 ;  /* 0x0000003299007c0c */ /* 0x000fe2000c761270 */
[----:B------:R-:W-:Y:S01]  /*7a920*/  VIADD R0, R252, 0x178 ;  /* 0x00000178fc007836 */ /* 0x000fe20000000000 */
[----:B------:R-:W-:Y:S01]  /*7a930*/  ISETP.LT.AND P2, PT, R152, UR47, !P0 ;  /* 0x0000002f98007c0c */ /* 0x000fe2000c741270 */
[----:B------:R1:W-:Y:S01]  /*7a940*/  STL [R1+0x2c7c], R2 ;  /* 0x002c7c0201007387 */ /* 0x0003e20000100800 */
[----:B------:R-:W-:Y:S01]  /*7a950*/  ISETP.LT.AND P1, PT, R151, UR51, !P0 ;  /* 0x0000003397007c0c */ /* 0x000fe2000c721270 */
[----:B------:R-:W-:Y:S01]  /*7a960*/  ULDC.64 UR12, c[0x0][0x228] ;  /* 0x00008a00000c7ab9 */ /* 0x000fe20000000a00 */
[----:B------:R-:W-:Y:S01]  /*7a970*/  LOP3.LUT R138, R138, 0xfffffffb, RZ, 0xc0, !PT ;  /* 0xfffffffb8a8a7812 */ /* 0x000fe200078ec0ff */
[----:B------:R-:W-:Y:S01]  /*7a980*/  ULDC UR47, c[0x0][0x228] ;  /* 0x00008a00002f7ab9 */ /* 0x000fe20000000800 */
[----:B------:R-:W-:Y:S01]  /*7a990*/  ULDC UR51, c[0x0][0x228] ;  /* 0x00008a0000337ab9 */ /* 0x000fe20000000800 */
[----:B------:R-:W-:Y:S01]  /*7a9a0*/  ULDC UR50, c[0x0][0x228] ;  /* 0x00008a0000327ab9 */ /* 0x000fe20000000800 */
[----:B-1----:R-:W-:Y:S01]  /*7a9b0*/  VIADD R2, R2, UR6 ;  /* 0x0000000602027c36 */ /* 0x002fe20008000000 */
[----:B------:R-:W-:-:S02]  /*7a9c0*/  ULDC.64 UR6, c[0x0][0x228] ;  /* 0x00008a0000067ab9 */ /* 0x000fc40000000a00 */
[----:B------:R-:W-:Y:S01]  /*7a9d0*/  ISETP.LT.AND P0, PT, R154, UR6, !P0 ;  /* 0x000000069a007c0c */ /* 0x000fe2000c701270 */
[----:B------:R-:W-:Y:S01]  /*7a9e0*/  ULDC UR6, c[0x0][0x248] ;  /* 0x0000920000067ab9 */ /* 0x000fe20000000800 */
[----:B------:R-:W-:-:S11]  /*7a9f0*/  @P3 LOP3.LUT R138, R138, 0x4, RZ, 0xfc, !PT ;  /* 0x000000048a8a3812 */ /* 0x000fd600078efcff */
[----:B------:R-:W-:Y:S02]  /*7aa00*/  @P0 LOP3.LUT R137, R137, 0x80000000, RZ, 0xfc, !PT ;  /* 0x8000000089890812 */ /* 0x000fe400078efcff */
[----:B------:R-:W-:Y:S02]  /*7aa10*/  ISETP.GE.AND P0, PT, R0, UR11, PT ;  /* 0x0000000b00007c0c */ /* 0x000fe4000bf06270 */
[----:B------:R-:W-:Y:S02]  /*7aa20*/  LOP3.LUT R138, R138, 0xfffffffd, RZ, 0xc0, !PT ;  /* 0xfffffffd8a8a7812 */ /* 0x000fe400078ec0ff */
[----:B------:R-:W-:Y:S01]  /*7aa30*/  LOP3.LUT R137, R137, 0xbfffffff, RZ, 0xc0, !PT ;  /* 0xbfffffff89897812 */ /* 0x000fe200078ec0ff */
[----:B------:R-:W-:Y:S01]  /*7aa40*/  VIADD R0, R252, 0x177 ;  /* 0x00000177fc007836 */ /* 0x000fe20000000000 */
[----:B------:R-:W-:Y:S01]  /*7aa50*/  ISETP.LT.AND P3, PT, R153, UR48, !P0 ;  /* 0x0000003099007c0c */ /* 0x000fe2000c761270 */
[----:B------:R-:W-:Y:S01]  /*7aa60*/  ULDC.64 UR10, c[0x0][0x228] ;  /* 0x00008a00000a7ab9 */ /* 0x000fe20000000a00 */
[----:B------:R-:W-:Y:S01]  /*7aa70*/  @P2 LOP3.LUT R138, R138, 0x2, RZ, 0xfc, !PT ;  /* 0x000000028a8a2812 */ /* 0x000fe200078efcff */
[----:B------:R1:W-:Y:S01]  /*7aa80*/  STL [R1+0x2c80], R2 ;  /* 0x002c800201007387 */ /* 0x0003e20000100800 */
[----:B------:R-:W-:Y:S01]  /*7aa90*/  ISETP.LT.AND P2, PT, R152, UR45, !P0 ;  /* 0x0000002d98007c0c */ /* 0x000fe2000c741270 */
[----:B------:R-:W-:Y:S01]  /*7aaa0*/  ULDC UR48, c[0x0][0x228] ;  /* 0x00008a0000307ab9 */ /* 0x000fe20000000800 */
[----:B------:R-:W-:Y:S01]  /*7aab0*/  LOP3.LUT R138, R138, 0xfffffffe, RZ, 0xc0, !PT ;  /* 0xfffffffe8a8a7812 */ /* 0x000fe200078ec0ff */
[----:B------:R-:W-:-:S03]  /*7aac0*/  ULDC UR45, c[0x0][0x228] ;  /* 0x00008a00002d7ab9 */ /* 0x000fc60000000800 */
[----:B------:R-:W-:-:S03]  /*7aad0*/  @P1 LOP3.LUT R138, R138, 0x1, RZ, 0xfc, !PT ;  /* 0x000000018a8a1812 */ /* 0x000fc600078efcff */
[----:B------:R-:W-:Y:S02]  /*7aae0*/  @P3 LOP3.LUT R137, R137, 0x40000000, RZ, 0xfc, !PT ;  /* 0x4000000089893812 */ /* 0x000fe400078efcff */
[----:B------:R-:W-:Y:S01]  /*7aaf0*/  ISETP.LT.AND P1, PT, R151, UR49, !P0 ;  /* 0x0000003197007c0c */ /* 0x000fe2000c721270 */
[----:B-1----:R-:W-:Y:S01]  /*7ab00*/  VIADD R2, R2, UR8 ;  /* 0x0000000802027c36 */ /* 0x002fe20008000000 */
[----:B------:R-:W-:Y:S01]  /*7ab10*/  LOP3.LUT R137, R137, 0xdfffffff, RZ, 0xc0, !PT ;  /* 0xdfffffff89897812 */ /* 0x000fe200078ec0ff */
[----:B------:R-:W-:-:S03]  /*7ab20*/  ULDC UR49, c[0x0][0x228] ;  /* 0x00008a0000317ab9 */ /* 0x000fc60000000800 */
        /* <DEDUP_REMOVED lines=12> */
[----:B------:R1:W-:Y:S01]  /*7abf0*/  STL [R1+0x2c84], R2 ;  /* 0x002c840201007387 */ /* 0x0003e20000100800 */
[----:B------:R-:W-:Y:S01]  /*7ac00*/  ISETP.LT.AND P1, PT, R151, UR44, !P0 ;  /* 0x0000002c97007c0c */ /* 0x000fe2000c721270 */
[----:B------:R-:W-:Y:S01]  /*7ac10*/  ULDC UR44, c[0x0][0x228] ;  /* 0x00008a00002c7ab9 */ /* 0x000fe20000000800 */
[----:B------:R-:W-:-:S07]  /*7ac20*/  ULDC UR41, c[0x0][0x228] ;  /* 0x00008a0000297ab9 */ /* 0x000fce0000000800 */
[----:B------:R-:W-:Y:S01]  /*7ac30*/  @P3 LOP3.LUT R137, R137, 0x4000000, RZ, 0xfc, !PT ;  /* 0x0400000089893812 */ /* 0x000fe200078efcff */
[----:B------:R-:W-:-:S03]  /*7ac40*/  ULDC UR42, c[0x0][0x228] ;  /* 0x00008a00002a7ab9 */ /* 0x000fc60000000800 */
        /* <DEDUP_REMOVED lines=29> */
[----:B------:R-:W-:Y:S02]  /*7ae20*/  ISETP.LT.AND P3, PT, R153, UR32, !P0 ;  /* 0x0000002099007c0c */ /* 0x000fe4000c761270 */
[----:B------:R-:W-:Y:S01]  /*7ae30*/  LOP3.LUT R137, R137, 0xfffbffff, RZ, 0xc0, !PT ;  /* 0xfffbffff89897812 */ /* 0x000fe200078ec0ff */
[----:B-1----:R-:W-:Y:S01]  /*7ae40*/  VIADD R2, R2, UR6 ;  /* 0x0000000602027c36 */ /* 0x002fe20008000000 */
[----:B------:R-:W-:Y:S01]  /*7ae50*/  ISETP.LT.AND P2, PT, R152, UR33, !P0 ;  /* 0x0000002198007c0c */ /* 0x000fe2000c741270 */
[----:B------:R-:W-:Y:S01]  /*7ae60*/  ULDC UR6, c[0x0][0x248] ;  /* 0x0000920000067ab9 */ /* 0x000fe20000000800 */
[----:B------:R-:W-:Y:S01]  /*7ae70*/  ISETP.LT.AND P1, PT, R151, UR40, !P0 ;  /* 0x0000002897007c0c */ /* 0x000fe2000c721270 */
[----:B------:R-:W-:Y:S01]  /*7ae80*/  VIADD R0, R252, 0x174 ;  /* 0x00000174fc007836 */ /* 0x000fe20000000000 */
[----:B------:R-:W-:-:S05]  /*7ae90*/  ULDC UR32, c[0x0][0x228] ;  /* 0x00008a0000207ab9 */ /* 0x000fca0000000800 */
[----:B------:R-:W-:Y:S01]  /*7aea0*/  @P3 LOP3.LUT R137, R137, 0x40000, RZ, 0xfc, !PT ;  /* 0x0004000089893812 */ /* 0x000fe200078efcff */
[----:B------:R1:W-:Y:S01]  /*7aeb0*/  STL [R1+0x2c8c], R2 ;  /* 0x002c8c0201007387 */ /* 0x0003e20000100800 */
[----:B------:R-:W-:Y:S01]  /*7aec0*/  ULDC UR40, c[0x0][0x228] ;  /* 0x00008a0000287ab9 */ /* 0x000fe20000000800 */
[----:B------:R-:W-:Y:S01]  /*7aed0*/  ULDC UR33, c[0x0][0x228] ;  /* 0x00008a0000217ab9 */ /* 0x000fe20000000800 */
[----:B------:R-:W-:-:S04]  /*7aee0*/  LOP3.LUT R137, R137, 0xfffdffff, RZ, 0xc0, !PT ;  /* 0xfffdffff89897812 */ /* 0x000fc800078ec0ff */
[----:B------:R-:W-:Y:S02]  /*7aef0*/  @P2 LOP3.LUT R137, R137, 0x20000, RZ, 0xfc, !PT ;  /* 0x0002000089892812 */ /* 0x000fe400078efcff */
[----:B------:R-:W-:Y:S01]  /*7af00*/  ISETP.LT.AND P0, PT, R154, UR8, !P0 ;  /* 0x000000089a007c0c */ /* 0x000fe2000c701270 */
[----:B-1----:R-:W-:Y:S01]  /*7af10*/  VIADD R2, R2, UR6 ;  /* 0x0000000602027c36 */ /* 0x002fe20008000000 */
[----:B------:R-:W-:Y:S01]  /*7af20*/  LOP3.LUT R137, R137, 0xfffeffff, RZ, 0xc0, !PT ;  /* 0xfffeffff89897812 */ /* 0x000fe200078ec0ff */
[----:B------:R-:W-:Y:S01]  /*7af30*/  ULDC UR6, c[0x0][0x248] ;  /* 0x0000920000067ab9 */ /* 0x000fe20000000800 */
[----:B------:R-:W-:Y:S02]  /*7af40*/  ULDC UR8, c[0x0][0x248] ;  /* 0x0000920000087ab9 */ /* 0x000fe40000000800 */
[----:B------:R-:W-:Y:S01]  /*7af50*/  @P1 LOP3.LUT R137, R137, 0x10000, RZ, 0xfc, !PT ;  /* 0x0001000089891812 */ /* 0x000fe200078efcff */
[----:B------:R1:W-:Y:S03]  /*7af60*/  STL [R1+0x2c90], R2 ;  /* 0x002c900201007387 */ /* 0x0003e60000100800 */
[----:B------:R-:W-:Y:S01]  /*7af70*/  LOP3.LUT R137, R137, 0xffff7fff, RZ, 0xc0, !PT ;  /* 0xffff7fff89897812 */ /* 0x000fe200078ec0ff */
[----:B-1----:R-:W-:Y:S01]  /*7af80*/  VIADD R2, R2, UR6 ;  /* 0x0000000602027c36 */ /* 0x002fe20008000000 */
[----:B------:R-:W-:-:S02]  /*7af90*/  ULDC UR6, c[0x0][0x248] ;  /* 0x0000920000067ab9 */ /* 0x000fc40000000800 */
[----:B------:R-:W-:Y:S02]  /*7afa0*/  @P0 LOP3.LUT R137, R137, 0x8000, RZ, 0xfc, !PT ;  /* 0x0000800089890812 */ /* 0x000fe400078efcff */
[----:B------:R-:W-:Y:S01]  /*7afb0*/  ISETP.GE.AND P0, PT, R0, UR13, PT ;  /* 0x0000000d00007c0c */ /* 0x000fe2000bf06270 */
[----:B------:R1:W-:Y:S01]  /*7afc0*/  STL [R1+0x2c94], R2 ;  /* 0x002c940201007387 */ /* 0x0003e20000100800 */
[----:B------:R-:W-:Y:S01]  /*7afd0*/  LOP3.LUT R137, R137, 0xffffbfff, RZ, 0xc0, !PT ;  /* 0xffffbfff89897812 */ /* 0x000fe200078ec0ff */
[----:B------:R-:W-:Y:S01]  /*7afe0*/  VIADD R0, R252, 0x173 ;  /* 0x00000173fc007836 */ /* 0x000fe20000000000 */
[----:B------:R-:W-:Y:S01]  /*7aff0*/  ISETP.LT.AND P3, PT, R153, UR31, !P0 ;  /* 0x0000001f99007c0c */ /* 0x000fe2000c761270 */
[----:B------:R-:W-:Y:S01]  /*7b000*/  ULDC.64 UR12, c[0x0][0x228] ;  /* 0x00008a00000c7ab9 */ /* 0x000fe20000000a00 */
[----:B------:R-:W-:Y:S01]  /*7b010*/  ISETP.LT.AND P2, PT, R152, UR23, !P0 ;  /* 0x0000001798007c0c */ /* 0x000fe2000c741270 */
[----:B------:R-:W-:Y:S01]  /*7b020*/  ULDC UR31, c[0x0][0x228] ;  /* 0x00008a00001f7ab9 */ /* 0x000fe20000000800 */
[----:B------:R-:W-:Y:S01]  /*7b030*/  ISETP.LT.AND P1, PT, R151, UR30, !P0 ;  /* 0x0000001e97007c0c */ /* 0x000fe2000c721270 */
[----:B------:R-:W-:Y:S01]  /*7b040*/  ULDC UR23, c[0x0][0x228] ;  /* 0x00008a0000177ab9 */ /* 0x000fe20000000800 */
[----:B------:R-:W-:Y:S01]  /*7b050*/  ULDC UR30, c[0x0][0x228] ;  /* 0x00008a00001e7ab9 */ /* 0x000fe20000000800 */
[----:B-1----:R-:W-:Y:S01]  /*7b060*/  VIADD R2, R2, UR6 ;  /* 0x0000000602027c36 */ /* 0x002fe20008000000 */
[----:B------:R-:W-:-:S04]  /*7b070*/  ULDC UR6, c[0x0][0x248] ;  /* 0x0000920000067ab9 */ /* 0x000fc80000000800 */
[----:B------:R1:W-:Y:S02]  /*7b080*/  STL [R1+0x2c98], R2 ;  /* 0x002c980201007387 */ /* 0x0003e40000100800 */
[----:B-1----:R-:W-:Y:S01]  /*7b090*/  VIADD R2, R2, UR6 ;  /* 0x0000000602027c36 */ /* 0x002fe20008000000 */
[----:B------:R-:W-:-:S04]  /*7b0a0*/  ULDC UR6, c[0x0][0x248] ;  /* 0x0000920000067ab9 */ /* 0x000fc80000000800 */
[----:B------:R1:W-:Y:S01]  /*7b0b0*/  STL [R1+0x2c9c], R2 ;  /* 0x002c9c0201007387 */ /* 0x0003e20000100800 */
[----:B------:R-:W-:Y:S01]  /*7b0c0*/  @P3 LOP3.LUT R137, R137, 0x4000, RZ, 0xfc, !PT ;  /* 0x0000400089893812 */ /* 0x000fe200078efcff */
[----:B-1----:R-:W-:Y:S01]  /*7b0d0*/  VIADD R2, R2, UR6 ;  /* 0x0000000602027c36 */ /* 0x002fe20008000000 */
[----:B------:R-:W-:Y:S02]  /*7b0e0*/  ULDC UR6, c[0x0][0x248] ;  /* 0x0000920000067ab9 */ /* 0x000fe40000000800 */
[----:B------:R-:W-:Y:S02]  /*7b0f0*/  LOP3.LUT R137, R137, 0xffffdfff, RZ, 0xc0, !PT ;  /* 0xffffdfff89897812 */ /* 0x000fe400078ec0ff */
[----:B------:R1:W-:Y:S02]  /*7b100*/  STL [R1+0x2ca0], R2 ;  /* 0x002ca00201007387 */ /* 0x0003e40000100800 */
[----:B------:R-:W-:Y:S01]  /*7b110*/  @P2 LOP3.LUT R137, R137, 0x2000, RZ, 0xfc, !PT ;  /* 0x0000200089892812 */ /* 0x000fe200078efcff */
[----:B-1----:R-:W-:Y:S01]  /*7b120*/  VIADD R2, R2, UR6 ;  /* 0x0000000602027c36 */ /* 0x002fe20008000000 */
[----:B------:R-:W-:-:S04]  /*7b130*/  ULDC UR6, c[0x0][0x248] ;  /* 0x0000920000067ab9 */ /* 0x000fc80000000800 */
[----:B------:R1:W-:Y:S01]  /*7b140*/  STL [R1+0x2ca4], R2 ;  /* 0x002ca40201007387 */ /* 0x0003e20000100800 */
[----:B------:R-:W-:Y:S01]  /*7b150*/  LOP3.LUT R137, R137, 0xffffefff, RZ, 0xc0, !PT ;  /* 0xffffefff89897812 */ /* 0x000fe200078ec0ff */
[----:B-1----:R-:W-:Y:S01]  /*7b160*/  VIADD R2, R2, UR6 ;  /* 0x0000000602027c36 */ /* 0x002fe20008000000 */
[----:B------:R-:W-:Y:S02]  /*7b170*/  ULDC.64 UR6, c[0x0][0x228] ;  /* 0x00008a0000067ab9 */ /* 0x000fe40000000a00 */
[----:B------:R-:W-:Y:S01]  /*7b180*/  ISETP.LT.AND P0, PT, R154, UR6, !P0 ;  /* 0x000000069a007c0c */ /* 0x000fe2000c701270 */
[----:B------:R-:W-:Y:S01]  /*7b190*/  ULDC UR6, c[0x0][0x248] ;  /* 0x0000920000067ab9 */ /* 0x000fe20000000800 */
[----:B------:R-:W-:-:S04]  /*7b1a0*/  @P1 LOP3.LUT R137, R137, 0x1000, RZ, 0xfc, !PT ;  /* 0x0000100089891812 */ /* 0x000fc800078efcff */
[----:B------:R-:W-:-:S07]  /*7b1b0*/  LOP3.LUT R137, R137, 0xfffff7ff, RZ, 0xc0, !PT ;  /* 0xfffff7ff89897812 */ /* 0x000fce00078ec0ff */
        /* <DEDUP_REMOVED lines=15> */
[----:B------:R-:W-:Y:S01]  /*7b2b0*/  ISETP.LT.AND P0, PT, R154, UR12, !P0 ;  /* 0x0000000c9a007c0c */ /* 0x000fe2000c701270 */
[----:B-1----:R-:W-:Y:S01]  /*7b2c0*/  VIADD R2, R2, UR8 ;  /* 0x0000000802027c36 */ /* 0x002fe20008000000 */
[----:B------:R-:W-:Y:S01]  /*7b2d0*/  LOP3.LUT R137, R137, 0xfffffeff, RZ, 0xc0, !PT ;  /* 0xfffffeff89897812 */ /* 0x000fe200078ec0ff */
[----:B------:R-:W-:Y:S01]  /*7b2e0*/  ULDC UR12, c[0x0][0x228] ;  /* 0x00008a00000c7ab9 */ /* 0x000fe20000000800 */
[----:B------:R-:W-:Y:S02]  /*7b2f0*/  ULDC UR8, c[0x0][0x228] ;  /* 0x00008a0000087ab9 */ /* 0x000fe40000000800 */
        /* <DEDUP_REMOVED lines=14> */
[----:B-1----:R-:W-:Y:S01]  /*7b3e0*/  VIADD R2, R2, UR6 ;  /* 0x0000000602027c36 */ /* 0x002fe20008000000 */
[----:B------:R-:W-:Y:S01]  /*7b3f0*/  ISETP.LT.AND P0, PT, R154, UR10, !P0 ;  /* 0x0000000a9a007c0c */ /* 0x000fe2000c701270 */
[----:B------:R-:W-:Y:S01]  /*7b400*/  ULDC UR6, c[0x0][0x248] ;  /* 0x0000920000067ab9 */ /* 0x000fe20000000800 */
[----:B------:R-:W-:Y:S01]  /*7b410*/  LOP3.LUT R137, R137, 0xffffffdf, RZ, 0xc0, !PT ;  /* 0xffffffdf89897812 */ /* 0x000fe200078ec0ff */
[----:B------:R-:W-:-:S03]  /*7b420*/  ULDC UR27, c[0x0][0x228] ;  /* 0x00008a00001b7ab9 */ /* 0x000fc60000000800 */
[----:B------:R-:W-:-:S04]  /*7b430*/  @P2 LOP3.LUT R137, R137, 0x20, RZ, 0xfc, !PT ;  /* 0x0000002089892812 */ /* 0x000fc800078efcff */
[----:B------:R-:W-:-:S04]  /*7b440*/  LOP3.LUT R137, R137, 0xffffffef, RZ, 0xc0, !PT ;  /* 0xffffffef89897812 */ /* 0x000fc800078ec0ff */
[----:B------:R-:W-:-:S04]  /*7b450*/  @P1 LOP3.LUT R137, R137, 0x10, RZ, 0xfc, !PT ;  /* 0x0000001089891812 */ /* 0x000fc800078efcff */
[----:B------:R-:W-:-:S04]  /*7b460*/  LOP3.LUT R137, R137, 0xfffffff7, RZ, 0xc0, !PT ;  /* 0xfffffff789897812 */ /* 0x000fc800078ec0ff */
[----:B------:R-:W-:Y:S02]  /*7b470*/  @P0 LOP3.LUT R137, R137, 0x8, RZ, 0xfc, !PT ;  /* 0x0000000889890812 */ /* 0x000fe400078efcff */
[----:B------:R-:W-:-:S04]  /*7b480*/  ISETP.GE.AND P0, PT, R0, UR9, PT ;  /* 0x0000000900007c0c */ /* 0x000fc8000bf06270 */
[----:B------:R-:W-:Y:S01]  /*7b490*/  ISETP.LT.AND P3, PT, R153, UR12, !P0 ;  /* 0x0000000c99007c0c */ /* 0x000fe2000c761270 */
[----:B------:R-:W-:Y:S01]  /*7b4a0*/  VIADD R0, R252, 0x170 ;  /* 0x00000170fc007836 */ /* 0x000fe20000000000 */
[----:B------:R-:W-:Y:S01]  /*7b4b0*/  ISETP.LT.AND P2, PT, R152, UR8, !P0 ;  /* 0x0000000898007c0c */ /* 0x000fe2000c741270 */
[----:B------:R-:W-:Y:S01]  /*7b4c0*/  ULDC UR12, c[0x0][0x228] ;  /* 0x00008a00000c7ab9 */ /* 0x000fe20000000800 */
[----:B------:R-:W-:Y:S01]  /*7b4d0*/  ISETP.LT.AND P1, PT, R151, UR48, !P0 ;  /* 0x0000003097007c0c */ /* 0x000fe2000c721270 */
[----:B------:R-:W-:Y:S01]  /*7b4e0*/  ULDC UR48, c[0x0][0x228] ;  /* 0x00008a0000307ab9 */ /* 0x000fe20000000800 */
[----:B------:R-:W-:Y:S01]  /*7b4f0*/  ISETP.LT.AND P0, PT, R154, UR14, !P0 ;  /* 0x0000000e9a007c0c */ /* 0x000fe2000c701270 */
[----:B------:R1:W-:Y:S01]  /*7b500*/  STL [R1+0x2cb0], R2 ;  /* 0x002cb00201007387 */ /* 0x0003e20000100800 */
[----:B------:R-:W-:Y:S01]  /*7b510*/  LOP3.LUT R137, R137, 0xfffffffb, RZ, 0xc0, !PT ;  /* 0xfffffffb89897812 */ /* 0x000fe200078ec0ff */
[----:B------:R-:W-:-:S04]  /*7b520*/  ULDC.64 UR8, c[0x0][0x228] ;  /* 0x00008a0000087ab9 */ /* 0x000fc80000000a00 */
[----:B------:R-:W-:-:S06]  /*7b530*/  @P3 LOP3.LUT R137, R137, 0x4, RZ, 0xfc, !PT ;  /* 0x0000000489893812 */ /* 0x000fcc00078efcff */
[----:B------:R-:W-:Y:S02]  /*7b540*/  @P0 LOP3.LUT R136, R136, 0x80000000, RZ, 0xfc, !PT ;  /* 0x8000000088880812 */ /* 0x000fe400078efcff */
[----:B------:R-:W-:-:S04]  /*7b550*/  ISETP.GE.AND P0, PT, R0, UR7, PT ;  /* 0x0000000700007c0c */ /* 0x000fc8000bf06270 */
[----:B------:R-:W-:Y:S02]  /*7b560*/  ISETP.LT.AND P3, PT, R153, UR12, !P0 ;  /* 0x0000000c99007c0c */ /* 0x000fe4000c761270 */
[----:B------:R-:W-:Y:S02]  /*7b570*/  LOP3.LUT R137, R137, 0xfffffffd, RZ, 0xc0, !PT ;  /* 0xfffffffd89897812 */ /* 0x000fe400078ec0ff */
[----:B------:R-:W-:Y:S01]  /*7b580*/  LOP3.LUT R136, R136, 0xbfffffff, RZ, 0xc0, !PT ;  /* 0xbfffffff88887812 */ /* 0x000fe200078ec0ff */
[----:B-1----:R-:W-:Y:S01]  /*7b590*/  VIADD R2, R2, UR6 ;  /* 0x0000000602027c36 */ /* 0x002fe20008000000 */
[----:B------:R-:W-:Y:S01]  /*7b5a0*/  @P2 LOP3.LUT R137, R137, 0x2, RZ, 0xfc, !PT ;  /* 0x0000000289892812 */ /* 0x000fe200078efcff */
[----:B------:R-:W-:Y:S01]  /*7b5b0*/  ULDC UR6, c[0x0][0x248] ;  /* 0x0000920000067ab9 */ /* 0x000fe20000000800 */
[----:B------:R-:W-:Y:S01]  /*7b5c0*/  ISETP.LT.AND P2, PT, R152, UR48, !P0 ;  /* 0x0000003098007c0c */ /* 0x000fe2000c741270 */
[----:B------:R-:W-:Y:S01]  /*7b5d0*/  VIADD R0, R252, 0x16f ;  /* 0x0000016ffc007836 */ /* 0x000fe20000000000 */
[----:B------:R-:W-:Y:S01]  /*7b5e0*/  LOP3.LUT R137, R137, 0xfffffffe, RZ, 0xc0, !PT ;  /* 0xfffffffe89897812 */ /* 0x000fe200078ec0ff */
[----:B------:R-:W-:-:S02]  /*7b5f0*/  ULDC UR12, c[0x0][0x228] ;  /* 0x00008a00000c7ab9 */ /* 0x000fc40000000800 */
[----:B------:R-:W-:Y:S01]  /*7b600*/  @P3 LOP3.LUT R136, R136, 0x40000000, RZ, 0xfc, !PT ;  /* 0x4000000088883812 */ /* 0x000fe200078efcff */
[----:B------:R1:W-:Y:S01]  /*7b610*/  STL [R1+0x2cb4], R2 ;  /* 0x002cb40201007387 */ /* 0x0003e20000100800 */
[----:B------:R-:W-:Y:S01]  /*7b620*/  @P1 LOP3.LUT R137, R137, 0x1, RZ, 0xfc, !PT ;  /* 0x0000000189891812 */ /* 0x000fe200078efcff */
[----:B------:R-:W-:Y:S01]  /*7b630*/  ULDC UR48, c[0x0][0x228] ;  /* 0x00008a0000307ab9 */ /* 0x000fe20000000800 */
[----:B------:R-:W-:Y:S01]  /*7b640*/  ISETP.LT.AND P1, PT, R151, UR28, !P0 ;  /* 0x0000001c97007c0c */ /* 0x000fe2000c721270 */
        /* <DEDUP_REMOVED lines=15> */
[----:B------:R1:W-:Y:S03]  /*7b740*/  STL [R1+0x2cbc], R2 ;  /* 0x002cbc0201007387 */ /* 0x0003e60000100800 */
[----:B------:R-:W-:Y:S02]  /*7b750*/  ISETP.LT.AND P3, PT, R153, UR12, !P0 ;  /* 0x0000000c99007c0c */ /* 0x000fe4000c761270 */
[----:B------:R-:W-:Y:S01]  /*7b760*/  LOP3.LUT R136, R136, 0xfbffffff, RZ, 0xc0, !PT ;  /* 0xfbffffff88887812 */ /* 0x000fe200078ec0ff */
[----:B------:R-:W-:Y:S01]  /*7b770*/  VIADD R0, R252, 0x16e ;  /* 0x0000016efc007836 */ /* 0x000fe20000000000 */
[----:B------:R-:W-:Y:S01]  /*7b780*/  ISETP.LT.AND P2, PT, R152, UR48, !P0 ;  /* 0x0000003098007c0c */ /* 0x000fe2000c741270 */
[----:B------:R-:W-:Y:S01]  /*7b790*/  ULDC UR48, c[0x0][0x228] ;  /* 0x00008a0000307ab9 */ /* 0x000fe20000000800 */
[----:B------:R-:W-:Y:S01]  /*7b7a0*/  ISETP.LT.AND P1, PT, R151, UR26, !P0 ;  /* 0x0000001a97007c0c */ /* 0x000fe2000c721270 */
[----:B-1----:R-:W-:Y:S01]  /*7b7b0*/  VIADD R2, R2, UR6 ;  /* 0x0000000602027c36 */ /* 0x002fe20008000000 */
[----:B------:R-:W-:Y:S01]  /*7b7c0*/  ULDC UR6, c[0x0][0x248] ;  /* 0x0000920000067ab9 */ /* 0x000fe20000000800 */
[----:B------:R-:W-:Y:S01]  /*7b7d0*/  ULDC.64 UR12, c[0x0][0x228] ;  /* 0x00008a00000c7ab9 */ /* 0x000fe20000000a00 */
[----:B------:R-:W-:-:S02]  /*7b7e0*/  ULDC UR26, c[0x0][0x228] ;  /* 0x00008a00001a7ab9 */ /* 0x000fc40000000800 */
        /* <DEDUP_REMOVED lines=63> */
[----:B------:R1:W-:Y:S01]  /*7bbe0*/  STL [R1+0x2cd4], R2 ;  /* 0x002cd40201007387 */ /* 0x0003e20000100800 */
[----:B------:R-:W-:Y:S01]  /*7bbf0*/  ISETP.LT.AND P2, PT, R152, UR57, !P0 ;  /* 0x0000003998007c0c */ /* 0x000fe2000c741270 */
[----:B------:R-:W-:Y:S01]  /*7bc00*/  ULDC.64 UR8, c[0x0][0x228] ;  /* 0x00008a0000087ab9 */ /* 0x000fe20000000a00 */
        /* <DEDUP_REMOVED lines=15> */
[----:B------:R-:W-:Y:S02]  /*7bd00*/  ISETP.LT.AND P3, PT, R153, UR56, !P0 ;  /* 0x0000003899007c0c */ /* 0x000fe4000c761270 */
[----:B------:R-:W-:Y:S01]  /*7bd10*/  LOP3.LUT R136, R136, 0xfffffbff, RZ, 0xc0, !PT ;  /* 0xfffffbff88887812 */ /* 0x000fe200078ec0ff */
[----:B------:R1:W-:Y:S01]  /*7bd20*/  STL [R1+0x2cd8], R2 ;  /* 0x002cd80201007387 */ /* 0x0003e20000100800 */
[----:B------:R-:W-:Y:S01]  /*7bd30*/  ISETP.LT.AND P2, PT, R152, UR55, !P0 ;  /* 0x0000003798007c0c */ /* 0x000fe2000c741270 */
[----:B------:R-:W-:Y:S01]  /*7bd40*/  VIADD R0, R252, 0x16a ;  /* 0x0000016afc007836 */ /* 0x000fe20000000000 */
[----:B------:R-:W-:Y:S01]  /*7bd50*/  ISETP.LT.AND P1, PT, R151, UR46, !P0 ;  /* 0x0000002e97007c0c */ /* 0x000fe2000c721270 */
[----:B------:R-:W-:Y:S01]  /*7bd60*/  ULDC UR46, c[0x0][0x228] ;  /* 0x00008a00002e7ab9 */ /* 0x000fe20000000800 */
[----:B------:R-:W-:-:S05]  /*7bd70*/  ULDC UR56, c[0x0][0x228] ;  /* 0x00008a0000387ab9 */ /* 0x000fca0000000800 */
[----:B------:R-:W-:Y:S01]  /*7bd80*/  @P3 LOP3.LUT R136, R136, 0x400, RZ, 0xfc, !PT ;  /* 0x0000040088883812 */ /* 0x000fe200078efcff */
[----:B-1----:R-:W-:Y:S01]  /*7bd90*/  VIADD R2, R2, UR6 ;  /* 0x0000000602027c36 */ /* 0x002fe20008000000 */
[----:B------:R-:W-:Y:S01]  /*7bda0*/  ISETP.LT.AND P0, PT, R154, UR8, !P0 ;  /* 0x000000089a007c0c */ /* 0x000fe2000c701270 */
[----:B------:R-:W-:Y:S01]  /*7bdb0*/  ULDC UR6, c[0x0][0x248] ;  /* 0x0000920000067ab9 */ /* 0x000fe20000000800 */
[----:B------:R-:W-:Y:S01]  /*7bdc0*/  LOP3.LUT R136, R136, 0xfffffdff, RZ, 0xc0, !PT ;  /* 0xfffffdff88887812 */ /* 0x000fe200078ec0ff */
[----:B------:R-:W-:Y:S01]  /*7bdd0*/  ULDC UR8, c[0x0][0x248] ;  /* 0x0000920000087ab9 */ /* 0x000fe20000000800 */
[----:B------:R-:W-:Y:S02]  /*7bde0*/  ULDC UR55, c[0x0][0x228] ;  /* 0x00008a0000377ab9 */ /* 0x000fe40000000800 */
[----:B------:R-:W-:Y:S01]  /*7bdf0*/  @P2 LOP3.LUT R136, R136, 0x200, RZ, 0xfc, !PT ;  /* 0x0000020088882812 */ /* 0x000fe200078efcff */
[----:B------:R1:W-:Y:S03]  /*7be00*/  STL [R1+0x2cdc], R2 ;  /* 0x002cdc0201007387 */ /* 0x0003e60000100800 */
[----:B------:R-:W-:-:S04]  /*7be10*/  LOP3.LUT R136, R136, 0xfffffeff, RZ, 0xc0, !PT ;  /* 0xfffffeff88887812 */ /* 0x000fc800078ec0ff */
[----:B------:R-:W-:Y:S01]  /*7be20*/  @P1 LOP3.LUT R136, R136, 0x100, RZ, 0xfc, !PT ;  /* 0x0000010088881812 */ /* 0x000fe200078efcff */
[----:B-1----:R-:W-:Y:S01]  /*7be30*/  VIADD R2, R2, UR6 ;  /* 0x0000000602027c36 */ /* 0x002fe20008000000 */
[----:B------:R-:W-:Y:S02]  /*7be40*/  ULDC UR6, c[0x0][0x248] ;  /* 0x0000920000067ab9 */ /* 0x000fe40000000800 */
[----:B------:R-:W-:Y:S02]  /*7be50*/  LOP3.LUT R136, R136, 0xffffff7f, RZ, 0xc0, !PT ;  /* 0xffffff7f88887812 */ /* 0x000fe400078ec0ff */
[----:B------:R1:W-:Y:S02]  /*7be60*/  STL [R1+0x2ce0], R2 ;  /* 0x002ce00201007387 */ /* 0x0003e40000100800 */
[----:B------:R-:W-:Y:S02]  /*7be70*/  @P0 LOP3.LUT R136, R136, 0x80, RZ, 0xfc, !PT ;  /* 0x0000008088880812 */ /* 0x000fe400078efcff */
[----:B------:R-:W-:Y:S01]  /*7be80*/  ISETP.GE.AND P0, PT, R0, UR13, PT ;  /* 0x0000000d00007c0c */ /* 0x000fe2000bf06270 */
[----:B-1----:R-:W-:Y:S01]  /*7be90*/  VIADD R2, R2, UR6 ;  /* 0x0000000602027c36 */ /* 0x002fe20008000000 */
[----:B------:R-:W-:Y:S01]  /*7bea0*/  ULDC UR6, c[0x0][0x248] ;  /* 0x0000920000067ab9 */ /* 0x000fe20000000800 */
[----:B------:R-:W-:Y:S01]  /*7beb0*/  LOP3.LUT R136, R136, 0xffffffbf, RZ, 0xc0, !PT ;  /* 0xffffffbf88887812 */ /* 0x000fe200078ec0ff */
[----:B------:R-:W-:Y:S01]  /*7bec0*/  VIADD R0, R252, 0x169 ;  /* 0x00000169fc007836 */ /* 0x000fe20000000000 */
[----:B------:R-:W-:Y:S01]  /*7bed0*/  ULDC.64 UR12, c[0x0][0x228] ;  /* 0x00008a00000c7ab9 */ /* 0x000fe20000000a00 */
[----:B------:R1:W-:Y:S01]  /*7bee0*/  STL [R1+0x2ce4], R2 ;  /* 0x002ce40201007387 */ /* 0x0003e20000100800 */
[----:B------:R-:W-:Y:S01]  /*7bef0*/  ISETP.LT.AND P3, PT, R153, UR54, !P0 ;  /* 0x0000003699007c0c */ /* 0x000fe2000c761270 */
[----:B------:R-:W-:Y:S01]  /*7bf00*/  ULDC UR54, c[0x0][0x228] ;  /* 0x00008a0000367ab9 */ /* 0x000fe20000000800 */
[----:B-1----:R-:W-:Y:S01]  /*7bf10*/  VIADD R2, R2, UR6 ;  /* 0x0000000602027c36 */ /* 0x002fe20008000000 */
[----:B------:R-:W-:-:S04]  /*7bf20*/  ULDC UR6, c[0x0][0x248] ;  /* 0x0000920000067ab9 */ /* 0x000fc80000000800 */
[----:B------:R1:W-:Y:S01]  /*7bf30*/  STL [R1+0x2ce8], R2 ;  /* 0x002ce80201007387 */ /* 0x0003e20000100800 */
[----:B------:R-:W-:Y:S01]  /*7bf40*/  ISETP.LT.AND P2, PT, R152, UR53, !P0 ;  /* 0x0000003598007c0c */ /* 0x000fe2000c741270 */
[----:B------:R-:W-:Y:S01]  /*7bf50*/  ULDC UR53, c[0x0][0x228] ;  /* 0x00008a0000357ab9 */ /* 0x000fe20000000800 */
[----:B-1----:R-:W-:Y:S01]  /*7bf60*/  VIADD R2, R2, UR6 ;  /* 0x0000000602027c36 */ /* 0x002fe20008000000 */
[----:B------:R-:W-:-:S04]  /*7bf70*/  ULDC UR6, c[0x0][0x248] ;  /* 0x0000920000067ab9 */ /* 0x000fc80000000800 */
[----:B------:R1:W-:Y:S01]  /*7bf80*/  STL [R1+0x2cec], R2 ;  /* 0x002cec0201007387 */ /* 0x0003e20000100800 */
[----:B------:R-:W-:Y:S02]  /*7bf90*/  @P3 LOP3.LUT R136, R136, 0x40, RZ, 0xfc, !PT ;  /* 0x0000004088883812 */ /* 0x000fe400078efcff */
[----:B------:R-:W-:Y:S01]  /*7bfa0*/  ISETP.LT.AND P1, PT, R151, UR47, !P0 ;  /* 0x0000002f97007c0c */ /* 0x000fe2000c721270 */
[----:B------:R-:W-:Y:S01]  /*7bfb0*/  ULDC UR47, c[0x0][0x228] ;  /* 0x00008a00002f7ab9 */ /* 0x000fe20000000800 */
[----:B-1----:R-:W-:Y:S01]  /*7bfc0*/  VIADD R2, R2, UR6 ;  /* 0x0000000602027c36 */ /* 0x002fe20008000000 */
[----:B------:R-:W-:Y:S01]  /*7bfd0*/  ULDC UR6, c[0x0][0x248] ;  /* 0x0000920000067ab9 */ /* 0x000fe20000000800 */
[----:B------:R-:W-:-:S03]  /*7bfe0*/  LOP3.LUT R136, R136, 0xffffffdf, RZ, 0xc0, !PT ;  /* 0xffffffdf88887812 */ /* 0x000fc600078ec0ff */
[----:B------:R1:W-:Y:S01]  /*7bff0*/  STL [R1+0x2cf0], R2 ;  /* 0x002cf00201007387 */ /* 0x0003e20000100800 */
        /* <DEDUP_REMOVED lines=12> */
[----:B------:R-:W-:Y:S01]  /*7c0c0*/  ISETP.GE.AND P0, PT, R0, UR11, PT ;  /* 0x0000000b00007c0c */ /* 0x000fe2000bf06270 */
[----:B------:R-:W-:Y:S01]  /*7c0d0*/  VIADD R0, R252, 0x168 ;  /* 0x00000168fc007836 */ /* 0x000fe20000000000 */
[----:B------:R-:W-:Y:S01]  /*7c0e0*/  LOP3.LUT R136, R136, 0xfffffffb, RZ, 0xc0, !PT ;  /* 0xfffffffb88887812 */ /* 0x000fe200078ec0ff */
[----:B------:R-:W-:Y:S01]  /*7c0f0*/  ULDC.64 UR10, c[0x0][0x228] ;  /* 0x00008a00000a7ab9 */ /* 0x000fe20000000a00 */
[----:B------:R-:W-:Y:S01]  /*7c100*/  ISETP.LT.AND P3, PT, R153, UR52, !P0 ;  /* 0x0000003499007c0c */ /* 0x000fe2000c761270 */
[----:B------:R1:W-:Y:S01]  /*7c110*/  STL [R1+0x2cf8], R2 ;  /* 0x002cf80201007387 */ /* 0x0003e20000100800 */
[----:B------:R-:W-:Y:S01]  /*7c120*/  ISETP.LT.AND P2, PT, R152, UR51, !P0 ;  /* 0x0000003398007c0c */ /* 0x000fe2000c741270 */
[----:B------:R-:W-:Y:S01]  /*7c130*/  ULDC UR52, c[0x0][0x228] ;  /* 0x00008a0000347ab9 */ /* 0x000fe20000000800 */
[----:B------:R-:W-:Y:S01]  /*7c140*/  ISETP.LT.AND P1, PT, R151, UR45, !P0 ;  /* 0x0000002d97007c0c */ /* 0x000fe2000c721270 */
[----:B------:R-:W-:Y:S01]  /*7c150*/  ULDC UR45, c[0x0][0x228] ;  /* 0x00008a00002d7ab9 */ /* 0x000fe20000000800 */
[----:B------:R-:W-:Y:S01]  /*7c160*/  ISETP.LT.AND P0, PT, R154, UR12, !P0 ;  /* 0x0000000c9a007c0c */ /* 0x000fe2000c701270 */
[----:B------:R-:W-:-:S06]  /*7c170*/  ULDC UR51, c[0x0][0x228] ;  /* 0x00008a0000337ab9 */ /* 0x000fcc0000000800 */
[----:B------:R-:W-:-:S06]  /*7c180*/  @P3 LOP3.LUT R136, R136, 0x4, RZ, 0xfc, !PT ;  /* 0x0000000488883812 */ /* 0x000fcc00078efcff */
        /* <DEDUP_REMOVED lines=8> */
[----:B-1----:R-:W-:Y:S01]  /*7c210*/  VIADD R2, R2, UR8 ;  /* 0x0000000802027c36 */ /* 0x002fe20008000000 */
[----:B------:R-:W-:Y:S01]  /*7c220*/  ISETP.LT.AND P2, PT, R152, UR49, !P0 ;  /* 0x0000003198007c0c */ /* 0x000fe2000c741270 */
[----:B------:R-:W-:Y:S01]  /*7c230*/  ULDC UR50, c[0x0][0x228] ;  /* 0x00008a0000327ab9 */ /* 0x000fe20000000800 */
[----:B------:R-:W-:Y:S01]  /*7c240*/  LOP3.LUT R136, R136, 0xfffffffe, RZ, 0xc0, !PT ;  /* 0xfffffffe88887812 */ /* 0x000fe200078ec0ff */
[----:B------:R-:W-:-:S03]  /*7c250*/  ULDC UR49, c[0x0][0x228] ;  /* 0x00008a0000317ab9 */ /* 0x000fc60000000800 */
[----:B------:R-:W-:-:S03]  /*7c260*/  @P1 LOP3.LUT R136, R136, 0x1, RZ, 0xfc, !PT ;  /* 0x0000000188881812 */ /* 0x000fc600078efcff */
[----:B------:R-:W-:Y:S02]  /*7c270*/  @P3 LOP3.LUT R135, R135, 0x40000000, RZ, 0xfc, !PT ;  /* 0x4000000087873812 */ /* 0x000fe400078efcff */
[----:B------:R-:W-:Y:S01]  /*7c280*/  ISETP.LT.AND P1, PT, R151, UR44, !P0 ;  /* 0x0000002c97007c0c */ /* 0x000fe2000c721270 */
[----:B------:R1:W-:Y:S01]  /*7c290*/  STL [R1+0x2cfc], R2 ;  /* 0x002cfc0201007387 */ /* 0x0003e20000100800 */
        /* <DEDUP_REMOVED lines=97> */
[----:B------:R-:W-:-:S08]  /*7c8b0*/  ULDC UR31, c[0x0][0x228] ;  /* 0x00008a00001f7ab9 */ /* 0x000fd00000000800 */
[----:B------:R-:W-:Y:S01]  /*7c8c0*/  @P3 LOP3.LUT R135, R135, 0x4000, RZ, 0xfc, !PT ;  /* 0x0000400087873812 */ /* 0x000fe200078efcff */
[----:B-1----:R-:W-:Y:S01]  /*7c8d0*/  VIADD R2, R2, UR8 ;  /* 0x0000000802027c36 */ /* 0x002fe20008000000 */
[----:B------:R-:W-:Y:S01]  /*7c8e0*/  ISETP.LT.AND P0, PT, R154, UR12, !P0 ;  /* 0x0000000c9a007c0c */ /* 0x000fe2000c701270 */
[----:B------:R-:W-:Y:S01]  /*7c8f0*/  ULDC UR22, c[0x0][0x228] ;  /* 0x00008a0000167ab9 */ /* 0x000fe20000000800 */
[----:B------:R-:W-:Y:S01]  /*7c900*/  LOP3.LUT R135, R135, 0xffffdfff, RZ, 0xc0, !PT ;  /* 0xffffdfff87877812 */ /* 0x000fe200078ec0ff */
[----:B------:R-:W-:Y:S01]  /*7c910*/  ULDC UR23, c[0x0][0x228] ;  /* 0x00008a0000177ab9 */ /* 0x000fe20000000800 */
[----:B------:R-:W-:Y:S02]  /*7c920*/  ULDC UR8, c[0x0][0x228] ;  /* 0x00008a0000087ab9 */ /* 0x000fe40000000800 */
[----:B------:R-:W-:-:S04]  /*7c930*/  @P2 LOP3.LUT R135, R135, 0x2000, RZ, 0xfc, !PT ;  /* 0x0000200087872812 */ /* 0x000fc800078efcff */
        /* <DEDUP_REMOVED lines=34> */
[----:B------:R-:W-:-:S08]  /*7cb60*/  ULDC UR9, c[0x0][0x228] ;  /* 0x00008a0000097ab9 */ /* 0x000fd00000000800 */
        /* <DEDUP_REMOVED lines=11> */
[----:B------:R-:W-:Y:S01]  /*7cc20*/  ISETP.GE.AND P0, PT, R0, UR7, PT ;  /* 0x0000000700007c0c */ /* 0x000fe2000bf06270 */
[----:B------:R1:W-:Y:S03]  /*7cc30*/  STL [R1+0x2d2c], R2 ;  /* 0x002d2c0201007387 */ /* 0x0003e60000100800 */
[----:B------:R-:W-:Y:S01]  /*7cc40*/  ISETP.LT.AND P3, PT, R153, UR31, !P0 ;  /* 0x0000001f99007c0c */ /* 0x000fe2000c761270 */
[----:B------:R-:W-:Y:S01]  /*7cc50*/  VIADD R0, R252, 0x160 ;  /* 0x00000160fc007836 */ /* 0x000fe20000000000 */
[----:B------:R-:W-:Y:S01]  /*7cc60*/  ISETP.LT.AND P2, PT, R152, UR40, !P0 ;  /* 0x0000002898007c0c */ /* 0x000fe2000c741270 */
[----:B------:R-:W-:Y:S01]  /*7cc70*/  ULDC UR31, c[0x0][0x228] ;  /* 0x00008a00001f7ab9 */ /* 0x000fe20000000800 */
[----:B------:R-:W-:Y:S01]  /*7cc80*/  ISETP.LT.AND P1, PT, R151, UR28, !P0 ;  /* 0x0000001c97007c0c */ /* 0x000fe2000c721270 */
[----:B------:R-:W-:Y:S01]  /*7cc90*/  ULDC UR40, c[0x0][0x228] ;  /* 0x00008a0000287ab9 */ /* 0x000fe20000000800 */
[----:B------:R-:W-:Y:S01]  /*7cca0*/  ISETP.LT.AND P0, PT, R154, UR18, !P0 ;  /* 0x000000129a007c0c */ /* 0x000fe2000c701270 */
[----:B-1----:R-:W-:Y:S01]  /*7ccb0*/  VIADD R2, R2, UR6 ;  /* 0x0000000602027c36 */ /* 0x002fe20008000000 */
[----:B------:R-:W-:Y:S01]  /*7ccc0*/  ULDC UR6, c[0x0][0x248] ;  /* 0x0000920000067ab9 */ /* 0x000fe20000000800 */
[----:B------:R-:W-:Y:S01]  /*7ccd0*/  LOP3.LUT R135, R135, 0xfffffffb, RZ, 0xc0, !PT ;  /* 0xfffffffb87877812 */ /* 0x000fe200078ec0ff */
[----:B------:R-:W-:-:S02]  /*7cce0*/  ULDC UR28, c[0x0][0x228] ;  /* 0x00008a00001c7ab9 */ /* 0x000fc40000000800 */
[----:B------:R1:W-:Y:S01]  /*7ccf0*/  STL [R1+0x2d30], R2 ;  /* 0x002d300201007387 */ /* 0x0003e20000100800 */
[----:B------:R-:W-:Y:S01]  /*7cd00*/  @P3 LOP3.LUT R135, R135, 0x4, RZ, 0xfc, !PT ;  /* 0x0000000487873812 */ /* 0x000fe200078efcff */
[----:B-1----:R-:W-:Y:S01]  /*7cd10*/  VIADD R2, R2, UR6 ;  /* 0x0000000602027c36 */ /* 0x002fe20008000000 */
[----:B------:R-:W-:-:S04]  /*7cd20*/  ULDC UR6, c[0x0][0x248] ;  /* 0x0000920000067ab9 */ /* 0x000fc80000000800 */
[----:B------:R-:W-:Y:S02]  /*7cd30*/  @P0 LOP3.LUT R134, R134, 0x80000000, RZ, 0xfc, !PT ;  /* 0x8000000086860812 */ /* 0x000fe400078efcff */
[----:B------:R-:W-:Y:S01]  /*7cd40*/  ISETP.GE.AND P0, PT, R0, UR13, PT ;  /* 0x0000000d00007c0c */ /* 0x000fe2000bf06270 */
[----:B------:R1:W-:Y:S01]  /*7cd50*/  STL [R1+0x2d34], R2 ;  /* 0x002d340201007387 */ /* 0x0003e20000100800 */
[----:B------:R-:W-:Y:S02]  /*7cd60*/  LOP3.LUT R135, R135, 0xfffffffd, RZ, 0xc0, !PT ;  /* 0xfffffffd87877812 */ /* 0x000fe400078ec0ff */
[----:B------:R-:W-:Y:S01]  /*7cd70*/  LOP3.LUT R134, R134, 0xbfffffff, RZ, 0xc0, !PT ;  /* 0xbfffffff86867812 */ /* 0x000fe200078ec0ff */
[----:B------:R-:W-:Y:S01]  /*7cd80*/  VIADD R0, R252, 0x15f ;  /* 0x0000015ffc007836 */ /* 0x000fe20000000000 */
[----:B------:R-:W-:Y:S01]  /*7cd90*/  ISETP.LT.AND P3, PT, R153, UR31, !P0 ;  /* 0x0000001f99007c0c */ /* 0x000fe2000c761270 */
[----:B------:R-:W-:Y:S01]  /*7cda0*/  ULDC UR31, c[0x0][0x228] ;  /* 0x00008a00001f7ab9 */ /* 0x000fe20000000800 */
[----:B------:R-:W-:Y:S01]  /*7cdb0*/  ULDC.64 UR12, c[0x0][0x228] ;  /* 0x00008a00000c7ab9 */ /* 0x000fe20000000a00 */
        /* <DEDUP_REMOVED lines=10> */
[----:B------:R-:W-:Y:S02]  /*7ce60*/  @P3 LOP3.LUT R134, R134, 0x40000000, RZ, 0xfc, !PT ;  /* 0x4000000086863812 */ /* 0x000fe400078efcff */
        /* <DEDUP_REMOVED lines=19> */
[----:B------:R-:W-:-:S04]  /*7cfa0*/  ISETP.GE.AND P0, PT, R0, UR11, PT ;  /* 0x0000000b00007c0c */ /* 0x000fc8000bf06270 */
[----:B------:R-:W-:Y:S02]  /*7cfb0*/  ISETP.LT.AND P3, PT, R153, UR31, !P0 ;  /* 0x0000001f99007c0c */ /* 0x000fe4000c761270 */
[----:B------:R-:W-:Y:S01]  /*7cfc0*/  LOP3.LUT R134, R134, 0xfbffffff, RZ, 0xc0, !PT ;  /* 0xfbffffff86867812 */ /* 0x000fe200078ec0ff */
[----:B------:R-:W-:Y:S01]  /*7cfd0*/  VIADD R0, R252, 0x15e ;  /* 0x0000015efc007836 */ /* 0x000fe20000000000 */
[----:B------:R-:W-:Y:S01]  /*7cfe0*/  ISETP.LT.AND P2, PT, R152, UR40, !P0 ;  /* 0x0000002898007c0c */ /* 0x000fe2000c741270 */
[----:B------:R-:W-:Y:S01]  /*7cff0*/  ULDC UR31, c[0x0][0x228] ;  /* 0x00008a00001f7ab9 */ /* 0x000fe20000000800 */
[----:B------:R-:W-:Y:S01]  /*7d000*/  ISETP.LT.AND P1, PT, R151, UR25, !P0 ;  /* 0x0000001997007c0c */ /* 0x000fe2000c721270 */
[----:B------:R-:W-:-:S06]  /*7d010*/  ULDC UR40, c[0x0][0x228] ;  /* 0x00008a0000287ab9 */ /* 0x000fcc0000000800 */
        /* <DEDUP_REMOVED lines=12> */
[----:B-1----:R-:W-:Y:S01]  /*7d0e0*/  VIADD R2, R2, UR10 ;  /* 0x0000000a02027c36 */ /* 0x002fe20008000000 */
[----:B------:R-:W-:Y:S01]  /*7d0f0*/  ISETP.LT.AND P3, PT, R153, UR31, !P0 ;  /* 0x0000001f99007c0c */ /* 0x000fe2000c761270 */
[----:B------:R-:W-:Y:S01]  /*7d100*/  ULDC.64 UR10, c[0x0][0x228] ;  /* 0x00008a00000a7ab9 */ /* 0x000fe20000000a00 */
[----:B------:R-:W-:Y:S01]  /*7d110*/  ISETP.LT.AND P2, PT, R152, UR40, !P0 ;  /* 0x0000002898007c0c */ /* 0x000fe2000c741270 */
[----:B------:R-:W-:Y:S01]  /*7d120*/  VIADD R0, R252, 0x15d ;  /* 0x0000015dfc007836 */ /* 0x000fe20000000000 */
[----:B------:R-:W-:Y:S01]  /*7d130*/  ISETP.LT.AND P1, PT, R151, UR24, !P0 ;  /* 0x0000001897007c0c */ /* 0x000fe2000c721270 */
[----:B------:R-:W-:Y:S01]  /*7d140*/  ULDC UR40, c[0x0][0x228] ;  /* 0x00008a0000287ab9 */ /* 0x000fe20000000800 */
[----:B------:R-:W-:Y:S01]  /*7d150*/  ULDC.64 UR14, c[0x0][0x228] ;  /* 0x00008a00000e7ab9 */ /* 0x000fe20000000a00 */
[----:B------:R1:W-:Y:S01]  /*7d160*/  STL [R1+0x2d4c], R2 ;  /* 0x002d4c0201007387 */ /* 0x0003e20000100800 */
[----:B------:R-:W-:-:S05]  /*7d170*/  ULDC UR31, c[0x0][0x228] ;  /* 0x00008a00001f7ab9 */ /* 0x000fca0000000800 */
        /* <DEDUP_REMOVED lines=40> */
[----:B------:R-:W-:-:S06]  /*7d400*/  ULDC UR60, c[0x0][0x228] ;  /* 0x00008a00003c7ab9 */ /* 0x000fcc0000000800 */
        /* <DEDUP_REMOVED lines=8> */
[----:B------:R-:W-:Y:S01]  /*7d490*/  LOP3.LUT R134, R134, 0xffffefff, RZ, 0xc0, !PT ;  /* 0xffffefff86867812 */ /* 0x000fe200078ec0ff */
[----:B------:R1:W-:Y:S03]  /*7d4a0*/  STL [R1+0x2d58], R2 ;  /* 0x002d580201007387 */ /* 0x0003e60000100800 */
[----:B------:R-:W-:-:S04]  /*7d4b0*/  @P1 LOP3.LUT R134, R134, 0x1000, RZ, 0xfc, !PT ;  /* 0x0000100086861812 */ /* 0x000fc800078efcff */
[----:B------:R-:W-:Y:S01]  /*7d4c0*/  LOP3.LUT R134, R134, 0xfffff7ff, RZ, 0xc0, !PT ;  /* 0xfffff7ff86867812 */ /* 0x000fe200078ec0ff */
[----:B-1----:R-:W-:Y:S01]  /*7d4d0*/  VIADD R2, R2, UR6 ;  /* 0x0000000602027c36 */ /* 0x002fe20008000000 */
[----:B------:R-:W-:Y:S02]  /*7d4e0*/  ULDC UR6, c[0x0][0x248] ;  /* 0x0000920000067ab9 */ /* 0x000fe40000000800 */
        /* <DEDUP_REMOVED lines=40> */
[----:B------:R1:W-:Y:S01]  /*7d770*/  STL [R1+0x2d70], R2 ;  /* 0x002d700201007387 */ /* 0x0003e20000100800 */
[----:B------:R-:W-:Y:S01]  /*7d780*/  ISETP.LT.AND P1, PT, R151, UR47, !P0 ;  /* 0x0000002f97007c0c */ /* 0x000fe2000c721270 */
[----:B------:R-:W-:-:S06]  /*7d790*/  ULDC UR56, c[0x0][0x228] ;  /* 0x00008a0000387ab9 */ /* 0x000fcc0000000800 */
[----:B------:R-:W-:Y:S01]  /*7d7a0*/  @P3 LOP3.LUT R134, R134, 0x40, RZ, 0xfc, !PT ;  /* 0x0000004086863812 */ /* 0x000fe200078efcff */
[----:B------:R-:W-:Y:S01]  /*7d7b0*/  ULDC UR55, c[0x0][0x228] ;  /* 0x00008a0000377ab9 */ /* 0x000fe20000000800 */
[----:B-1----:R-:W-:Y:S01]  /*7d7c0*/  VIADD R2, R2, UR10 ;  /* 0x0000000a02027c36 */ /* 0x002fe20008000000 */
[----:B------:R-:W-:Y:S01]  /*7d7d0*/  ISETP.LT.AND P0, PT, R154, UR12, !P0 ;  /* 0x0000000c9a007c0c */ /* 0x000fe2000c701270 */
[----:B------:R-:W-:Y:S01]  /*7d7e0*/  ULDC.64 UR10, c[0x0][0x228] ;  /* 0x00008a00000a7ab9 */ /* 0x000fe20000000a00 */
        /* <DEDUP_REMOVED lines=18> */
[----:B------:R-:W-:Y:S01]  /*7d910*/  ULDC UR10, c[0x0][0x248] ;  /* 0x00009200000a7ab9 */ /* 0x000fe20000000800 */
[----:B------:R-:W-:-:S05]  /*7d920*/  ULDC UR45, c[0x0][0x228] ;  /* 0x00008a00002d7ab9 */ /* 0x000fca0000000800 */
[----:B------:R-:W-:-:S06]  /*7d930*/  @P3 LOP3.LUT R134, R134, 0x4, RZ, 0xfc, !PT ;  /* 0x0000000486863812 */ /* 0x000fcc00078efcff */
[----:B------:R-:W-:Y:S02]  /*7d940*/  @P0 LOP3.LUT R133, R133, 0x80000000, RZ, 0xfc, !PT ;  /* 0x8000000085850812 */ /* 0x000fe400078efcff */
[----:B------:R-:W-:Y:S02]  /*7d950*/  ISETP.GE.AND P0, PT, R0, UR19, PT ;  /* 0x0000001300007c0c */ /* 0x000fe4000bf06270 */
[----:B------:R-:W-:Y:S02]  /*7d960*/  LOP3.LUT R134, R134, 0xfffffffd, RZ, 0xc0, !PT ;  /* 0xfffffffd86867812 */ /* 0x000fe400078ec0ff */
[----:B------:R-:W-:Y:S01]  /*7d970*/  LOP3.LUT R133, R133, 0xbfffffff, RZ, 0xc0, !PT ;  /* 0xbfffffff85857812 */ /* 0x000fe200078ec0ff */
[----:B------:R-:W-:Y:S01]  /*7d980*/  VIADD R0, R252, 0x157 ;  /* 0x00000157fc007836 */ /* 0x000fe20000000000 */
[----:B------:R-:W-:Y:S01]  /*7d990*/  ISETP.LT.AND P3, PT, R153, UR52, !P0 ;  /* 0x0000003499007c0c */ /* 0x000fe2000c761270 */
[----:B-1----:R-:W-:Y:S01]  /*7d9a0*/  VIADD R2, R2, UR6 ;  /* 0x0000000602027c36 */ /* 0x002fe20008000000 */
[----:B------:R-:W-:Y:S01]  /*7d9b0*/  @P2 LOP3.LUT R134, R134, 0x2, RZ, 0xfc, !PT ;  /* 0x0000000286862812 */ /* 0x000fe200078efcff */
[----:B------:R-:W-:Y:S01]  /*7d9c0*/  ULDC UR6, c[0x0][0x248] ;  /* 0x0000920000067ab9 */ /* 0x000fe20000000800 */
[----:B------:R-:W-:Y:S01]  /*7d9d0*/  ISETP.LT.AND P2, PT, R152, UR51, !P0 ;  /* 0x0000003398007c0c */ /* 0x000fe2000c741270 */
[----:B------:R-:W-:Y:S01]  /*7d9e0*/  ULDC.64 UR18, c[0x0][0x228] ;  /* 0x00008a0000127ab9 */ /* 0x000fe20000000a00 */
[----:B------:R-:W-:Y:S01]  /*7d9f0*/  LOP3.LUT R134, R134, 0xfffffffe, RZ, 0xc0, !PT ;  /* 0xfffffffe86867812 */ /* 0x000fe200078ec0ff */
[----:B------:R-:W-:-:S06]  /*7da00*/  ULDC UR52, c[0x0][0x228] ;  /* 0x00008a0000347ab9 */ /* 0x000fcc0000000800 */
        /* <DEDUP_REMOVED lines=30> */
[----:B------:R-:W-:-:S03]  /*7dbf0*/  ULDC UR43, c[0x0][0x228] ;  /* 0x00008a00002b7ab9 */ /* 0x000fc60000000800 */
        /* <DEDUP_REMOVED lines=49> */
[----:B------:R-:W-:Y:S01]  /*7df10*/  ULDC UR32, c[0x0][0x228] ;  /* 0x00008a0000207ab9 */ /* 0x000fe20000000800 */
[----:B------:R-:W-:-:S05]  /*7df20*/  ULDC UR37, c[0x0][0x228] ;  /* 0x00008a0000257ab9 */ /* 0x000fca0000000800 */
        /* <DEDUP_REMOVED lines=17> */
[----:B------:R-:W-:Y:S01]  /*7e040*/  ULDC.64 UR22, c[0x0][0x228] ;  /* 0x00008a0000167ab9 */ /* 0x000fe20000000a00 */
[----:B------:R-:W-:-:S07]  /*7e050*/  ULDC UR15, c[0x0][0x228] ;  /* 0x00008a00000f7ab9 */ /* 0x000fce0000000800 */
[----:B------:R-:W-:Y:S01]  /*7e060*/  @P3 LOP3.LUT R133, R133, 0x4000, RZ, 0xfc, !PT ;  /* 0x0000400085853812 */ /* 0x000fe200078efcff */
[----:B------:R1:W-:Y:S01]  /*7e070*/  STL [R1+0x2da0], R2 ;  /* 0x002da00201007387 */ /* 0x0003e20000100800 */
[----:B------:R-:W-:Y:S02]  /*7e080*/  ULDC UR33, c[0x0][0x228] ;  /* 0x00008a0000217ab9 */ /* 0x000fe40000000800 */
        /* <DEDUP_REMOVED lines=25> */
[----:B------:R1:W-:Y:S01]  /*7e220*/  STL [R1+0x2da8], R2 ;  /* 0x002da80201007387 */ /* 0x0003e20000100800 */
[----:B------:R-:W-:Y:S01]  /*7e230*/  ULDC UR22, c[0x0][0x228] ;  /* 0x00008a0000167ab9 */ /* 0x000fe20000000800 */
        /* <DEDUP_REMOVED lines=14> */
[----:B------:R-:W-:Y:S01]  /*7e320*/  ULDC UR7, c[0x0][0x248] ;  /* 0x0000920000077ab9 */ /* 0x000fe20000000800 */
        /* <DEDUP_REMOVED lines=11> */
[----:B------:R-:W-:Y:S01]  /*7e3e0*/  ISETP.GE.AND P0, PT, R0, UR13, PT ;  /* 0x0000000d00007c0c */ /* 0x000fe2000bf06270 */
[----:B------:R-:W-:Y:S01]  /*7e3f0*/  VIADD R0, R252, 0x150 ;  /* 0x00000150fc007836 */ /* 0x000fe20000000000 */
[----:B------:R-:W-:Y:S01]  /*7e400*/  LOP3.LUT R133, R133, 0xfffffffb, RZ, 0xc0, !PT ;  /* 0xfffffffb85857812 */ /* 0x000fe200078ec0ff */
[----:B-1----:R-:W-:Y:S01]  /*7e410*/  VIADD R2, R2, UR6 ;  /* 0x0000000602027c36 */ /* 0x002fe20008000000 */
[----:B------:R-:W-:Y:S01]  /*7e420*/  ISETP.LT.AND P3, PT, R153, UR41, !P0 ;  /* 0x0000002999007c0c */ /* 0x000fe2000c761270 */
[----:B------:R-:W-:Y:S01]  /*7e430*/  ULDC UR41, c[0x0][0x228] ;  /* 0x00008a0000297ab9 */ /* 0x000fe20000000800 */
[----:B------:R-:W-:Y:S01]  /*7e440*/  ISETP.LT.AND P2, PT, R152, UR49, !P0 ;  /* 0x0000003198007c0c */ /* 0x000fe2000c741270 */
[----:B------:R-:W-:Y:S01]  /*7e450*/  ULDC UR49, c[0x0][0x228] ;  /* 0x00008a0000317ab9 */ /* 0x000fe20000000800 */
[----:B------:R-:W-:Y:S01]  /*7e460*/  ISETP.LT.AND P1, PT, R151, UR26, !P0 ;  /* 0x0000001a97007c0c */ /* 0x000fe2000c721270 */
[----:B------:R-:W-:Y:S01]  /*7e470*/  ULDC UR6, c[0x0][0x248] ;  /* 0x0000920000067ab9 */ /* 0x000fe20000000800 */
[----:B------:R-:W-:Y:S01]  /*7e480*/  ISETP.LT.AND P0, PT, R154, UR28, !P0 ;  /* 0x0000001c9a007c0c */ /* 0x000fe2000c701270 */
[----:B------:R1:W-:Y:S01]  /*7e490*/  STL [R1+0x2db0], R2 ;  /* 0x002db00201007387 */ /* 0x0003e20000100800 */
[----:B------:R-:W-:Y:S01]  /*7e4a0*/  ULDC.64 UR12, c[0x0][0x228] ;  /* 0x00008a00000c7ab9 */ /* 0x000fe20000000a00 */
[----:B------:R-:W-:-:S04]  /*7e4b0*/  ULDC UR26, c[0x0][0x228] ;  /* 0x00008a00001a7ab9 */ /* 0x000fc80000000800 */
        /* <DEDUP_REMOVED lines=17> */
[----:B------:R-:W-:Y:S02]  /*7e5d0*/  ISETP.LT.AND P1, PT, R151, UR25, !P0 ;  /* 0x0000001997007c0c */ /* 0x000fe4000c721270 */
[----:B------:R-:W-:-:S04]  /*7e5e0*/  LOP3.LUT R132, R132, 0xdfffffff, RZ, 0xc0, !PT ;  /* 0xdfffffff84847812 */ /* 0x000fc800078ec0ff */
[----:B------:R-:W-:Y:S01]  /*7e5f0*/  @P2 LOP3.LUT R132, R132, 0x20000000, RZ, 0xfc, !PT ;  /* 0x2000000084842812 */ /* 0x000fe200078efcff */
[----:B-1----:R-:W-:Y:S01]  /*7e600*/  VIADD R2, R2, UR6 ;  /* 0x0000000602027c36 */ /* 0x002fe20008000000 */
[----:B------:R-:W-:Y:S01]  /*7e610*/  ISETP.LT.AND P0, PT, R154, UR12, !P0 ;  /* 0x0000000c9a007c0c */ /* 0x000fe2000c701270 */
[----:B------:R-:W-:Y:S01]  /*7e620*/  ULDC UR6, c[0x0][0x248] ;  /* 0x0000920000067ab9 */ /* 0x000fe20000000800 */
[----:B------:R-:W-:Y:S01]  /*7e630*/  LOP3.LUT R132, R132, 0xefffffff, RZ, 0xc0, !PT ;  /* 0xefffffff84847812 */ /* 0x000fe200078ec0ff */
[----:B------:R-:W-:Y:S01]  /*7e640*/  ULDC UR12, c[0x0][0x248] ;  /* 0x00009200000c7ab9 */ /* 0x000fe20000000800 */
[----:B------:R1:W-:Y:S02]  /*7e650*/  STL [R1+0x2db8], R2 ;  /* 0x002db80201007387 */ /* 0x0003e40000100800 */
[----:B------:R-:W-:Y:S01]  /*7e660*/  @P1 LOP3.LUT R132, R132, 0x10000000, RZ, 0xfc, !PT ;  /* 0x1000000084841812 */ /* 0x000fe200078efcff */
[----:B-1----:R-:W-:Y:S01]  /*7e670*/  VIADD R2, R2, UR6 ;  /* 0x0000000602027c36 */ /* 0x002fe20008000000 */
[----:B------:R-:W-:-:S02]  /*7e680*/  ULDC UR6, c[0x0][0x248] ;  /* 0x0000920000067ab9 */ /* 0x000fc40000000800 */
[----:B------:R-:W-:Y:S02]  /*7e690*/  LOP3.LUT R132, R132, 0xf7ffffff, RZ, 0xc0, !PT ;  /* 0xf7ffffff84847812 */ /* 0x000fe400078ec0ff */
[----:B------:R1:W-:Y:S02]  /*7e6a0*/  STL [R1+0x2dbc], R2 ;  /* 0x002dbc0201007387 */ /* 0x0003e40000100800 */
[----:B------:R-:W-:Y:S02]  /*7e6b0*/  @P0 LOP3.LUT R132, R132, 0x8000000, RZ, 0xfc, !PT ;  /* 0x0800000084840812 */ /* 0x000fe400078efcff */
[----:B------:R-:W-:Y:S01]  /*7e6c0*/  ISETP.GE.AND P0, PT, R0, UR23, PT ;  /* 0x0000001700007c0c */ /* 0x000fe2000bf06270 */
[----:B-1----:R-:W-:-:S03]  /*7e6d0*/  VIADD R2, R2, UR6 ;  /* 0x0000000602027c36 */ /* 0x002fc60008000000 */
[----:B------:R-:W-:Y:S02]  /*7e6e0*/  ISETP.LT.AND P3, PT, R153, UR41, !P0 ;  /* 0x0000002999007c0c */ /* 0x000fe4000c761270 */
[----:B------:R-:W-:Y:S01]  /*7e6f0*/  LOP3.LUT R132, R132, 0xfbffffff, RZ, 0xc0, !PT ;  /* 0xfbffffff84847812 */ /* 0x000fe200078ec0ff */
[----:B------:R-:W-:Y:S01]  /*7e700*/  VIADD R0, R252, 0x14e ;  /* 0x0000014efc007836 */ /* 0x000fe20000000000 */
[----:B------:R1:W-:Y:S01]  /*7e710*/  STL [R1+0x2dc0], R2 ;  /* 0x002dc00201007387 */ /* 0x0003e20000100800 */
[----:B------:R-:W-:Y:S01]  /*7e720*/  ISETP.LT.AND P2, PT, R152, UR49, !P0 ;  /* 0x0000003198007c0c */ /* 0x000fe2000c741270 */
[----:B------:R-:W-:Y:S01]  /*7e730*/  ULDC UR41, c[0x0][0x228] ;  /* 0x00008a0000297ab9 */ /* 0x000fe20000000800 */
[----:B------:R-:W-:Y:S01]  /*7e740*/  ISETP.LT.AND P1, PT, R151, UR24, !P0 ;  /* 0x0000001897007c0c */ /* 0x000fe2000c721270 */
[----:B------:R-:W-:Y:S01]  /*7e750*/  ULDC UR49, c[0x0][0x228] ;  /* 0x00008a0000317ab9 */ /* 0x000fe20000000800 */
[----:B------:R-:W-:Y:S01]  /*7e760*/  ULDC.64 UR24, c[0x0][0x228] ;  /* 0x00008a0000187ab9 */ /* 0x000fe20000000a00 */
[----:B------:R-:W-:Y:S01]  /*7e770*/  ULDC UR6, c[0x0][0x228] ;  /* 0x00008a0000067ab9 */ /* 0x000fe20000000800 */
[----:B------:R-:W-:Y:S01]  /*7e780*/  ULDC UR23, c[0x0][0x228] ;  /* 0x00008a0000177ab9 */ /* 0x000fe20000000800 */
[----:B-1----:R-:W-:Y:S01]  /*7e790*/  VIADD R2, R2, UR7 ;  /* 0x0000000702027c36 */ /* 0x002fe20008000000 */
[----:B------:R-:W-:Y:S01]  /*7e7a0*/  @P3 LOP3.LUT R132, R132, 0x4000000, RZ, 0xfc, !PT ;  /* 0x0400000084843812 */ /* 0x000fe200078efcff */
[----:B------:R-:W-:-:S03]  /*7e7b0*/  ULDC UR7, c[0x0][0x228] ;  /* 0x00008a0000077ab9 */ /* 0x000fc60000000800 */
[----:B------:R1:W-:Y:S02]  /*7e7c0*/  STL [R1+0x2dc4], R2 ;  /* 0x002dc40201007387 */ /* 0x0003e40000100800 */
[----:B-1----:R-:W-:Y:S01]  /*7e7d0*/  VIADD R2, R2, UR10 ;  /* 0x0000000a02027c36 */ /* 0x002fe20008000000 */
[----:B------:R-:W-:-:S04]  /*7e7e0*/  ULDC UR10, c[0x0][0x248] ;  /* 0x00009200000a7ab9 */ /* 0x000fc80000000800 */
[----:B------:R1:W-:Y:S01]  /*7e7f0*/  STL [R1+0x2dc8], R2 ;  /* 0x002dc80201007387 */ /* 0x0003e20000100800 */
[----:B------:R-:W-:Y:S01]  /*7e800*/  LOP3.LUT R132, R132, 0xfdffffff, RZ, 0xc0, !PT ;  /* 0xfdffffff84847812 */ /* 0x000fe200078ec0ff */
[----:B-1----:R-:W-:Y:S01]  /*7e810*/  VIADD R2, R2, UR10 ;  /* 0x0000000a02027c36 */ /* 0x002fe20008000000 */
[----:B------:R-:W-:-:S04]  /*7e820*/  ULDC UR10, c[0x0][0x248] ;  /* 0x00009200000a7ab9 */ /* 0x000fc80000000800 */
        /* <DEDUP_REMOVED lines=19> */
[----:B------:R-:W-:Y:S01]  /*7e960*/  ULDC UR49, c[0x0][0x228] ;  /* 0x00008a0000317ab9 */ /* 0x000fe20000000800 */
[----:B------:R-:W-:-:S09]  /*7e970*/  ISETP.LT.AND P1, PT, R151, UR31, !P0 ;  /* 0x0000001f97007c0c */ /* 0x000fd2000c721270 */
[----:B------:R-:W-:-:S04]  /*7e980*/  @P3 LOP3.LUT R132, R132, 0x400000, RZ, 0xfc, !PT ;  /* 0x0040000084843812 */ /* 0x000fc800078efcff */
[----:B------:R-:W-:-:S04]  /*7e990*/  LOP3.LUT R132, R132, 0xffdfffff, RZ, 0xc0, !PT ;  /* 0xffdfffff84847812 */ /* 0x000fc800078ec0ff */
        /* <DEDUP_REMOVED lines=14> */
[----:B------:R-:W-:Y:S01]  /*7ea80*/  ULDC.64 UR28, c[0x0][0x228] ;  /* 0x00008a00001c7ab9 */ /* 0x000fe20000000a00 */
        /* <DEDUP_REMOVED lines=23> */
[----:B------:R-:W-:Y:S01]  /*7ec00*/  ULDC UR13, c[0x0][0x228] ;  /* 0x00008a00000d7ab9 */ /* 0x000fe20000000800 */
[----:B------:R-:W-:Y:S01]  /*7ec10*/  ISETP.LT.AND P1, PT, R151, UR40, !P0 ;  /* 0x0000002897007c0c */ /* 0x000fe2000c721270 */
[----:B------:R-:W-:Y:S01]  /*7ec20*/  ULDC.64 UR40, c[0x0][0x228] ;  /* 0x00008a0000287ab9 */ /* 0x000fe20000000a00 */
        /* <DEDUP_REMOVED lines=36> */
[----:B------:R1:W-:Y:S03]  /*7ee70*/  STL [R1+0x2de8], R2 ;  /* 0x002de80201007387 */ /* 0x0003e60000100800 */
[----:B------:R-:W-:-:S02]  /*7ee80*/  ISETP.LT.AND P3, PT, R153, UR56, !P0 ;  /* 0x0000003899007c0c */ /* 0x000fc4000c761270 */
[----:B------:R-:W-:Y:S01]  /*7ee90*/  LOP3.LUT R132, R132, 0xffffffbf, RZ, 0xc0, !PT ;  /* 0xffffffbf84847812 */ /* 0x000fe200078ec0ff */
[----:B------:R-:W-:Y:S01]  /*7eea0*/  VIADD R0, R252, 0x149 ;  /* 0x00000149fc007836 */ /* 0x000fe20000000000 */
[----:B------:R-:W-:Y:S01]  /*7eeb0*/  ISETP.LT.AND P2, PT, R152, UR55, !P0 ;  /* 0x0000003798007c0c */ /* 0x000fe2000c741270 */
[----:B------:R-:W-:Y:S01]  /*7eec0*/  ULDC UR56, c[0x0][0x228] ;  /* 0x00008a0000387ab9 */ /* 0x000fe20000000800 */
[----:B------:R-:W-:Y:S01]  /*7eed0*/  ISETP.LT.AND P1, PT, R151, UR47, !P0 ;  /* 0x0000002f97007c0c */ /* 0x000fe2000c721270 */
[----:B-1----:R-:W-:Y:S01]  /*7eee0*/  VIADD R2, R2, UR10 ;  /* 0x0000000a02027c36 */ /* 0x002fe20008000000 */
[----:B------:R-:W-:Y:S01]  /*7eef0*/  ULDC UR10, c[0x0][0x248] ;  /* 0x00009200000a7ab9 */ /* 0x000fe20000000800 */
[----:B------:R-:W-:Y:S01]  /*7ef00*/  ULDC UR55, c[0x0][0x228] ;  /* 0x00008a0000377ab9 */ /* 0x000fe20000000800 */
[----:B------:R-:W-:Y:S02]  /*7ef10*/  ULDC UR47, c[0x0][0x228] ;  /* 0x00008a00002f7ab9 */ /* 0x000fe40000000800 */
        /* <DEDUP_REMOVED lines=19> */
[----:B------:R-:W-:Y:S01]  /*7f050*/  LOP3.LUT R132, R132, 0xfffffff7, RZ, 0xc0, !PT ;  /* 0xfffffff784847812 */ /* 0x000fe200078ec0ff */
[----:B------:R1:W-:Y:S06]  /*7f060*/  STL [R1+0x2dfc], R2 ;  /* 0x002dfc0201007387 */ /* 0x0003ec0000100800 */
[----:B------:R-:W-:Y:S02]  /*7f070*/  @P0 LOP3.LUT R132, R132, 0x8, RZ, 0xfc, !PT ;  /* 0x0000000884840812 */ /* 0x000fe400078efcff */
[----:B------:R-:W-:Y:S01]  /*7f080*/  ISETP.GE.AND P0, PT, R0, UR19, PT ;  /* 0x0000001300007c0c */ /* 0x000fe2000bf06270 */
[----:B-1----:R-:W-:Y:S01]  /*7f090*/  VIADD R2, R2, UR24 ;  /* 0x0000001802027c36 */ /* 0x002fe20008000000 */
[----:B------:R-:W-:-:S02]  /*7f0a0*/  ULDC.64 UR24, c[0x0][0x228] ;  /* 0x00008a0000187ab9 */ /* 0x000fc40000000a00 */
[----:B------:R-:W-:Y:S01]  /*7f0b0*/  ISETP.LT.AND P3, PT, R153, UR54, !P0 ;  /* 0x0000003699007c0c */ /* 0x000fe2000c761270 */
[----:B------:R-:W-:Y:S01]  /*7f0c0*/  VIADD R0, R252, 0x148 ;  /* 0x00000148fc007836 */ /* 0x000fe20000000000 */
[----:B------:R-:W-:Y:S01]  /*7f0d0*/  ISETP.LT.AND P2, PT, R152, UR53, !P0 ;  /* 0x0000003598007c0c */ /* 0x000fe2000c741270 */
[----:B------:R-:W-:Y:S01]  /*7f0e0*/  ULDC UR19, c[0x0][0x228] ;  /* 0x00008a0000137ab9 */ /* 0x000fe20000000800 */
[----:B------:R-:W-:Y:S02]  /*7f0f0*/  ISETP.LT.AND P1, PT, R151, UR46, !P0 ;  /* 0x0000002e97007c0c */ /* 0x000fe4000c721270 */
[----:B------:R-:W-:Y:S01]  /*7f100*/  LOP3.LUT R132, R132, 0xfffffffb, RZ, 0xc0, !PT ;  /* 0xfffffffb84847812 */ /* 0x000fe200078ec0ff */
[----:B------:R1:W-:Y:S01]  /*7f110*/  STL [R1+0x2e00], R2 ;  /* 0x002e000201007387 */ /* 0x0003e20000100800 */
[----:B------:R-:W-:Y:S01]  /*7f120*/  ISETP.LT.AND P0, PT, R154, UR24, !P0 ;  /* 0x000000189a007c0c */ /* 0x000fe2000c701270 */
[----:B------:R-:W-:Y:S01]  /*7f130*/  ULDC UR24, c[0x0][0x248] ;  /* 0x0000920000187ab9 */ /* 0x000fe20000000800 */
[----:B------:R-:W-:Y:S01]  /*7f140*/  ULDC UR54, c[0x0][0x228] ;  /* 0x00008a0000367ab9 */ /* 0x000fe20000000800 */
[----:B------:R-:W-:Y:S01]  /*7f150*/  ULDC UR53, c[0x0][0x228] ;  /* 0x00008a0000357ab9 */ /* 0x000fe20000000800 */
[----:B------:R-:W-:Y:S01]  /*7f160*/  ULDC UR46, c[0x0][0x228] ;  /* 0x00008a00002e7ab9 */ /* 0x000fe20000000800 */
[----:B------:R-:W-:-:S08]  /*7f170*/  @P3 LOP3.LUT R132, R132, 0x4, RZ, 0xfc, !PT ;  /* 0x0000000484843812 */ /* 0x000fd000078efcff */
        /* <DEDUP_REMOVED lines=70> */
[----:B------:R-:W-:Y:S01]  /*7f5e0*/  LOP3.LUT R131, R131, 0xfff7ffff, RZ, 0xc0, !PT ;  /* 0xfff7ffff83837812 */ /* 0x000fe200078ec0ff */
[----:B------:R1:W-:Y:S03]  /*7f5f0*/  STL [R1+0x2e10], R2 ;  /* 0x002e100201007387 */ /* 0x0003e60000100800 */
[----:B------:R-:W-:Y:S02]  /*7f600*/  @P0 LOP3.LUT R131, R131, 0x80000, RZ, 0xfc, !PT ;  /* 0x0008000083830812 */ /* 0x000fe400078efcff */
[----:B------:R-:W-:Y:S01]  /*7f610*/  ISETP.GE.AND P0, PT, R0, UR25, PT ;  /* 0x0000001900007c0c */ /* 0x000fe2000bf06270 */
[----:B-1----:R-:W-:-:S03]  /*7f620*/  VIADD R2, R2, UR10 ;  /* 0x0000000a02027c36 */ /* 0x002fc60008000000 */
[----:B------:R-:W-:Y:S01]  /*7f630*/  ISETP.LT.AND P3, PT, R153, UR39, !P0 ;  /* 0x0000002799007c0c */ /* 0x000fe2000c761270 */
[----:B------:R-:W-:Y:S01]  /*7f640*/  ULDC UR10, c[0x0][0x248] ;  /* 0x00009200000a7ab9 */ /* 0x000fe20000000800 */
[----:B------:R-:W-:Y:S02]  /*7f650*/  ISETP.LT.AND P2, PT, R152, UR35, !P0 ;  /* 0x0000002398007c0c */ /* 0x000fe4000c741270 */
[----:B------:R-:W-:Y:S01]  /*7f660*/  LOP3.LUT R131, R131, 0xfffbffff, RZ, 0xc0, !PT ;  /* 0xfffbffff83837812 */ /* 0x000fe200078ec0ff */
[----:B------:R1:W-:Y:S01]  /*7f670*/  STL [R1+0x2e14], R2 ;  /* 0x002e140201007387 */ /* 0x0003e20000100800 */
[----:B------:R-:W-:Y:S01]  /*7f680*/  ISETP.LT.AND P1, PT, R151, UR37, !P0 ;  /* 0x0000002597007c0c */ /* 0x000fe2000c721270 */
[----:B------:R-:W-:Y:S01]  /*7f690*/  VIADD R0, R252, 0x144 ;  /* 0x00000144fc007836 */ /* 0x000fe20000000000 */
[----:B------:R-:W-:Y:S01]  /*7f6a0*/  ULDC UR37, c[0x0][0x228] ;  /* 0x00008a0000257ab9 */ /* 0x000fe20000000800 */
[----:B------:R-:W-:Y:S01]  /*7f6b0*/  ULDC UR39, c[0x0][0x228] ;  /* 0x00008a0000277ab9 */ /* 0x000fe20000000800 */
[----:B------:R-:W-:Y:S01]  /*7f6c0*/  ULDC UR35, c[0x0][0x228] ;  /* 0x00008a0000237ab9 */ /* 0x000fe20000000800 */
        /* <DEDUP_REMOVED lines=22> */
[----:B------:R1:W-:Y:S01]  /*7f830*/  STL [R1+0x2e24], R2 ;  /* 0x002e240201007387 */ /* 0x0003e20000100800 */
[----:B------:R-:W-:Y:S01]  /*7f840*/  ISETP.LT.AND P3, PT, R153, UR15, !P0 ;  /* 0x0000000f99007c0c */ /* 0x000fe2000c761270 */
[----:B------:R-:W-:Y:S01]  /*7f850*/  VIADD R0, R252, 0x143 ;  /* 0x00000143fc007836 */ /* 0x000fe20000000000 */
[----:B------:R-:W-:Y:S01]  /*7f860*/  ISETP.LT.AND P2, PT, R152, UR14, !P0 ;  /* 0x0000000e98007c0c */ /* 0x000fe2000c741270 */
[----:B------:R-:W-:Y:S01]  /*7f870*/  ULDC.64 UR14, c[0x0][0x228] ;  /* 0x00008a00000e7ab9 */ /* 0x000fe20000000a00 */
[----:B------:R-:W-:Y:S01]  /*7f880*/  ISETP.LT.AND P1, PT, R151, UR17, !P0 ;  /* 0x0000001197007c0c */ /* 0x000fe2000c721270 */
[----:B------:R-:W-:Y:S01]  /*7f890*/  ULDC UR17, c[0x0][0x228] ;  /* 0x00008a0000117ab9 */ /* 0x000fe20000000800 */
[----:B------:R-:W-:-:S07]  /*7f8a0*/  ULDC UR41, c[0x0][0x228] ;  /* 0x00008a0000297ab9 */ /* 0x000fce0000000800 */
[----:B------:R-:W-:-:S04]  /*7f8b0*/  @P3 LOP3.LUT R131, R131, 0x4000, RZ, 0xfc, !PT ;  /* 0x0000400083833812 */ /* 0x000fc800078efcff */
[----:B------:R-:W-:Y:S01]  /*7f8c0*/  LOP3.LUT R131, R131, 0xffffdfff, RZ, 0xc0, !PT ;  /* 0xffffdfff83837812 */ /* 0x000fe200078ec0ff */
[----:B-1----:R-:W-:Y:S01]  /*7f8d0*/  VIADD R2, R2, UR24 ;  /* 0x0000001802027c36 */ /* 0x002fe20008000000 */
[----:B------:R-:W-:Y:S02]  /*7f8e0*/  ULDC.64 UR24, c[0x0][0x228] ;  /* 0x00008a0000187ab9 */ /* 0x000fe40000000a00 */
        /* <DEDUP_REMOVED lines=14> */
[----:B------:R-:W-:-:S04]  /*7f9d0*/  @P3 LOP3.LUT R131, R131, 0x400, RZ, 0xfc, !PT ;  /* 0x0000040083833812 */ /* 0x000fc800078efcff */
[----:B------:R-:W-:-:S04]  /*7f9e0*/  LOP3.LUT R131, R131, 0xfffffdff, RZ, 0xc0, !PT ;  /* 0xfffffdff83837812 */ /* 0x000fc800078ec0ff */
[----:B------:R-:W-:Y:S02]  /*7f9f0*/  @P2 LOP3.LUT R131, R131, 0x200, RZ, 0xfc, !PT ;  /* 0x0000020083832812 */ /* 0x000fe400078efcff */
[----:B------:R-:W-:Y:S02]  /*7fa00*/  ISETP.LT.AND P0, PT, R154, UR14, !P0 ;  /* 0x0000000e9a007c0c */ /* 0x000fe4000c701270 */
[----:B------:R-:W-:-:S04]  /*7fa10*/  LOP3.LUT R131, R131, 0xfffffeff, RZ, 0xc0, !PT ;  /* 0xfffffeff83837812 */ /* 0x000fc800078ec0ff */
        /* <DEDUP_REMOVED lines=12> */
[----:B-1----:R-:W-:Y:S01]  /*7fae0*/  VIADD R2, R2, UR10 ;  /* 0x0000000a02027c36 */ /* 0x002fe20008000000 */
[----:B------:R-:W-:-:S04]  /*7faf0*/  ULDC UR10, c[0x0][0x248] ;  /* 0x00009200000a7ab9 */ /* 0x000fc80000000800 */
[----:B------:R1:W-:Y:S02]  /*7fb00*/  STL [R1+0x2e30], R2 ;  /* 0x002e300201007387 */ /* 0x0003e40000100800 */
[----:B------:R-:W-:Y:S02]  /*7fb10*/  @P3 LOP3.LUT R131, R131, 0x40, RZ, 0xfc, !PT ;  /* 0x0000004083833812 */ /* 0x000fe400078efcff */
[----:B------:R-:W-:Y:S01]  /*7fb20*/  ISETP.LT.AND P1, PT, R151, UR27, !P0 ;  /* 0x0000001b97007c0c */ /* 0x000fe2000c721270 */
[----:B-1----:R-:W-:Y:S01]  /*7fb30*/  VIADD R2, R2, UR10 ;  /* 0x0000000a02027c36 */ /* 0x002fe20008000000 */
[----:B------:R-:W-:Y:S01]  /*7fb40*/  ULDC UR10, c[0x0][0x248] ;  /* 0x00009200000a7ab9 */ /* 0x000fe20000000800 */
[----:B------:R-:W-:-:S03]  /*7fb50*/  LOP3.LUT R131, R131, 0xffffffdf, RZ, 0xc0, !PT ;  /* 0xffffffdf83837812 */ /* 0x000fc600078ec0ff */
[----:B------:R1:W-:Y:S01]  /*7fb60*/  STL [R1+0x2e34], R2 ;  /* 0x002e340201007387 */ /* 0x0003e20000100800 */
[----:B------:R-:W-:Y:S01]  /*7fb70*/  @P2 LOP3.LUT R131, R131, 0x20, RZ, 0xfc, !PT ;  /* 0x0000002083832812 */ /* 0x000fe200078efcff */
[----:B-1----:R-:W-:-:S03]  /*7fb80*/  VIADD R2, R2, UR10 ;  /* 0x0000000a02027c36 */ /* 0x002fc60008000000 */
[----:B------:R-:W-:Y:S01]  /*7fb90*/  LOP3.LUT R131, R131, 0xffffffef, RZ, 0xc0, !PT ;  /* 0xffffffef83837812 */ /* 0x000fe200078ec0ff */
[----:B------:R-:W-:Y:S01]  /*7fba0*/  ULDC UR10, c[0x0][0x248] ;  /* 0x00009200000a7ab9 */ /* 0x000fe20000000800 */
[----:B------:R1:W-:Y:S02]  /*7fbb0*/  STL [R1+0x2e38], R2 ;  /* 0x002e380201007387 */ /* 0x0003e40000100800 */
[----:B------:R-:W-:Y:S01]  /*7fbc0*/  @P1 LOP3.LUT R131, R131, 0x10, RZ, 0xfc, !PT ;  /* 0x0000001083831812 */ /* 0x000fe200078efcff */
[----:B-1----:R-:W-:Y:S01]  /*7fbd0*/  VIADD R2, R2, UR8 ;  /* 0x0000000802027c36 */ /* 0x002fe20008000000 */
[----:B------:R-:W-:Y:S02]  /*7fbe0*/  ULDC.64 UR8, c[0x0][0x228] ;  /* 0x00008a0000087ab9 */ /* 0x000fe40000000a00 */
[----:B------:R-:W-:Y:S01]  /*7fbf0*/  ISETP.LT.AND P0, PT, R154, UR8, !P0 ;  /* 0x000000089a007c0c */ /* 0x000fe2000c701270 */
[----:B------:R-:W-:Y:S01]  /*7fc00*/  ULDC UR8, c[0x0][0x248] ;  /* 0x0000920000087ab9 */ /* 0x000fe20000000800 */
[----:B------:R1:W-:Y:S01]  /*7fc10*/  STL [R1+0x2e3c], R2 ;  /* 0x002e3c0201007387 */ /* 0x0003e20000100800 */
[----:B------:R-:W-:Y:S01]  /*7fc20*/  LOP3.LUT R131, R131, 0xfffffff7, RZ, 0xc0, !PT ;  /* 0xfffffff783837812 */ /* 0x000fe200078ec0ff */
[----:B-1----:R-:W-:-:S09]  /*7fc30*/  VIADD R2, R2, UR10 ;  /* 0x0000000a02027c36 */ /* 0x002fd20008000000 */
[----:B------:R-:W-:Y:S02]  /*7fc40*/  @P0 LOP3.LUT R131, R131, 0x8, RZ, 0xfc, !PT ;  /* 0x0000000883830812 */ /* 0x000fe400078efcff */
[----:B------:R-:W-:Y:S01]  /*7fc50*/  ISETP.GE.AND P0, PT, R0, UR11, PT ;  /* 0x0000000b00007c0c */ /* 0x000fe2000bf06270 */
[----:B------:R1:W-:Y:S01]  /*7fc60*/  STL [R1+0x2e40], R2 ;  /* 0x002e400201007387 */ /* 0x0003e20000100800 */
[----:B------:R-:W-:Y:S02]  /*7fc70*/  VIADD R0, R252, 0x140 ;  /* 0x00000140fc007836 */ /* 0x000fe40000000000 */
[----:B------:R-:W-:Y:S01]  /*7fc80*/  ISETP.LT.AND P3, PT, R153, UR42, !P0 ;  /* 0x0000002a99007c0c */ /* 0x000fe2000c761270 */
[----:B------:R-:W-:Y:S01]  /*7fc90*/  ULDC.64 UR10, c[0x0][0x228] ;  /* 0x00008a00000a7ab9 */ /* 0x000fe20000000a00 */
[----:B------:R-:W-:Y:S01]  /*7fca0*/  ISETP.LT.AND P2, PT, R152, UR30, !P0 ;  /* 0x0000001e98007c0c */ /* 0x000fe2000c741270 */
[----:B------:R-:W-:Y:S01]  /*7fcb0*/  ULDC UR30, c[0x0][0x228] ;  /* 0x00008a00001e7ab9 */ /* 0x000fe20000000800 */
[----:B------:R-:W-:Y:S01]  /*7fcc0*/  ISETP.LT.AND P1, PT, R151, UR26, !P0 ;  /* 0x0000001a97007c0c */ /* 0x000fe2000c721270 */
[----:B------:R-:W-:Y:S01]  /*7fcd0*/  ULDC.64 UR26, c[0x0][0x228] ;  /* 0x00008a00001a7ab9 */ /* 0x000fe20000000a00 */
[----:B------:R-:W-:Y:S01]  /*7fce0*/  LOP3.LUT R131, R131, 0xfffffffb, RZ, 0xc0, !PT ;  /* 0xfffffffb83837812 */ /* 0x000fe200078ec0ff */
        /* <DEDUP_REMOVED lines=12> */
[----:B------:R-:W-:Y:S01]  /*7fdb0*/  ULDC UR28, c[0x0][0x228] ;  /* 0x00008a00001c7ab9 */ /* 0x000fe20000000800 */
[----:B------:R-:W-:Y:S01]  /*7fdc0*/  @P2 LOP3.LUT R131, R131, 0x2, RZ, 0xfc, !PT ;  /* 0x0000000283832812 */ /* 0x000fe200078efcff */
[----:B------:R-:W-:Y:S01]  /*7fdd0*/  ULDC.64 UR24, c[0x0][0x228] ;  /* 0x00008a0000187ab9 */ /* 0x000fe20000000a00 */
[----:B------:R-:W-:Y:S01]  /*7fde0*/  ISETP.LT.AND P2, PT, R152, UR30, !P0 ;  /* 0x0000001e98007c0c */ /* 0x000fe2000c741270 */
[----:B------:R-:W-:Y:S01]  /*7fdf0*/  ULDC UR30, c[0x0][0x228] ;  /* 0x00008a00001e7ab9 */ /* 0x000fe20000000800 */
[----:B------:R-:W-:-:S04]  /*7fe00*/  LOP3.LUT R131, R131, 0xfffffffe, RZ, 0xc0, !PT ;  /* 0xfffffffe83837812 */ /* 0x000fc800078ec0ff */
        /* <DEDUP_REMOVED lines=16> */
[----:B------:R-:W-:Y:S01]  /*7ff10*/  ULDC UR28, c[0x0][0x228] ;  /* 0x00008a00001c7ab9 */ /* 0x000fe20000000800 */
[----:B------:R-:W-:Y:S01]  /*7ff20*/  ISETP.LT.AND P2, PT, R152, UR30, !P0 ;  /* 0x0000001e98007c0c */ /* 0x000fe2000c741270 */
[----:B------:R-:W-:Y:S01]  /*7ff30*/  ULDC UR30, c[0x0][0x228] ;  /* 0x00008a00001e7ab9 */ /* 0x000fe20000000800 */
[----:B------:R-:W-:Y:S01]  /*7ff40*/  ISETP.LT.AND P1, PT, R151, UR22, !P0 ;  /* 0x0000001697007c0c */ /* 0x000fe2000c721270 */
[----:B------:R-:W-:-:S08]  /*7ff50*/  ULDC.64 UR14, c[0x0][0x228] ;  /* 0x00008a00000e7ab9 */ /* 0x000fd00000000a00 */
[----:B------:R-:W-:Y:S01]  /*7ff60*/  @P3 LOP3.LUT R130, R130, 0x4000000, RZ, 0xfc, !PT ;  /* 0x0400000082823812 */ /* 0x000fe200078efcff */
[----:B-1----:R-:W-:Y:S01]  /*7ff70*/  VIADD R2, R2, UR8 ;  /* 0x0000000802027c36 */ /* 0x002fe20008000000 */
        /* <DEDUP_REMOVED lines=16> */
[----:B------:R1:W-:Y:S01]  /*80080*/  STL [R1+0x2e48], R2 ;  /* 0x002e480201007387 */ /* 0x0003e20000100800 */
[----:B------:R-:W-:-:S07]  /*80090*/  ULDC.64 UR8, c[0x0][0x228] ;  /* 0x00008a0000087ab9 */ /* 0x000fce0000000a00 */
        /* <DEDUP_REMOVED lines=28> */
[----:B------:R-:W-:Y:S01]  /*80260*/  @P2 LOP3.LUT R130, R130, 0x20000, RZ, 0xfc, !PT ;  /* 0x0002000082822812 */ /* 0x000fe200078efcff */
[----:B------:R-:W-:-:S03]  /*80270*/  ULDC UR13, c[0x0][0x228] ;  /* 0x00008a00000d7ab9 */ /* 0x000fc60000000800 */
[----:B------:R-:W-:Y:S01]  /*80280*/  LOP3.LUT R130, R130, 0xfffeffff, RZ, 0xc0, !PT ;  /* 0xfffeffff82827812 */ /* 0x000fe200078ec0ff */
[----:B-1----:R-:W-:-:S03]  /*80290*/  VIADD R2, R2, UR6 ;  /* 0x0000000602027c36 */ /* 0x002fc60008000000 */
[----:B------:R-:W-:Y:S01]  /*802a0*/  @P1 LOP3.LUT R130, R130, 0x10000, RZ, 0xfc, !PT ;  /* 0x0001000082821812 */ /* 0x000fe200078efcff */
[----:B------:R-:W-:Y:S01]  /*802b0*/  ULDC UR6, c[0x0][0x248] ;  /* 0x0000920000067ab9 */ /* 0x000fe20000000800 */
[----:B------:R1:W-:Y:S02]  /*802c0*/  STL [R1+0x2e54], R2 ;  /* 0x002e540201007387 */ /* 0x0003e40000100800 */
[----:B------:R-:W-:-:S04]  /*802d0*/  LOP3.LUT R130, R130, 0xffff7fff, RZ, 0xc0, !PT ;  /* 0xffff7fff82827812 */ /* 0x000fc800078ec0ff */
[----:B------:R-:W-:Y:S01]  /*802e0*/  @P0 LOP3.LUT R130, R130, 0x8000, RZ, 0xfc, !PT ;  /* 0x0000800082820812 */ /* 0x000fe200078efcff */
[----:B-1----:R-:W-:Y:S01]  /*802f0*/  VIADD R2, R2, UR6 ;  /* 0x0000000602027c36 */ /* 0x002fe20008000000 */
[----:B------:R-:W-:Y:S01]  /*80300*/  ULDC UR6, c[0x0][0x248] ;  /* 0x0000920000067ab9 */ /* 0x000fe20000000800 */
[----:B------:R-:W-:-:S03]  /*80310*/  ISETP.GE.AND P0, PT, R0, UR11, PT ;  /* 0x0000000b00007c0c */ /* 0x000fc6000bf06270 */
[----:B------:R1:W-:Y:S01]  /*80320*/  STL [R1+0x2e58], R2 ;  /* 0x002e580201007387 */ /* 0x0003e20000100800 */
[----:B------:R-:W-:Y:S02]  /*80330*/  ISETP.LT.AND P3, PT, R153, UR28, !P0 ;  /* 0x0000001c99007c0c */ /* 0x000fe4000c761270 */
[----:B------:R-:W-:Y:S01]  /*80340*/  LOP3.LUT R130, R130, 0xffffbfff, RZ, 0xc0, !PT ;  /* 0xffffbfff82827812 */ /* 0x000fe200078ec0ff */
[----:B------:R-:W-:Y:S01]  /*80350*/  VIADD R0, R252, 0x13b ;  /* 0x0000013bfc007836 */ /* 0x000fe20000000000 */
[----:B------:R-:W-:Y:S01]  /*80360*/  ISETP.LT.AND P2, PT, R152, UR30, !P0 ;  /* 0x0000001e98007c0c */ /* 0x000fe2000c741270 */
[----:B------:R-:W-:Y:S01]  /*80370*/  ULDC UR28, c[0x0][0x228] ;  /* 0x00008a00001c7ab9 */ /* 0x000fe20000000800 */
[----:B------:R-:W-:Y:S01]  /*80380*/  ISETP.LT.AND P1, PT, R151, UR12, !P0 ;  /* 0x0000000c97007c0c */ /* 0x000fe2000c721270 */
[----:B------:R-:W-:Y:S01]  /*80390*/  ULDC UR30, c[0x0][0x228] ;  /* 0x00008a00001e7ab9 */ /* 0x000fe20000000800 */
[----:B------:R-:W-:Y:S01]  /*803a0*/  ULDC.64 UR10, c[0x0][0x228] ;  /* 0x00008a00000a7ab9 */ /* 0x000fe20000000a00 */
[----:B-1----:R-:W-:Y:S01]  /*803b0*/  VIADD R2, R2, UR6 ;  /* 0x0000000602027c36 */ /* 0x002fe20008000000 */
[----:B------:R-:W-:Y:S01]  /*803c0*/  ULDC UR6, c[0x0][0x248] ;  /* 0x0000920000067ab9 */ /* 0x000fe20000000800 */
[----:B------:R-:W-:-:S03]  /*803d0*/  ULDC UR12, c[0x0][0x228] ;  /* 0x00008a00000c7ab9 */ /* 0x000fc60000000800 */
        /* <DEDUP_REMOVED lines=28> */
[----:B------:R-:W-:Y:S01]  /*805a0*/  ISETP.LT.AND P1, PT, R151, UR16, !P0 ;  /* 0x0000001097007c0c */ /* 0x000fe2000c721270 */
[----:B------:R-:W-:-:S08]  /*805b0*/  ULDC.64 UR28, c[0x0][0x228] ;  /* 0x00008a00001c7ab9 */ /* 0x000fd00000000a00 */
        /* <DEDUP_REMOVED lines=37> */
[----:B------:R1:W-:Y:S01]  /*80810*/  STL [R1+0x2e74], R2 ;  /* 0x002e740201007387 */ /* 0x0003e20000100800 */
[----:B------:R-:W-:Y:S01]  /*80820*/  ISETP.LT.AND P3, PT, R153, UR60, !P0 ;  /* 0x0000003c99007c0c */ /* 0x000fe2000c761270 */
[----:B------:R-:W-:Y:S01]  /*80830*/  ULDC UR60, c[0x0][0x228] ;  /* 0x00008a00003c7ab9 */ /* 0x000fe20000000800 */
        /* <DEDUP_REMOVED lines=80> */
[----:B------:R-:W-:Y:S01]  /*80d40*/  ISETP.LT.AND P3, PT, R153, UR51, !P0 ;  /* 0x0000003399007c0c */ /* 0x000fe2000c761270 */
[----:B------:R1:W-:Y:S01]  /*80d50*/  STL [R1+0x2e84], R2 ;  /* 0x002e840201007387 */ /* 0x0003e20000100800 */
[----:B------:R-:W-:Y:S02]  /*80d60*/  ISETP.LT.AND P2, PT, R152, UR50, !P0 ;  /* 0x0000003298007c0c */ /* 0x000fe4000c741270 */
[----:B------:R-:W-:Y:S01]  /*80d70*/  LOP3.LUT R129, R129, 0xfffbffff, RZ, 0xc0, !PT ;  /* 0xfffbffff81817812 */ /* 0x000fe200078ec0ff */
[----:B------:R-:W-:Y:S01]  /*80d80*/  VIADD R0, R252, 0x134 ;  /* 0x00000134fc007836 */ /* 0x000fe20000000000 */
[----:B------:R-:W-:Y:S01]  /*80d90*/  ISETP.LT.AND P1, PT, R151, UR17, !P0 ;  /* 0x0000001197007c0c */ /* 0x000fe2000c721270 */
[----:B------:R-:W-:Y:S01]  /*80da0*/  ULDC UR17, c[0x0][0x228] ;  /* 0x00008a0000117ab9 */ /* 0x000fe20000000800 */
[----:B------:R-:W-:Y:S01]  /*80db0*/  ULDC UR51, c[0x0][0x228] ;  /* 0x00008a0000337ab9 */ /* 0x000fe20000000800 */
[----:B------:R-:W-:Y:S01]  /*80dc0*/  ULDC UR50, c[0x0][0x228] ;  /* 0x00008a0000327ab9 */ /* 0x000fe20000000800 */
[----:B-1----:R-:W-:Y:S01]  /*80dd0*/  VIADD R2, R2, UR8 ;  /* 0x0000000802027c36 */ /* 0x002fe20008000000 */
[----:B------:R-:W-:-:S02]  /*80de0*/  ULDC UR8, c[0x0][0x248] ;  /* 0x0000920000087ab9 */ /* 0x000fc40000000800 */
[----:B------:R-:W-:Y:S02]  /*80df0*/  @P3 LOP3.LUT R129, R129, 0x40000, RZ, 0xfc, !PT ;  /* 0x0004000081813812 */ /* 0x000fe400078efcff */
[----:B------:R1:W-:Y:S02]  /*80e00*/  STL [R1+0x2e88], R2 ;  /* 0x002e880201007387 */ /* 0x0003e40000100800 */
[----:B------:R-:W-:Y:S01]  /*80e10*/  LOP3.LUT R129, R129, 0xfffdffff, RZ, 0xc0, !PT ;  /* 0xfffdffff81817812 */ /* 0x000fe200078ec0ff */
[----:B-1----:R-:W-:-:S03]  /*80e20*/  VIADD R2, R2, UR8 ;  /* 0x0000000802027c36 */ /* 0x002fc60008000000 */
[----:B------:R-:W-:Y:S01]  /*80e30*/  @P2 LOP3.LUT R129, R129, 0x20000, RZ, 0xfc, !PT ;  /* 0x0002000081812812 */ /* 0x000fe200078efcff */
[----:B------:R-:W-:Y:S01]  /*80e40*/  ULDC UR8, c[0x0][0x228] ;  /* 0x00008a0000087ab9 */ /* 0x000fe20000000800 */
[----:B------:R1:W-:Y:S01]  /*80e50*/  STL [R1+0x2e8c], R2 ;  /* 0x002e8c0201007387 */ /* 0x0003e20000100800 */
[----:B------:R-:W-:Y:S01]  /*80e60*/  ISETP.LT.AND P0, PT, R154, UR26, !P0 ;  /* 0x0000001a9a007c0c */ /* 0x000fe2000c701270 */
[----:B------:R-:W-:Y:S01]  /*80e70*/  ULDC UR26, c[0x0][0x228] ;  /* 0x00008a00001a7ab9 */ /* 0x000fe20000000800 */
[----:B------:R-:W-:Y:S01]  /*80e80*/  LOP3.LUT R129, R129, 0xfffeffff, RZ, 0xc0, !PT ;  /* 0xfffeffff81817812 */ /* 0x000fe200078ec0ff */
[----:B-1----:R-:W-:Y:S01]  /*80e90*/  VIADD R2, R2, UR14 ;  /* 0x0000000e02027c36 */ /* 0x002fe20008000000 */
[----:B------:R-:W-:Y:S02]  /*80ea0*/  ULDC UR14, c[0x0][0x248] ;  /* 0x00009200000e7ab9 */ /* 0x000fe40000000800 */
        /* <DEDUP_REMOVED lines=17> */
[----:B------:R-:W-:Y:S01]  /*80fc0*/  ISETP.LT.AND P2, PT, R152, UR46, !P0 ;  /* 0x0000002e98007c0c */ /* 0x000fe2000c741270 */
[----:B------:R-:W-:Y:S01]  /*80fd0*/  ULDC UR14, c[0x0][0x228] ;  /* 0x00008a00000e7ab9 */ /* 0x000fe20000000800 */
[----:B------:R-:W-:Y:S01]  /*80fe0*/  ISETP.LT.AND P1, PT, R151, UR47, !P0 ;  /* 0x0000002f97007c0c */ /* 0x000fe2000c721270 */
[----:B------:R-:W-:Y:S01]  /*80ff0*/  ULDC UR46, c[0x0][0x228] ;  /* 0x00008a00002e7ab9 */ /* 0x000fe20000000800 */
[----:B------:R1:W-:Y:S06]  /*81000*/  STL [R1+0x2e9c], R2 ;  /* 0x002e9c0201007387 */ /* 0x0003ec0000100800 */
[----:B------:R-:W-:Y:S01]  /*81010*/  @P3 LOP3.LUT R129, R129, 0x4000, RZ, 0xfc, !PT ;  /* 0x0000400081813812 */ /* 0x000fe200078efcff */
[----:B------:R-:W-:Y:S01]  /*81020*/  ULDC UR47, c[0x0][0x228] ;  /* 0x00008a00002f7ab9 */ /* 0x000fe20000000800 */
        /* <DEDUP_REMOVED lines=46> */
[----:B------:R-:W-:-:S07]  /*81310*/  ULDC.64 UR32, c[0x0][0x228] ;  /* 0x00008a0000207ab9 */ /* 0x000fce0000000a00 */
        /* <DEDUP_REMOVED lines=22> */
[----:B------:R-:W-:Y:S01]  /*81480*/  ULDC UR27, c[0x0][0x248] ;  /* 0x00009200001b7ab9 */ /* 0x000fe20000000800 */
        /* <DEDUP_REMOVED lines=23> */
[----:B------:R-:W-:Y:S01]  /*81600*/  LOP3.LUT R128, R128, 0xefffffff, RZ, 0xc0, !PT ;  /* 0xefffffff80807812 */ /* 0x000fe200078ec0ff */
[----:B-1----:R-:W-:Y:S01]  /*81610*/  VIADD R2, R2, UR24 ;  /* 0x0000001802027c36 */ /* 0x002fe20008000000 */
[----:B------:R-:W-:Y:S02]  /*81620*/  ULDC UR24, c[0x0][0x248] ;  /* 0x0000920000187ab9 */ /* 0x000fe40000000800 */
[----:B------:R-:W-:Y:S02]  /*81630*/  @P1 LOP3.LUT R128, R128, 0x10000000, RZ, 0xfc, !PT ;  /* 0x1000000080801812 */ /* 0x000fe400078efcff */
        /* <DEDUP_REMOVED lines=64> */
[----:B------:R-:W-:Y:S01]  /*81a40*/  ULDC UR60, c[0x0][0x228] ;  /* 0x00008a00003c7ab9 */ /* 0x000fe20000000800 */
[----:B------:R-:W-:Y:S01]  /*81a50*/  ISETP.LT.AND P1, PT, R151, UR12, !P0 ;  /* 0x0000000c97007c0c */ /* 0x000fe2000c721270 */
[----:B------:R1:W-:Y:S01]  /*81a60*/  STL [R1+0x2ed8], R2 ;  /* 0x002ed80201007387 */ /* 0x0003e20000100800 */
[----:B------:R-:W-:-:S07]  /*81a70*/  ULDC.64 UR40, c[0x0][0x228] ;  /* 0x00008a0000287ab9 */ /* 0x000fce0000000a00 */
        /* <DEDUP_REMOVED lines=22> */
[----:B-1----:R-:W-:Y:S01]  /*81be0*/  VIADD R2, R2, UR23 ;  /* 0x0000001702027c36 */ /* 0x002fe20008000000 */
[----:B------:R-:W-:-:S04]  /*81bf0*/  ULDC UR23, c[0x0][0x248] ;  /* 0x0000920000177ab9 */ /* 0x000fc80000000800 */
[----:B------:R1:W-:Y:S02]  /*81c00*/  STL [R1+0x2ee0], R2 ;  /* 0x002ee00201007387 */ /* 0x0003e40000100800 */
[----:B------:R-:W-:Y:S01]  /*81c10*/  @P3 LOP3.LUT R128, R128, 0x4000, RZ, 0xfc, !PT ;  /* 0x0000400080803812 */ /* 0x000fe200078efcff */
[----:B-1----:R-:W-:Y:S01]  /*81c20*/  VIADD R2, R2, UR13 ;  /* 0x0000000d02027c36 */ /* 0x002fe20008000000 */
[----:B------:R-:W-:Y:S02]  /*81c30*/  ULDC UR13, c[0x0][0x248] ;  /* 0x00009200000d7ab9 */ /* 0x000fe40000000800 */
[----:B------:R-:W-:Y:S02]  /*81c40*/  LOP3.LUT R128, R128, 0xffffdfff, RZ, 0xc0, !PT ;  /* 0xffffdfff80807812 */ /* 0x000fe400078ec0ff */
[----:B------:R1:W-:Y:S02]  /*81c50*/  STL [R1+0x2ee4], R2 ;  /* 0x002ee40201007387 */ /* 0x0003e40000100800 */
[----:B------:R-:W-:Y:S01]  /*81c60*/  @P2 LOP3.LUT R128, R128, 0x2000, RZ, 0xfc, !PT ;  /* 0x0000200080802812 */ /* 0x000fe200078efcff */
[----:B-1----:R-:W-:-:S05]  /*81c70*/  VIADD R2, R2, UR13 ;  /* 0x0000000d02027c36 */ /* 0x002fca0008000000 */
        /* <DEDUP_REMOVED lines=19> */
[----:B------:R-:W-:-:S04]  /*81db0*/  @P3 LOP3.LUT R128, R128, 0x400, RZ, 0xfc, !PT ;  /* 0x0000040080803812 */ /* 0x000fc800078efcff */
        /* <DEDUP_REMOVED lines=136> */
[----:B-1----:R-:W-:Y:S01]  /*82640*/  VIADD R2, R2, UR12 ;  /* 0x0000000c02027c36 */ /* 0x002fe20008000000 */
[----:B------:R-:W-:Y:S01]  /*82650*/  LOP3.LUT R127, R127, 0xffffbfff, RZ, 0xc0, !PT ;  /* 0xffffbfff7f7f7812 */ /* 0x000fe200078ec0ff */
[----:B------:R-:W-:Y:S01]  /*82660*/  ULDC UR12, c[0x0][0x248] ;  /* 0x00009200000c7ab9 */ /* 0x000fe20000000800 */
[----:B------:R-:W-:Y:S01]  /*82670*/  ISETP.LT.AND P3, PT, R153, UR51, !P0 ;  /* 0x0000003399007c0c */ /* 0x000fe2000c761270 */
[----:B------:R-:W-:Y:S01]  /*82680*/  VIADD R0, R252, 0x123 ;  /* 0x00000123fc007836 */ /* 0x000fe20000000000 */
[----:B------:R1:W-:Y:S01]  /*82690*/  STL [R1+0x2f08], R2 ;  /* 0x002f080201007387 */ /* 0x0003e20000100800 */
[----:B------:R-:W-:Y:S01]  /*826a0*/  ISETP.LT.AND P2, PT, R152, UR50, !P0 ;  /* 0x0000003298007c0c */ /* 0x000fe2000c741270 */
[----:B------:R-:W-:Y:S01]  /*826b0*/  ULDC UR51, c[0x0][0x228] ;  /* 0x00008a0000337ab9 */ /* 0x000fe20000000800 */
[----:B------:R-:W-:Y:S01]  /*826c0*/  ISETP.LT.AND P1, PT, R151, UR37, !P0 ;  /* 0x0000002597007c0c */ /* 0x000fe2000c721270 */
[----:B------:R-:W-:Y:S01]  /*826d0*/  ULDC UR37, c[0x0][0x228] ;  /* 0x00008a0000257ab9 */ /* 0x000fe20000000800 */
[----:B-1----:R-:W-:-:S06]  /*826e0*/  VIADD R2, R2, UR7 ;  /* 0x0000000702027c36 */ /* 0x002fcc0008000000 */
[----:B------:R-:W-:Y:S01]  /*826f0*/  @P3 LOP3.LUT R127, R127, 0x4000, RZ, 0xfc, !PT ;  /* 0x000040007f7f3812 */ /* 0x000fe200078efcff */
[----:B------:R-:W-:Y:S01]  /*82700*/  ULDC UR7, c[0x0][0x228] ;  /* 0x00008a0000077ab9 */ /* 0x000fe20000000800 */
[----:B------:R-:W-:Y:S01]  /*82710*/  ULDC UR50, c[0x0][0x228] ;  /* 0x00008a0000327ab9 */ /* 0x000fe20000000800 */
[----:B------:R1:W-:Y:S01]  /*82720*/  STL [R1+0x2f0c], R2 ;  /* 0x002f0c0201007387 */ /* 0x0003e20000100800 */
        /* <DEDUP_REMOVED lines=8> */
[----:B-1----:R-:W-:-:S03]  /*827b0*/  VIADD R2, R2, UR13 ;  /* 0x0000000d02027c36 */ /* 0x002fc60008000000 */
[----:B------:R-:W-:Y:S01]  /*827c0*/  @P1 LOP3.LUT R127, R127, 0x1000, RZ, 0xfc, !PT ;  /* 0x000010007f7f1812 */ /* 0x000fe200078efcff */
[----:B------:R-:W-:Y:S01]  /*827d0*/  ULDC UR13, c[0x0][0x228] ;  /* 0x00008a00000d7ab9 */ /* 0x000fe20000000800 */
[----:B------:R1:W-:Y:S02]  /*827e0*/  STL [R1+0x2f14], R2 ;  /* 0x002f140201007387 */ /* 0x0003e40000100800 */
[----:B------:R-:W-:Y:S01]  /*827f0*/  LOP3.LUT R127, R127, 0xfffff7ff, RZ, 0xc0, !PT ;  /* 0xfffff7ff7f7f7812 */ /* 0x000fe200078ec0ff */
[----:B-1----:R-:W-:-:S03]  /*82800*/  VIADD R2, R2, UR15 ;  /* 0x0000000f02027c36 */ /* 0x002fc60008000000 */
[----:B------:R-:W-:Y:S01]  /*82810*/  @P0 LOP3.LUT R127, R127, 0x800, RZ, 0xfc, !PT ;  /* 0x000008007f7f0812 */ /* 0x000fe200078efcff */
[----:B------:R-:W-:Y:S01]  /*82820*/  ULDC UR15, c[0x0][0x228] ;  /* 0x00008a00000f7ab9 */ /* 0x000fe20000000800 */
[----:B------:R1:W-:Y:S01]  /*82830*/  STL [R1+0x2f18], R2 ;  /* 0x002f180201007387 */ /* 0x0003e20000100800 */
[----:B------:R-:W-:Y:S01]  /*82840*/  ISETP.GE.AND P0, PT, R0, UR31, PT ;  /* 0x0000001f00007c0c */ /* 0x000fe2000bf06270 */
[----:B-1----:R-:W-:-:S03]  /*82850*/  VIADD R2, R2, UR16 ;  /* 0x0000001002027c36 */ /* 0x002fc60008000000 */
[----:B------:R-:W-:Y:S02]  /*82860*/  ISETP.LT.AND P3, PT, R153, UR45, !P0 ;  /* 0x0000002d99007c0c */ /* 0x000fe4000c761270 */
[----:B------:R-:W-:Y:S01]  /*82870*/  LOP3.LUT R127, R127, 0xfffffbff, RZ, 0xc0, !PT ;  /* 0xfffffbff7f7f7812 */ /* 0x000fe200078ec0ff */
[----:B------:R-:W-:Y:S01]  /*82880*/  VIADD R0, R252, 0x122 ;  /* 0x00000122fc007836 */ /* 0x000fe20000000000 */
[----:B------:R1:W-:Y:S01]  /*82890*/  STL [R1+0x2f1c], R2 ;  /* 0x002f1c0201007387 */ /* 0x0003e20000100800 */
[----:B------:R-:W-:Y:S01]  /*828a0*/  ISETP.LT.AND P2, PT, R152, UR44, !P0 ;  /* 0x0000002c98007c0c */ /* 0x000fe2000c741270 */
[----:B------:R-:W-:Y:S01]  /*828b0*/  ULDC.64 UR30, c[0x0][0x228] ;  /* 0x00008a00001e7ab9 */ /* 0x000fe20000000a00 */
[----:B------:R-:W-:Y:S01]  /*828c0*/  ISETP.LT.AND P1, PT, R151, UR43, !P0 ;  /* 0x0000002b97007c0c */ /* 0x000fe2000c721270 */
[----:B------:R-:W-:Y:S01]  /*828d0*/  ULDC UR16, c[0x0][0x228] ;  /* 0x00008a0000107ab9 */ /* 0x000fe20000000800 */
[----:B------:R-:W-:Y:S01]  /*828e0*/  ULDC UR43, c[0x0][0x228] ;  /* 0x00008a00002b7ab9 */ /* 0x000fe20000000800 */
[----:B------:R-:W-:Y:S01]  /*828f0*/  ULDC UR45, c[0x0][0x228] ;  /* 0x00008a00002d7ab9 */ /* 0x000fe20000000800 */
[----:B------:R-:W-:Y:S01]  /*82900*/  ULDC UR44, c[0x0][0x228] ;  /* 0x00008a00002c7ab9 */ /* 0x000fe20000000800 */
[----:B-1----:R-:W-:Y:S01]  /*82910*/  VIADD R2, R2, UR18 ;  /* 0x0000001202027c36 */ /* 0x002fe20008000000 */
[----:B------:R-:W-:-:S04]  /*82920*/  ULDC UR18, c[0x0][0x248] ;  /* 0x0000920000127ab9 */ /* 0x000fc80000000800 */
[----:B------:R1:W-:Y:S02]  /*82930*/  STL [R1+0x2f20], R2 ;  /* 0x002f200201007387 */ /* 0x0003e40000100800 */
[----:B-1----:R-:W-:Y:S01]  /*82940*/  VIADD R2, R2, UR18 ;  /* 0x0000001202027c36 */ /* 0x002fe20008000000 */
[----:B------:R-:W-:Y:S01]  /*82950*/  @P3 LOP3.LUT R127, R127, 0x400, RZ, 0xfc, !PT ;  /* 0x000004007f7f3812 */ /* 0x000fe200078efcff */
[----:B------:R-:W-:-:S03]  /*82960*/  ULDC UR18, c[0x0][0x228] ;  /* 0x00008a0000127ab9 */ /* 0x000fc60000000800 */
[----:B------:R1:W-:Y:S01]  /*82970*/  STL [R1+0x2f24], R2 ;  /* 0x002f240201007387 */ /* 0x0003e20000100800 */
[----:B------:R-:W-:Y:S01]  /*82980*/  LOP3.LUT R127, R127, 0xfffffdff, RZ, 0xc0, !PT ;  /* 0xfffffdff7f7f7812 */ /* 0x000fe200078ec0ff */
[----:B-1----:R-:W-:Y:S01]  /*82990*/  VIADD R2, R2, UR22 ;  /* 0x0000001602027c36 */ /* 0x002fe20008000000 */
[----:B------:R-:W-:-:S04]  /*829a0*/  ULDC UR22, c[0x0][0x248] ;  /* 0x0000920000167ab9 */ /* 0x000fc80000000800 */
        /* <DEDUP_REMOVED lines=11> */
[----:B------:R-:W-:-:S11]  /*82a60*/  LOP3.LUT R127, R127, 0xffffff7f, RZ, 0xc0, !PT ;  /* 0xffffff7f7f7f7812 */ /* 0x000fd600078ec0ff */
        /* <DEDUP_REMOVED lines=104> */
[----:B------:R-:W-:Y:S01]  /*830f0*/  ULDC UR54, c[0x0][0x228] ;  /* 0x00008a0000367ab9 */ /* 0x000fe20000000800 */
[----:B------:R-:W-:Y:S01]  /*83100*/  ISETP.LT.AND P1, PT, R151, UR59, !P0 ;  /* 0x0000003b97007c0c */ /* 0x000fe2000c721270 */
[----:B------:R-:W-:Y:S01]  /*83110*/  ULDC UR55, c[0x0][0x228] ;  /* 0x00008a0000377ab9 */ /* 0x000fe20000000800 */
[----:B------:R-:W-:Y:S01]  /*83120*/  ULDC UR59, c[0x0][0x228] ;  /* 0x00008a00003b7ab9 */ /* 0x000fe20000000800 */
[----:B------:R-:W-:-:S06]  /*83130*/  ULDC.64 UR30, c[0x0][0x228] ;  /* 0x00008a00001e7ab9 */ /* 0x000fcc0000000a00 */
        /* <DEDUP_REMOVED lines=22> */
[----:B------:R-:W-:-:S06]  /*832a0*/  ULDC UR54, c[0x0][0x228] ;  /* 0x00008a0000367ab9 */ /* 0x000fcc0000000800 */
[----:B------:R-:W-:Y:S01]  /*832b0*/  @P3 LOP3.LUT R126, R126, 0x40000, RZ, 0xfc, !PT ;  /* 0x000400007e7e3812 */ /* 0x000fe200078efcff */
[----:B------:R-:W-:-:S03]  /*832c0*/  ULDC UR26, c[0x0][0x248] ;  /* 0x00009200001a7ab9 */ /* 0x000fc60000000800 */
        /* <DEDUP_REMOVED lines=59> */
[----:B------:R1:W-:Y:S01]  /*83680*/  STL [R1+0x2f6c], R2 ;  /* 0x002f6c0201007387 */ /* 0x0003e20000100800 */
[----:B------:R-:W-:Y:S02]  /*83690*/  ISETP.LT.AND P2, PT, R152, UR6, !P0 ;  /* 0x0000000698007c0c */ /* 0x000fe4000c741270 */
[----:B------:R-:W-:Y:S01]  /*836a0*/  LOP3.LUT R126, R126, 0xffffffbf, RZ, 0xc0, !PT ;  /* 0xffffffbf7e7e7812 */ /* 0x000fe200078ec0ff */
[----:B------:R-:W-:Y:S01]  /*836b0*/  VIADD R0, R252, 0x119 ;  /* 0x00000119fc007836 */ /* 0x000fe20000000000 */
[----:B------:R-:W-:Y:S01]  /*836c0*/  ISETP.LT.AND P1, PT, R151, UR8, !P0 ;  /* 0x0000000897007c0c */ /* 0x000fe2000c721270 */
[----:B------:R-:W-:Y:S01]  /*836d0*/  ULDC UR6, c[0x0][0x248] ;  /* 0x0000920000067ab9 */ /* 0x000fe20000000800 */
[----:B------:R-:W-:Y:S01]  /*836e0*/  ULDC UR8, c[0x0][0x248] ;  /* 0x0000920000087ab9 */ /* 0x000fe20000000800 */
[----:B-1----:R-:W-:-:S03]  /*836f0*/  VIADD R2, R2, UR26 ;  /* 0x0000001a02027c36 */ /* 0x002fc60008000000 */
[----:B------:R-:W-:Y:S01]  /*83700*/  @P3 LOP3.LUT R126, R126, 0x40, RZ, 0xfc, !PT ;  /* 0x000000407e7e3812 */ /* 0x000fe200078efcff */
[----:B------:R-:W-:Y:S01]  /*83710*/  ULDC UR26, c[0x0][0x248] ;  /* 0x00009200001a7ab9 */ /* 0x000fe20000000800 */
[----:B------:R1:W-:Y:S02]  /*83720*/  STL [R1+0x2f70], R2 ;  /* 0x002f700201007387 */ /* 0x0003e40000100800 */
[----:B------:R-:W-:Y:S01]  /*83730*/  LOP3.LUT R126, R126, 0xffffffdf, RZ, 0xc0, !PT ;  /* 0xffffffdf7e7e7812 */ /* 0x000fe200078ec0ff */
[----:B-1----:R-:W-:Y:S01]  /*83740*/  VIADD R2, R2, UR25 ;  /* 0x0000001902027c36 */ /* 0x002fe20008000000 */
[----:B------:R-:W-:-:S04]  /*83750*/  ULDC UR25, c[0x0][0x248] ;  /* 0x0000920000197ab9 */ /* 0x000fc80000000800 */
[----:B------:R1:W-:Y:S01]  /*83760*/  STL [R1+0x2f74], R2 ;  /* 0x002f740201007387 */ /* 0x0003e20000100800 */
        /* <DEDUP_REMOVED lines=15> */
[----:B------:R-:W-:Y:S02]  /*83860*/  ISETP.LT.AND P3, PT, R153, UR9, !P0 ;  /* 0x0000000999007c0c */ /* 0x000fe4000c761270 */
[----:B------:R-:W-:Y:S02]  /*83870*/  ISETP.LT.AND P2, PT, R152, UR7, !P0 ;  /* 0x0000000798007c0c */ /* 0x000fe4000c741270 */
[----:B------:R-:W-:Y:S01]  /*83880*/  ISETP.LT.AND P1, PT, R151, UR11, !P0 ;  /* 0x0000000b97007c0c */ /* 0x000fe2000c721270 */
[----:B------:R-:W-:Y:S01]  /*83890*/  VIADD R0, R252, 0x118 ;  /* 0x00000118fc007836 */ /* 0x000fe20000000000 */
[----:B------:R-:W-:Y:S02]  /*838a0*/  ISETP.LT.AND P0, PT, R154, UR26, !P0 ;  /* 0x0000001a9a007c0c */ /* 0x000fe4000c701270 */
[----:B------:R-:W-:Y:S01]  /*838b0*/  LOP3.LUT R126, R126, 0xfffffffb, RZ, 0xc0, !PT ;  /* 0xfffffffb7e7e7812 */ /* 0x000fe200078ec0ff */
[----:B------:R1:W-:Y:S01]  /*838c0*/  STL [R1+0x2f80], R2 ;  /* 0x002f800201007387 */ /* 0x0003e20000100800 */
[----:B------:R-:W-:Y:S01]  /*838d0*/  ULDC.64 UR10, c[0x0][0x228] ;  /* 0x00008a00000a7ab9 */ /* 0x000fe20000000a00 */
[----:B------:R-:W-:-:S02]  /*838e0*/  ULDC UR26, c[0x0][0x248] ;  /* 0x00009200001a7ab9 */ /* 0x000fc40000000800 */
[----:B------:R-:W-:-:S06]  /*838f0*/  @P3 LOP3.LUT R126, R126, 0x4, RZ, 0xfc, !PT ;  /* 0x000000047e7e3812 */ /* 0x000fcc00078efcff */
[----:B------:R-:W-:Y:S02]  /*83900*/  @P0 LOP3.LUT R117, R117, 0x80000000, RZ, 0xfc, !PT ;  /* 0x8000000075750812 */ /* 0x000fe400078efcff */
[----:B------:R-:W-:Y:S02]  /*83910*/  ISETP.GE.AND P0, PT, R0, UR33, PT ;  /* 0x0000002100007c0c */ /* 0x000fe4000bf06270 */
[----:B------:R-:W-:Y:S01]  /*83920*/  LOP3.LUT R126, R126, 0xfffffffd, RZ, 0xc0, !PT ;  /* 0xfffffffd7e7e7812 */ /* 0x000fe200078ec0ff */
[----:B-1----:R-:W-:Y:S01]  /*83930*/  VIADD R2, R2, UR6 ;  /* 0x0000000602027c36 */ /* 0x002fe20008000000 */
[----:B------:R-:W-:Y:S01]  /*83940*/  ISETP.LT.AND P3, PT, R153, UR12, !P0 ;  /* 0x0000000c99007c0c */ /* 0x000fe2000c761270 */
[----:B------:R-:W-:Y:S01]  /*83950*/  ULDC UR6, c[0x0][0x248] ;  /* 0x0000920000067ab9 */ /* 0x000fe20000000800 */
[----:B------:R-:W-:Y:S02]  /*83960*/  @P2 LOP3.LUT R126, R126, 0x2, RZ, 0xfc, !PT ;  /* 0x000000027e7e2812 */ /* 0x000fe400078efcff */
[----:B------:R-:W-:Y:S01]  /*83970*/  LOP3.LUT R117, R117, 0xbfffffff, RZ, 0xc0, !PT ;  /* 0xbfffffff75757812 */ /* 0x000fe200078ec0ff */
[----:B------:R-:W-:Y:S01]  /*83980*/  VIADD R0, R252, 0x117 ;  /* 0x00000117fc007836 */ /* 0x000fe20000000000 */
[----:B------:R-:W-:Y:S01]  /*83990*/  ISETP.LT.AND P2, PT, R152, UR13, !P0 ;  /* 0x0000000d98007c0c */ /* 0x000fe2000c741270 */
[----:B------:R1:W-:Y:S01]  /*839a0*/  STL [R1+0x2f84], R2 ;  /* 0x002f840201007387 */ /* 0x0003e20000100800 */
[----:B------:R-:W-:Y:S01]  /*839b0*/  LOP3.LUT R126, R126, 0xfffffffe, RZ, 0xc0, !PT ;  /* 0xfffffffe7e7e7812 */ /* 0x000fe200078ec0ff */
[----:B------:R-:W-:Y:S01]  /*839c0*/  ULDC.64 UR12, c[0x0][0x228] ;  /* 0x00008a00000c7ab9 */ /* 0x000fe20000000a00 */
[----:B------:R-:W-:-:S03]  /*839d0*/  ULDC UR33, c[0x0][0x228] ;  /* 0x00008a0000217ab9 */ /* 0x000fc60000000800 */
[----:B------:R-:W-:Y:S02]  /*839e0*/  @P3 LOP3.LUT R117, R117, 0x40000000, RZ, 0xfc, !PT ;  /* 0x4000000075753812 */ /* 0x000fe400078efcff */
[----:B------:R-:W-:Y:S01]  /*839f0*/  @P1 LOP3.LUT R126, R126, 0x1, RZ, 0xfc, !PT ;  /* 0x000000017e7e1812 */ /* 0x000fe200078efcff */
[----:B-1----:R-:W-:Y:S01]  /*83a00*/  VIADD R2, R2, UR6 ;  /* 0x0000000602027c36 */ /* 0x002fe20008000000 */
[----:B------:R-:W-:Y:S01]  /*83a10*/  ISETP.LT.AND P1, PT, R151, UR14, !P0 ;  /* 0x0000000e97007c0c */ /* 0x000fe2000c721270 */
[----:B------:R-:W-:Y:S01]  /*83a20*/  ULDC UR6, c[0x0][0x248] ;  /* 0x0000920000067ab9 */ /* 0x000fe20000000800 */
[----:B------:R-:W-:Y:S02]  /*83a30*/  LOP3.LUT R117, R117, 0xdfffffff, RZ, 0xc0, !PT ;  /* 0xdfffffff75757812 */ /* 0x000fe400078ec0ff */
[----:B------:R1:W-:Y:S02]  /*83a40*/  STL [R1+0x2f88], R2 ;  /* 0x002f880201007387 */ /* 0x0003e40000100800 */
[----:B------:R-:W-:-:S04]  /*83a50*/  @P2 LOP3.LUT R117, R117, 0x20000000, RZ, 0xfc, !PT ;  /* 0x2000000075752812 */ /* 0x000fc800078efcff */
        /* <DEDUP_REMOVED lines=16> */
[----:B------:R-:W-:Y:S01]  /*83b60*/  ULDC.64 UR16, c[0x0][0x228] ;  /* 0x00008a0000107ab9 */ /* 0x000fe20000000a00 */
[----:B------:R-:W-:-:S07]  /*83b70*/  ULDC UR41, c[0x0][0x228] ;  /* 0x00008a0000297ab9 */ /* 0x000fce0000000800 */
        /* <DEDUP_REMOVED lines=12> */
[----:B------:R-:W-:-:S04]  /*83c40*/  ISETP.GE.AND P0, PT, R0, UR25, PT ;  /* 0x0000001900007c0c */ /* 0x000fc8000bf06270 */
[----:B------:R-:W-:Y:S02]  /*83c50*/  ISETP.LT.AND P3, PT, R153, UR19, !P0 ;  /* 0x0000001399007c0c */ /* 0x000fe4000c761270 */
[----:B------:R-:W-:Y:S02]  /*83c60*/  ISETP.LT.AND P2, PT, R152, UR18, !P0 ;  /* 0x0000001298007c0c */ /* 0x000fe4000c741270 */
[----:B------:R-:W-:Y:S01]  /*83c70*/  LOP3.LUT R117, R117, 0xffbfffff, RZ, 0xc0, !PT ;  /* 0xffbfffff75757812 */ /* 0x000fe200078ec0ff */
[----:B------:R-:W-:Y:S01]  /*83c80*/  VIADD R0, R252, 0x115 ;  /* 0x00000115fc007836 */ /* 0x000fe20000000000 */
[----:B------:R-:W-:Y:S01]  /*83c90*/  ISETP.LT.AND P1, PT, R151, UR35, !P0 ;  /* 0x0000002397007c0c */ /* 0x000fe2000c721270 */
[----:B-1----:R-:W-:Y:S01]  /*83ca0*/  VIADD R2, R2, UR6 ;  /* 0x0000000602027c36 */ /* 0x002fe20008000000 */
[----:B------:R-:W-:-:S05]  /*83cb0*/  ULDC.64 UR18, c[0x0][0x228] ;  /* 0x00008a0000127ab9 */ /* 0x000fca0000000a00 */
[----:B------:R-:W-:Y:S01]  /*83cc0*/  @P3 LOP3.LUT R117, R117, 0x400000, RZ, 0xfc, !PT ;  /* 0x0040000075753812 */ /* 0x000fe200078efcff */
[----:B------:R-:W-:Y:S01]  /*83cd0*/  ULDC UR6, c[0x0][0x248] ;  /* 0x0000920000067ab9 */ /* 0x000fe20000000800 */
[----:B------:R-:W-:Y:S02]  /*83ce0*/  ULDC UR35, c[0x0][0x228] ;  /* 0x00008a0000237ab9 */ /* 0x000fe40000000800 */
        /* <DEDUP_REMOVED lines=101> */
[----:B------:R-:W-:Y:S01]  /*84340*/  ISETP.GE.AND P0, PT, R0, UR13, PT ;  /* 0x0000000d00007c0c */ /* 0x000fe2000bf06270 */
[----:B------:R1:W-:Y:S01]  /*84350*/  STL [R1+0x2fac], R2 ;  /* 0x002fac0201007387 */ /* 0x0003e20000100800 */
[----:B------:R-:W-:Y:S01]  /*84360*/  VIADD R0, R252, 0x110 ;  /* 0x00000110fc007836 */ /* 0x000fe20000000000 */
[----:B------:R-:W-:Y:S01]  /*84370*/  LOP3.LUT R117, R117, 0xfffffffb, RZ, 0xc0, !PT ;  /* 0xfffffffb75757812 */ /* 0x000fe200078ec0ff */
[----:B------:R-:W-:Y:S01]  /*84380*/  ULDC UR13, c[0x0][0x248] ;  /* 0x00009200000d7ab9 */ /* 0x000fe20000000800 */
[----:B------:R-:W-:Y:S01]  /*84390*/  ISETP.LT.AND P3, PT, R153, UR57, !P0 ;  /* 0x0000003999007c0c */ /* 0x000fe2000c761270 */
[----:B------:R-:W-:Y:S01]  /*843a0*/  ULDC UR57, c[0x0][0x228] ;  /* 0x00008a0000397ab9 */ /* 0x000fe20000000800 */
[----:B------:R-:W-:Y:S01]  /*843b0*/  ISETP.LT.AND P2, PT, R152, UR56, !P0 ;  /* 0x0000003898007c0c */ /* 0x000fe2000c741270 */
[----:B------:R-:W-:Y:S01]  /*843c0*/  ULDC UR56, c[0x0][0x228] ;  /* 0x00008a0000387ab9 */ /* 0x000fe20000000800 */
[----:B------:R-:W-:Y:S01]  /*843d0*/  ISETP.LT.AND P1, PT, R151, UR52, !P0 ;  /* 0x0000003497007c0c */ /* 0x000fe2000c721270 */
[----:B------:R-:W-:Y:S01]  /*843e0*/  ULDC UR52, c[0x0][0x228] ;  /* 0x00008a0000347ab9 */ /* 0x000fe20000000800 */
[----:B------:R-:W-:Y:S01]  /*843f0*/  ISETP.LT.AND P0, PT, R154, UR22, !P0 ;  /* 0x000000169a007c0c */ /* 0x000fe2000c701270 */
[----:B-1----:R-:W-:Y:S01]  /*84400*/  VIADD R2, R2, UR6 ;  /* 0x0000000602027c36 */ /* 0x002fe20008000000 */
[----:B------:R-:W-:Y:S01]  /*84410*/  ULDC UR6, c[0x0][0x228] ;  /* 0x00008a0000067ab9 */ /* 0x000fe20000000800 */
[----:B------:R-:W-:-:S03]  /*84420*/  ULDC UR22, c[0x0][0x228] ;  /* 0x00008a0000167ab9 */ /* 0x000fc60000000800 */
[----:B------:R1:W-:Y:S01]  /*84430*/  STL [R1+0x2fb0], R2 ;  /* 0x002fb00201007387 */ /* 0x0003e20000100800 */
[----:B------:R-:W-:Y:S01]  /*84440*/  @P3 LOP3.LUT R117, R117, 0x4, RZ, 0xfc, !PT ;  /* 0x0000000475753812 */ /* 0x000fe200078efcff */
[----:B-1----:R-:W-:-:S05]  /*84450*/  VIADD R2, R2, UR7 ;  /* 0x0000000702027c36 */ /* 0x002fca0008000000 */
[----:B------:R-:W-:Y:S01]  /*84460*/  @P0 LOP3.LUT R116, R116, 0x80000000, RZ, 0xfc, !PT ;  /* 0x8000000074740812 */ /* 0x000fe200078efcff */
[----:B------:R-:W-:Y:S01]  /*84470*/  ULDC UR7, c[0x0][0x228] ;  /* 0x00008a0000077ab9 */ /* 0x000fe20000000800 */
[----:B------:R-:W-:Y:S01]  /*84480*/  ISETP.GE.AND P0, PT, R0, UR15, PT ;  /* 0x0000000f00007c0c */ /* 0x000fe2000bf06270 */
[----:B------:R1:W-:Y:S01]  /*84490*/  STL [R1+0x2fb4], R2 ;  /* 0x002fb40201007387 */ /* 0x0003e20000100800 */
[----:B------:R-:W-:Y:S02]  /*844a0*/  LOP3.LUT R117, R117, 0xfffffffd, RZ, 0xc0, !PT ;  /* 0xfffffffd75757812 */ /* 0x000fe400078ec0ff */
[----:B------:R-:W-:Y:S01]  /*844b0*/  LOP3.LUT R116, R116, 0xbfffffff, RZ, 0xc0, !PT ;  /* 0xbfffffff74747812 */ /* 0x000fe200078ec0ff */
[----:B------:R-:W-:Y:S01]  /*844c0*/  VIADD R0, R252, 0x10f ;  /* 0x0000010ffc007836 */ /* 0x000fe20000000000 */
[----:B------:R-:W-:Y:S01]  /*844d0*/  ISETP.LT.AND P3, PT, R153, UR30, !P0 ;  /* 0x0000001e99007c0c */ /* 0x000fe2000c761270 */
[----:B------:R-:W-:Y:S01]  /*844e0*/  ULDC UR30, c[0x0][0x228] ;  /* 0x00008a00001e7ab9 */ /* 0x000fe20000000800 */
[----:B------:R-:W-:Y:S01]  /*844f0*/  ULDC UR15, c[0x0][0x248] ;  /* 0x00009200000f7ab9 */ /* 0x000fe20000000800 */
[----:B-1----:R-:W-:Y:S01]  /*84500*/  VIADD R2, R2, UR10 ;  /* 0x0000000a02027c36 */ /* 0x002fe20008000000 */
[----:B------:R-:W-:Y:S01]  /*84510*/  @P2 LOP3.LUT R117, R117, 0x2, RZ, 0xfc, !PT ;  /* 0x0000000275752812 */ /* 0x000fe200078efcff */
[----:B------:R-:W-:-:S03]  /*84520*/  ULDC UR10, c[0x0][0x228] ;  /* 0x00008a00000a7ab9 */ /* 0x000fc60000000800 */
[----:B------:R1:W-:Y:S01]  /*84530*/  STL [R1+0x2fb8], R2 ;  /* 0x002fb80201007387 */ /* 0x0003e20000100800 */
[----:B------:R-:W-:Y:S01]  /*84540*/  ISETP.LT.AND P2, PT, R152, UR28, !P0 ;  /* 0x0000001c98007c0c */ /* 0x000fe2000c741270 */
[----:B------:R-:W-:Y:S01]  /*84550*/  ULDC.64 UR28, c[0x0][0x228] ;  /* 0x00008a00001c7ab9 */ /* 0x000fe20000000a00 */
[----:B-1----:R-:W-:Y:S01]  /*84560*/  VIADD R2, R2, UR9 ;  /* 0x0000000902027c36 */ /* 0x002fe20008000000 */
[----:B------:R-:W-:Y:S01]  /*84570*/  LOP3.LUT R117, R117, 0xfffffffe, RZ, 0xc0, !PT ;  /* 0xfffffffe75757812 */ /* 0x000fe200078ec0ff */
[----:B------:R-:W-:-:S03]  /*84580*/  ULDC UR9, c[0x0][0x228] ;  /* 0x00008a0000097ab9 */ /* 0x000fc60000000800 */
[----:B------:R1:W-:Y:S01]  /*84590*/  STL [R1+0x2fbc], R2 ;  /* 0x002fbc0201007387 */ /* 0x0003e20000100800 */
[----:B------:R-:W-:Y:S02]  /*845a0*/  @P3 LOP3.LUT R116, R116, 0x40000000, RZ, 0xfc, !PT ;  /* 0x4000000074743812 */ /* 0x000fe400078efcff */
        /* <DEDUP_REMOVED lines=23> */
[----:B------:R-:W-:Y:S01]  /*84720*/  ULDC UR40, c[0x0][0x228] ;  /* 0x00008a0000287ab9 */ /* 0x000fe20000000800 */
[----:B------:R-:W-:Y:S01]  /*84730*/  ISETP.LT.AND P2, PT, R152, UR32, !P0 ;  /* 0x0000002098007c0c */ /* 0x000fe2000c741270 */
[----:B------:R1:W-:Y:S01]  /*84740*/  STL [R1+0x2fc8], R2 ;  /* 0x002fc80201007387 */ /* 0x0003e20000100800 */
[----:B------:R-:W-:Y:S01]  /*84750*/  ISETP.LT.AND P1, PT, R151, UR30, !P0 ;  /* 0x0000001e97007c0c */ /* 0x000fe2000c721270 */
[----:B------:R-:W-:Y:S01]  /*84760*/  ULDC.64 UR30, c[0x0][0x228] ;  /* 0x00008a00001e7ab9 */ /* 0x000fe20000000a00 */
        /* <DEDUP_REMOVED lines=23> */
[----:B------:R-:W-:-:S04]  /*848e0*/  @P3 LOP3.LUT R116, R116, 0x400000, RZ, 0xfc, !PT ;  /* 0x0040000074743812 */ /* 0x000fc800078efcff */
        /* <DEDUP_REMOVED lines=11> */
[----:B------:R1:W-:Y:S01]  /*849a0*/  STL [R1+0x2fd0], R2 ;  /* 0x002fd00201007387 */ /* 0x0003e20000100800 */
[----:B------:R-:W-:Y:S01]  /*849b0*/  LOP3.LUT R116, R116, 0xfffbffff, RZ, 0xc0, !PT ;  /* 0xfffbffff74747812 */ /* 0x000fe200078ec0ff */
[----:B------:R-:W-:Y:S01]  /*849c0*/  VIADD R0, R252, 0x10c ;  /* 0x0000010cfc007836 */ /* 0x000fe20000000000 */
[----:B------:R-:W-:Y:S01]  /*849d0*/  ISETP.LT.AND P3, PT, R153, UR39, !P0 ;  /* 0x0000002799007c0c */ /* 0x000fe2000c761270 */
[----:B------:R-:W-:Y:S01]  /*849e0*/  ULDC UR23, c[0x0][0x248] ;  /* 0x0000920000177ab9 */ /* 0x000fe20000000800 */
[----:B------:R-:W-:Y:S01]  /*849f0*/  ISETP.LT.AND P2, PT, R152, UR41, !P0 ;  /* 0x0000002998007c0c */ /* 0x000fe2000c741270 */
[----:B------:R-:W-:Y:S01]  /*84a00*/  ULDC UR39, c[0x0][0x228] ;  /* 0x00008a0000277ab9 */ /* 0x000fe20000000800 */
[----:B-1----:R-:W-:Y:S01]  /*84a10*/  VIADD R2, R2, UR15 ;  /* 0x0000000f02027c36 */ /* 0x002fe20008000000 */
[----:B------:R-:W-:Y:S01]  /*84a20*/  ISETP.LT.AND P1, PT, R151, UR40, !P0 ;  /* 0x0000002897007c0c */ /* 0x000fe2000c721270 */
[----:B------:R-:W-:Y:S01]  /*84a30*/  ULDC.64 UR40, c[0x0][0x228] ;  /* 0x00008a0000287ab9 */ /* 0x000fe20000000a00 */
[----:B------:R-:W-:-:S02]  /*84a40*/  ULDC UR15, c[0x0][0x228] ;  /* 0x00008a00000f7ab9 */ /* 0x000fc40000000800 */
[----:B------:R1:W-:Y:S04]  /*84a50*/  STL [R1+0x2fd4], R2 ;  /* 0x002fd40201007387 */ /* 0x0003e80000100800 */
[----:B------:R-:W-:Y:S01]  /*84a60*/  @P3 LOP3.LUT R116, R116, 0x40000, RZ, 0xfc, !PT ;  /* 0x0004000074743812 */ /* 0x000fe200078efcff */
[----:B-1----:R-:W-:Y:S01]  /*84a70*/  VIADD R2, R2, UR27 ;  /* 0x0000001b02027c36 */ /* 0x002fe20008000000 */
[----:B------:R-:W-:Y:S02]  /*84a80*/  ULDC UR27, c[0x0][0x248] ;  /* 0x00009200001b7ab9 */ /* 0x000fe40000000800 */
[----:B------:R-:W-:Y:S02]  /*84a90*/  LOP3.LUT R116, R116, 0xfffdffff, RZ, 0xc0, !PT ;  /* 0xfffdffff74747812 */ /* 0x000fe400078ec0ff */
        /* <DEDUP_REMOVED lines=59> */
[----:B-1----:R-:W-:Y:S01]  /*84e50*/  VIADD R2, R2, UR30 ;  /* 0x0000001e02027c36 */ /* 0x002fe20008000000 */
[----:B------:R-:W-:-:S03]  /*84e60*/  ULDC UR30, c[0x0][0x248] ;  /* 0x00009200001e7ab9 */ /* 0x000fc60000000800 */
[----:B------:R-:W-:Y:S01]  /*84e70*/  @P3 LOP3.LUT R116, R116, 0x40, RZ, 0xfc, !PT ;  /* 0x0000004074743812 */ /* 0x000fe200078efcff */
[----:B------:R-:W-:Y:S01]  /*84e80*/  ULDC UR57, c[0x0][0x228] ;  /* 0x00008a0000397ab9 */ /* 0x000fe20000000800 */
[----:B------:R1:W-:Y:S02]  /*84e90*/  STL [R1+0x2fe8], R2 ;  /* 0x002fe80201007387 */ /* 0x0003e40000100800 */
        /* <DEDUP_REMOVED lines=10> */
[----:B------:R-:W-:-:S04]  /*84f40*/  ULDC UR30, c[0x0][0x248] ;  /* 0x00009200001e7ab9 */ /* 0x000fc80000000800 */
[----:B------:R1:W-:Y:S01]  /*84f50*/  STL [R1+0x2ff0], R2 ;  /* 0x002ff00201007387 */ /* 0x0003e20000100800 */
        /* <DEDUP_REMOVED lines=13> */
[----:B------:R-:W-:Y:S01]  /*85030*/  ULDC UR58, c[0x0][0x228] ;  /* 0x00008a00003a7ab9 */ /* 0x000fe20000000800 */
[----:B------:R-:W-:Y:S01]  /*85040*/  ISETP.LT.AND P0, PT, R154, UR57, !P0 ;  /* 0x000000399a007c0c */ /* 0x000fe2000c701270 */
[----:B------:R-:W-:Y:S01]  /*85050*/  ULDC UR57, c[0x0][0x228] ;  /* 0x00008a0000397ab9 */ /* 0x000fe20000000800 */
[----:B------:R-:W-:Y:S01]  /*85060*/  LOP3.LUT R116, R116, 0xfffffffb, RZ, 0xc0, !PT ;  /* 0xfffffffb74747812 */ /* 0x000fe200078ec0ff */
        /* <DEDUP_REMOVED lines=8> */
[----:B------:R-:W-:Y:S02]  /*850f0*/  @P0 LOP3.LUT R115, R115, 0x80000000, RZ, 0xfc, !PT ;  /* 0x8000000073730812 */ /* 0x000fe400078efcff */
[----:B------:R-:W-:Y:S01]  /*85100*/  ISETP.GE.AND P0, PT, R0, UR41, PT ;  /* 0x0000002900007c0c */ /* 0x000fe2000bf06270 */
[----:B-1----:R-:W-:Y:S01]  /*85110*/  VIADD R2, R2, UR30 ;  /* 0x0000001e02027c36 */ /* 0x002fe20008000000 */
[----:B------:R-:W-:Y:S01]  /*85120*/  ULDC UR30, c[0x0][0x248] ;  /* 0x00009200001e7ab9 */ /* 0x000fe20000000800 */
[----:B------:R-:W-:Y:S02]  /*85130*/  @P3 LOP3.LUT R116, R116, 0x4, RZ, 0xfc, !PT ;  /* 0x0000000474743812 */ /* 0x000fe400078efcff */
[----:B------:R-:W-:Y:S01]  /*85140*/  LOP3.LUT R115, R115, 0xbfffffff, RZ, 0xc0, !PT ;  /* 0xbfffffff73737812 */ /* 0x000fe200078ec0ff */
[----:B------:R1:W-:Y:S01]  /*85150*/  STL [R1+0x3004], R2 ;  /* 0x0030040201007387 */ /* 0x0003e20000100800 */
[----:B------:R-:W-:Y:S01]  /*85160*/  LOP3.LUT R116, R116, 0xfffffffd, RZ, 0xc0, !PT ;  /* 0xfffffffd74747812 */ /* 0x000fe200078ec0ff */
[----:B------:R-:W-:Y:S01]  /*85170*/  VIADD R0, R252, 0x107 ;  /* 0x00000107fc007836 */ /* 0x000fe20000000000 */
[----:B------:R-:W-:Y:S01]  /*85180*/  ULDC.64 UR40, c[0x0][0x228] ;  /* 0x00008a0000287ab9 */ /* 0x000fe20000000a00 */
[----:B-1----:R-:W-:Y:S01]  /*85190*/  VIADD R2, R2, UR30 ;  /* 0x0000001e02027c36 */ /* 0x002fe20008000000 */
[----:B------:R-:W-:-:S02]  /*851a0*/  ULDC.64 UR30, c[0x0][0x228] ;  /* 0x00008a00001e7ab9 */ /* 0x000fc40000000a00 */
[----:B------:R-:W-:Y:S01]  /*851b0*/  ISETP.LT.AND P3, PT, R153, UR30, !P0 ;  /* 0x0000001e99007c0c */ /* 0x000fe2000c761270 */
[----:B------:R-:W-:Y:S01]  /*851c0*/  ULDC UR30, c[0x0][0x248] ;  /* 0x00009200001e7ab9 */ /* 0x000fe20000000800 */
[----:B------:R-:W-:Y:S02]  /*851d0*/  @P2 LOP3.LUT R116, R116, 0x2, RZ, 0xfc, !PT ;  /* 0x0000000274742812 */ /* 0x000fe400078efcff */
[----:B------:R-:W-:Y:S01]  /*851e0*/  ISETP.LT.AND P2, PT, R152, UR57, !P0 ;  /* 0x0000003998007c0c */ /* 0x000fe2000c741270 */
[----:B------:R1:W-:Y:S01]  /*851f0*/  STL [R1+0x3008], R2 ;  /* 0x0030080201007387 */ /* 0x0003e20000100800 */
[----:B------:R-:W-:Y:S01]  /*85200*/  LOP3.LUT R116, R116, 0xfffffffe, RZ, 0xc0, !PT ;  /* 0xfffffffe74747812 */ /* 0x000fe200078ec0ff */
[----:B------:R-:W-:-:S03]  /*85210*/  ULDC UR57, c[0x0][0x228] ;  /* 0x00008a0000397ab9 */ /* 0x000fc60000000800 */
[----:B------:R-:W-:-:S03]  /*85220*/  @P1 LOP3.LUT R116, R116, 0x1, RZ, 0xfc, !PT ;  /* 0x0000000174741812 */ /* 0x000fc600078efcff */
[----:B------:R-:W-:Y:S02]  /*85230*/  @P3 LOP3.LUT R115, R115, 0x40000000, RZ, 0xfc, !PT ;  /* 0x4000000073733812 */ /* 0x000fe400078efcff */
[----:B------:R-:W-:Y:S01]  /*85240*/  ISETP.LT.AND P1, PT, R151, UR61, !P0 ;  /* 0x0000003d97007c0c */ /* 0x000fe2000c721270 */
[----:B-1----:R-:W-:Y:S01]  /*85250*/  VIADD R2, R2, UR32 ;  /* 0x0000002002027c36 */ /* 0x002fe20008000000 */
[----:B------:R-:W-:Y:S01]  /*85260*/  LOP3.LUT R115, R115, 0xdfffffff, RZ, 0xc0, !PT ;  /* 0xdfffffff73737812 */ /* 0x000fe200078ec0ff */
[----:B------:R-:W-:Y:S01]  /*85270*/  ULDC.64 UR32, c[0x0][0x228] ;  /* 0x00008a0000207ab9 */ /* 0x000fe20000000a00 */
[----:B------:R-:W-:Y:S02]  /*85280*/  ULDC UR61, c[0x0][0x228] ;  /* 0x00008a00003d7ab9 */ /* 0x000fe40000000800 */
        /* <DEDUP_REMOVED lines=76> */
[----:B------:R-:W-:Y:S01]  /*85750*/  LOP3.LUT R115, R115, 0xffff7fff, RZ, 0xc0, !PT ;  /* 0xffff7fff73737812 */ /* 0x000fe200078ec0ff */
[----:B------:R1:W-:Y:S03]  /*85760*/  STL [R1+0x3020], R2 ;  /* 0x0030200201007387 */ /* 0x0003e60000100800 */
[----:B------:R-:W-:Y:S02]  /*85770*/  @P0 LOP3.LUT R115, R115, 0x8000, RZ, 0xfc, !PT ;  /* 0x0000800073730812 */ /* 0x000fe400078efcff */
[----:B------:R-:W-:Y:S01]  /*85780*/  ISETP.GE.AND P0, PT, R0, UR33, PT ;  /* 0x0000002100007c0c */ /* 0x000fe2000bf06270 */
[----:B-1----:R-:W-:Y:S01]  /*85790*/  VIADD R2, R2, UR30 ;  /* 0x0000001e02027c36 */ /* 0x002fe20008000000 */
[----:B------:R-:W-:Y:S02]  /*857a0*/  ULDC.64 UR30, c[0x0][0x228] ;  /* 0x00008a00001e7ab9 */ /* 0x000fe40000000a00 */
[----:B------:R-:W-:-:S02]  /*857b0*/  ISETP.LT.AND P3, PT, R153, UR30, !P0 ;  /* 0x0000001e99007c0c */ /* 0x000fc4000c761270 */
[----:B------:R-:W-:Y:S02]  /*857c0*/  ISETP.LT.AND P2, PT, R152, UR7, !P0 ;  /* 0x0000000798007c0c */ /* 0x000fe4000c741270 */
[----:B------:R-:W-:Y:S02]  /*857d0*/  LOP3.LUT R115, R115, 0xffffbfff, RZ, 0xc0, !PT ;  /* 0xffffbfff73737812 */ /* 0x000fe400078ec0ff */
[----:B------:R-:W-:-:S07]  /*857e0*/  ISETP.LT.AND P1, PT, R151, UR12, !P0 ;  /* 0x0000000c97007c0c */ /* 0x000fce000c721270 */
[----:B------:R-:W-:-:S04]  /*857f0*/  @P3 LOP3.LUT R115, R115, 0x4000, RZ, 0xfc, !PT ;  /* 0x0000400073733812 */ /* 0x000fc800078efcff */
[----:B------:R-:W-:-:S04]  /*85800*/  LOP3.LUT R115, R115, 0xffffdfff, RZ, 0xc0, !PT ;  /* 0xffffdfff73737812 */ /* 0x000fc800078ec0ff */
[----:B------:R-:W-:Y:S02]  /*85810*/  @P2 LOP3.LUT R115, R115, 0x2000, RZ, 0xfc, !PT ;  /* 0x0000200073732812 */ /* 0x000fe400078efcff */
[----:B------:R-:W-:Y:S01]  /*85820*/  ISETP.LT.AND P0, PT, R154, UR10, !P0 ;  /* 0x0000000a9a007c0c */ /* 0x000fe2000c701270 */
[----:B------:R1:W-:Y:S01]  /*85830*/  STL [R1+0x3024], R2 ;  /* 0x0030240201007387 */ /* 0x0003e20000100800 */
[----:B------:R-:W-:-:S04]  /*85840*/  LOP3.LUT R115, R115, 0xffffefff, RZ, 0xc0, !PT ;  /* 0xffffefff73737812 */ /* 0x000fc800078ec0ff */
[----:B------:R-:W-:Y:S01]  /*85850*/  @P1 LOP3.LUT R115, R115, 0x1000, RZ, 0xfc, !PT ;  /* 0x0000100073731812 */ /* 0x000fe200078efcff */
[----:B-1----:R-:W-:Y:S01]  /*85860*/  VIADD R2, R2, UR6 ;  /* 0x0000000602027c36 */ /* 0x002fe20008000000 */
[----:B------:R-:W-:Y:S02]  /*85870*/  ULDC UR6, c[0x0][0x248] ;  /* 0x0000920000067ab9 */ /* 0x000fe40000000800 */
[----:B------:R-:W-:Y:S01]  /*85880*/  LOP3.LUT R115, R115, 0xfffff7ff, RZ, 0xc0, !PT ;  /* 0xfffff7ff73737812 */ /* 0x000fe200078ec0ff */
[----:B------:R-:W-:Y:S01]  /*85890*/  VIADD R0, R252, 0x103 ;  /* 0x00000103fc007836 */ /* 0x000fe20000000000 */
[----:B------:R1:W-:Y:S02]  /*858a0*/  STL [R1+0x3028], R2 ;  /* 0x0030280201007387 */ /* 0x0003e40000100800 */
[----:B------:R-:W-:Y:S02]  /*858b0*/  @P0 LOP3.LUT R115, R115, 0x800, RZ, 0xfc, !PT ;  /* 0x0000080073730812 */ /* 0x000fe400078efcff */
[----:B------:R-:W-:Y:S01]  /*858c0*/  ISETP.GE.AND P0, PT, R0, UR41, PT ;  /* 0x0000002900007c0c */ /* 0x000fe2000bf06270 */
[----:B-1----:R-:W-:Y:S01]  /*858d0*/  VIADD R2, R2, UR6 ;  /* 0x0000000602027c36 */ /* 0x002fe20008000000 */
[----:B------:R-:W-:Y:S01]  /*858e0*/  ULDC UR6, c[0x0][0x248] ;  /* 0x0000920000067ab9 */ /* 0x000fe20000000800 */
[----:B------:R-:W-:Y:S01]  /*858f0*/  LOP3.LUT R115, R115, 0xfffffbff, RZ, 0xc0, !PT ;  /* 0xfffffbff73737812 */ /* 0x000fe200078ec0ff */
[----:B------:R-:W-:Y:S01]  /*85900*/  VIADD R0, R252, 0x102 ;  /* 0x00000102fc007836 */ /* 0x000fe20000000000 */
[----:B------:R-:W-:Y:S01]  /*85910*/  ULDC UR41, c[0x0][0x228] ;  /* 0x00008a0000297ab9 */ /* 0x000fe20000000800 */
[----:B------:R1:W-:Y:S02]  /*85920*/  STL [R1+0x302c], R2 ;  /* 0x00302c0201007387 */ /* 0x0003e40000100800 */
[----:B-1----:R-:W-:Y:S01]  /*85930*/  VIADD R2, R2, UR6 ;  /* 0x0000000602027c36 */ /* 0x002fe20008000000 */
[----:B------:R-:W-:-:S02]  /*85940*/  ULDC.64 UR6, c[0x0][0x228] ;  /* 0x00008a0000067ab9 */ /* 0x000fc40000000a00 */
[----:B------:R-:W-:Y:S01]  /*85950*/  ISETP.LT.AND P3, PT, R153, UR6, !P0 ;  /* 0x0000000699007c0c */ /* 0x000fe2000c761270 */
[----:B------:R-:W-:Y:S01]  /*85960*/  ULDC UR6, c[0x0][0x248] ;  /* 0x0000920000067ab9 */ /* 0x000fe20000000800 */
[----:B------:R-:W-:Y:S02]  /*85970*/  ISETP.LT.AND P2, PT, R152, UR9, !P0 ;  /* 0x0000000998007c0c */ /* 0x000fe4000c741270 */
[----:B------:R-:W-:-:S09]  /*85980*/  ISETP.LT.AND P1, PT, R151, UR14, !P0 ;  /* 0x0000000e97007c0c */ /* 0x000fd2000c721270 */
[----:B------:R-:W-:-:S04]  /*85990*/  @P3 LOP3.LUT R115, R115, 0x400, RZ, 0xfc, !PT ;  /* 0x0000040073733812 */ /* 0x000fc800078efcff */
[----:B------:R-:W-:-:S04]  /*859a0*/  LOP3.LUT R115, R115, 0xfffffdff, RZ, 0xc0, !PT ;  /* 0xfffffdff73737812 */ /* 0x000fc800078ec0ff */
[----:B------:R-:W-:Y:S02]  /*859b0*/  @P2 LOP3.LUT R115, R115, 0x200, RZ, 0xfc, !PT ;  /* 0x0000020073732812 */ /* 0x000fe400078efcff */
[----:B------:R-:W-:Y:S02]  /*859c0*/  ISETP.LT.AND P0, PT, R154, UR16, !P0 ;  /* 0x000000109a007c0c */ /* 0x000fe4000c701270 */
[----:B------:R-:W-:-:S04]  /*859d0*/  LOP3.LUT R115, R115, 0xfffffeff, RZ, 0xc0, !PT ;  /* 0xfffffeff73737812 */ /* 0x000fc800078ec0ff */
[----:B------:R-:W-:-:S04]  /*859e0*/  @P1 LOP3.LUT R115, R115, 0x100, RZ, 0xfc, !PT ;  /* 0x0000010073731812 */ /* 0x000fc800078efcff */
[----:B------:R-:W-:Y:S01]  /*859f0*/  LOP3.LUT R115, R115, 0xffffff7f, RZ, 0xc0, !PT ;  /* 0xffffff7f73737812 */ /* 0x000fe200078ec0ff */
[----:B------:R1:W-:Y:S03]  /*85a00*/  STL [R1+0x3030], R2 ;  /* 0x0030300201007387 */ /* 0x0003e60000100800 */
[----:B------:R-:W-:Y:S02]  /*85a10*/  @P0 LOP3.LUT R115, R115, 0x80, RZ, 0xfc, !PT ;  /* 0x0000008073730812 */ /* 0x000fe400078efcff */
[----:B------:R-:W-:Y:S01]  /*85a20*/  ISETP.GE.AND P0, PT, R0, UR43, PT ;  /* 0x0000002b00007c0c */ /* 0x000fe2000bf06270 */
[----:B-1----:R-:W-:Y:S01]  /*85a30*/  VIADD R2, R2, UR8 ;  /* 0x0000000802027c36 */ /* 0x002fe20008000000 */
[----:B------:R-:W-:Y:S01]  /*85a40*/  ULDC.64 UR8, c[0x0][0x228] ;  /* 0x00008a0000087ab9 */ /* 0x000fe20000000a00 */
[----:B------:R-:W-:Y:S01]  /*85a50*/  LOP3.LUT R115, R115, 0xffffffbf, RZ, 0xc0, !PT ;  /* 0xffffffbf73737812 */ /* 0x000fe200078ec0ff */
[----:B------:R-:W-:Y:S01]  /*85a60*/  VIADD R0, R252, 0x101 ;  /* 0x00000101fc007836 */ /* 0x000fe20000000000 */
[----:B------:R-:W-:Y:S01]  /*85a70*/  ISETP.LT.AND P3, PT, R153, UR8, !P0 ;  /* 0x0000000899007c0c */ /* 0x000fe2000c761270 */
[----:B------:R-:W-:Y:S01]  /*85a80*/  ULDC UR43, c[0x0][0x228] ;  /* 0x00008a00002b7ab9 */ /* 0x000fe20000000800 */
[----:B------:R-:W-:Y:S01]  /*85a90*/  ISETP.LT.AND P2, PT, R152, UR11, !P0 ;  /* 0x0000000b98007c0c */ /* 0x000fe2000c741270 */
[----:B------:R-:W-:Y:S01]  /*85aa0*/  ULDC.64 UR10, c[0x0][0x228] ;  /* 0x00008a00000a7ab9 */ /* 0x000fe20000000a00 */
[----:B------:R-:W-:Y:S01]  /*85ab0*/  ISETP.LT.AND P1, PT, R151, UR18, !P0 ;  /* 0x0000001297007c0c */ /* 0x000fe2000c721270 */
[----:B------:R1:W-:Y:S01]  /*85ac0*/  STL [R1+0x3034], R2 ;  /* 0x0030340201007387 */ /* 0x0003e20000100800 */
        /* <DEDUP_REMOVED lines=15> */
[----:B-1----:R-:W-:Y:S01]  /*85bc0*/  VIADD R2, R2, UR6 ;  /* 0x0000000602027c36 */ /* 0x002fe20008000000 */
[----:B------:R-:W-:Y:S01]  /*85bd0*/  ISETP.LT.AND P2, PT, R152, UR13, !P0 ;  /* 0x0000000d98007c0c */ /* 0x000fe2000c741270 */
[----:B------:R-:W-:Y:S01]  /*85be0*/  ULDC.64 UR12, c[0x0][0x228] ;  /* 0x00008a00000c7ab9 */ /* 0x000fe20000000a00 */
        /* <DEDUP_REMOVED lines=11> */
[----:B------:R1:W-:Y:S01]  /*85ca0*/  STL [R1+0x3038], R2 ;  /* 0x0030380201007387 */ /* 0x0003e20000100800 */
[----:B------:R-:W-:Y:S01]  /*85cb0*/  @P2 LOP3.LUT R115, R115, 0x2, RZ, 0xfc, !PT ;  /* 0x0000000273732812 */ /* 0x000fe200078efcff */
[----:B------:R-:W-:Y:S01]  /*85cc0*/  ULDC UR7, c[0x0][0x248] ;  /* 0x0000920000077ab9 */ /* 0x000fe20000000800 */
[----:B------:R-:W-:Y:S01]  /*85cd0*/  ISETP.LT.AND P2, PT, R152, UR15, !P0 ;  /* 0x0000000f98007c0c */ /* 0x000fe2000c741270 */
[----:B------:R-:W-:Y:S01]  /*85ce0*/  ULDC.64 UR14, c[0x0][0x228] ;  /* 0x00008a00000e7ab9 */ /* 0x000fe20000000a00 */
[----:B------:R-:W-:Y:S01]  /*85cf0*/  LOP3.LUT R115, R115, 0xfffffffe, RZ, 0xc0, !PT ;  /* 0xfffffffe73737812 */ /* 0x000fe200078ec0ff */
[----:B------:R-:W-:-:S03]  /*85d00*/  ULDC UR12, c[0x0][0x248] ;  /* 0x00009200000c7ab9 */ /* 0x000fc60000000800 */
[----:B------:R-:W-:-:S03]  /*85d10*/  @P1 LOP3.LUT R115, R115, 0x1, RZ, 0xfc, !PT ;  /* 0x0000000173731812 */ /* 0x000fc600078efcff */
[----:B------:R-:W-:Y:S02]  /*85d20*/  @P3 LOP3.LUT R114, R114, 0x40000000, RZ, 0xfc, !PT ;  /* 0x4000000072723812 */ /* 0x000fe400078efcff */
[----:B------:R-:W-:Y:S01]  /*85d30*/  ISETP.LT.AND P1, PT, R151, UR17, !P0 ;  /* 0x0000001197007c0c */ /* 0x000fe2000c721270 */
[----:B------:R-:W-:Y:S01]  /*85d40*/  ULDC.64 UR16, c[0x0][0x228] ;  /* 0x00008a0000107ab9 */ /* 0x000fe20000000a00 */
        /* <DEDUP_REMOVED lines=69> */
[----:B------:R-:W-:Y:S01]  /*861a0*/  ISETP.LT.AND P0, PT, R154, UR25, !P0 ;  /* 0x000000199a007c0c */ /* 0x000fe2000c701270 */
[----:B------:R-:W-:Y:S01]  /*861b0*/  ULDC.64 UR24, c[0x0][0x228] ;  /* 0x00008a0000187ab9 */ /* 0x000fe20000000a00 */
        /* <DEDUP_REMOVED lines=37> */
[----:B------:R-:W-:Y:S01]  /*86410*/  ULDC UR15, c[0x0][0x228] ;  /* 0x00008a00000f7ab9 */ /* 0x000fe20000000800 */
[----:B------:R-:W-:-:S06]  /*86420*/  ULDC UR24, c[0x0][0x228] ;  /* 0x00008a0000187ab9 */ /* 0x000fcc0000000800 */
        /* <DEDUP_REMOVED lines=20> */
[----:B------:R1:W-:Y:S01]  /*86570*/  STL [R1+0x3054], R2 ;  /* 0x0030540201007387 */ /* 0x0003e20000100800 */
[----:B------:R-:W-:-:S06]  /*86580*/  ULDC UR30, c[0x0][0x248] ;  /* 0x00009200001e7ab9 */ /* 0x000fcc0000000800 */
[----:B------:R-:W-:-:S04]  /*86590*/  @P3 LOP3.LUT R114, R114, 0x40, RZ, 0xfc, !PT ;  /* 0x0000004072723812 */ /* 0x000fc800078efcff */
[----:B------:R-:W-:-:S04]  /*865a0*/  LOP3.LUT R114, R114, 0xffffffdf, RZ, 0xc0, !PT ;  /* 0xffffffdf72727812 */ /* 0x000fc800078ec0ff */
[----:B------:R-:W-:Y:S02]  /*865b0*/  @P2 LOP3.LUT R114, R114, 0x20, RZ, 0xfc, !PT ;  /* 0x0000002072722812 */ /* 0x000fe400078efcff */
[----:B------:R-:W-:Y:S01]  /*865c0*/  ISETP.LT.AND P0, PT, R154, UR32, !P0 ;  /* 0x000000209a007c0c */ /* 0x000fe2000c701270 */
[----:B------:R-:W-:Y:S01]  /*865d0*/  ULDC UR32, c[0x0][0x228] ;  /* 0x00008a0000207ab9 */ /* 0x000fe20000000800 */
        /* <DEDUP_REMOVED lines=17> */
[----:B------:R-:W-:Y:S01]  /*866f0*/  ULDC UR28, c[0x0][0x248] ;  /* 0x00009200001c7ab9 */ /* 0x000fe20000000800 */
[----:B------:R-:W-:-:S03]  /*86700*/  ULDC UR23, c[0x0][0x228] ;  /* 0x00008a0000177ab9 */ /* 0x000fc60000000800 */
[----:B------:R-:W-:-:S06]  /*86710*/  @P3 LOP3.LUT R114, R114, 0x4, RZ, 0xfc, !PT ;  /* 0x0000000472723812 */ /* 0x000fcc00078efcff */
[----:B------:R-:W-:Y:S02]  /*86720*/  @P0 LOP3.LUT R113, R113, 0x80000000, RZ, 0xfc, !PT ;  /* 0x8000000071710812 */ /* 0x000fe400078efcff */
[----:B------:R-:W-:Y:S02]  /*86730*/  ISETP.GE.AND P0, PT, R0, UR25, PT ;  /* 0x0000001900007c0c */ /* 0x000fe4000bf06270 */
[----:B------:R-:W-:Y:S02]  /*86740*/  LOP3.LUT R114, R114, 0xfffffffd, RZ, 0xc0, !PT ;  /* 0xfffffffd72727812 */ /* 0x000fe400078ec0ff */
[----:B------:R-:W-:Y:S01]  /*86750*/  LOP3.LUT R113, R113, 0xbfffffff, RZ, 0xc0, !PT ;  /* 0xbfffffff71717812 */ /* 0x000fe200078ec0ff */
[----:B-1----:R-:W-:Y:S01]  /*86760*/  VIADD R2, R2, UR6 ;  /* 0x0000000602027c36 */ /* 0x002fe20008000000 */
[----:B------:R-:W-:Y:S01]  /*86770*/  ISETP.LT.AND P3, PT, R153, UR26, !P0 ;  /* 0x0000001a99007c0c */ /* 0x000fe2000c761270 */
[----:B------:R-:W-:Y:S01]  /*86780*/  VIADD R0, R252, 0xf7 ;  /* 0x000000f7fc007836 */ /* 0x000fe20000000000 */
[----:B------:R-:W-:Y:S01]  /*86790*/  @P2 LOP3.LUT R114, R114, 0x2, RZ, 0xfc, !PT ;  /* 0x0000000272722812 */ /* 0x000fe200078efcff */
[----:B------:R-:W-:Y:S01]  /*867a0*/  ULDC UR6, c[0x0][0x228] ;  /* 0x00008a0000067ab9 */ /* 0x000fe20000000800 */
[----:B------:R-:W-:Y:S01]  /*867b0*/  ISETP.LT.AND P2, PT, R152, UR42, !P0 ;  /* 0x0000002a98007c0c */ /* 0x000fe2000c741270 */
[----:B------:R1:W-:Y:S01]  /*867c0*/  STL [R1+0x305c], R2 ;  /* 0x00305c0201007387 */ /* 0x0003e20000100800 */
[----:B------:R-:W-:Y:S01]  /*867d0*/  LOP3.LUT R114, R114, 0xfffffffe, RZ, 0xc0, !PT ;  /* 0xfffffffe72727812 */ /* 0x000fe200078ec0ff */
[----:B------:R-:W-:Y:S01]  /*867e0*/  ULDC UR42, c[0x0][0x228] ;  /* 0x00008a00002a7ab9 */ /* 0x000fe20000000800 */
[----:B------:R-:W-:Y:S01]  /*867f0*/  ULDC UR25, c[0x0][0x228] ;  /* 0x00008a0000197ab9 */ /* 0x000fe20000000800 */
[----:B------:R-:W-:Y:S01]  /*86800*/  ULDC UR26, c[0x0][0x228] ;  /* 0x00008a00001a7ab9 */ /* 0x000fe20000000800 */
[----:B------:R-:W-:-:S03]  /*86810*/  @P1 LOP3.LUT R114, R114, 0x1, RZ, 0xfc, !PT ;  /* 0x0000000172721812 */ /* 0x000fc600078efcff */
[----:B------:R-:W-:Y:S02]  /*86820*/  @P3 LOP3.LUT R113, R113, 0x40000000, RZ, 0xfc, !PT ;  /* 0x4000000071713812 */ /* 0x000fe400078efcff */
[----:B------:R-:W-:Y:S01]  /*86830*/  ISETP.LT.AND P1, PT, R151, UR40, !P0 ;  /* 0x0000002897007c0c */ /* 0x000fe2000c721270 */
[----:B-1----:R-:W-:Y:S01]  /*86840*/  VIADD R2, R2, UR7 ;  /* 0x0000000702027c36 */ /* 0x002fe20008000000 */
[----:B------:R-:W-:Y:S01]  /*86850*/  LOP3.LUT R113, R113, 0xdfffffff, RZ, 0xc0, !PT ;  /* 0xdfffffff71717812 */ /* 0x000fe200078ec0ff */
[----:B------:R-:W-:Y:S01]  /*86860*/  ULDC UR40, c[0x0][0x228] ;  /* 0x00008a0000287ab9 */ /* 0x000fe20000000800 */
[----:B------:R-:W-:Y:S01]  /*86870*/  ISETP.LT.AND P0, PT, R154, UR32, !P0 ;  /* 0x000000209a007c0c */ /* 0x000fe2000c701270 */
[----:B------:R-:W-:Y:S01]  /*86880*/  ULDC.64 UR32, c[0x0][0x228] ;  /* 0x00008a0000207ab9 */ /* 0x000fe20000000a00 */
[----:B------:R-:W-:Y:S01]  /*86890*/  @P2 LOP3.LUT R113, R113, 0x20000000, RZ, 0xfc, !PT ;  /* 0x2000000071712812 */ /* 0x000fe200078efcff */
[----:B------:R-:W-:-:S03]  /*868a0*/  ULDC UR7, c[0x0][0x228] ;  /* 0x00008a0000077ab9 */ /* 0x000fc60000000800 */
        /* <DEDUP_REMOVED lines=9> */
[----:B------:R-:W-:Y:S01]  /*86940*/  ISETP.LT.AND P3, PT, R153, UR32, !P0 ;  /* 0x0000002099007c0c */ /* 0x000fe2000c761270 */
[----:B-1----:R-:W-:Y:S01]  /*86950*/  VIADD R2, R2, UR8 ;  /* 0x0000000802027c36 */ /* 0x002fe20008000000 */
[----:B------:R-:W-:-:S02]  /*86960*/  ISETP.LT.AND P2, PT, R152, UR41, !P0 ;  /* 0x0000002998007c0c */ /* 0x000fc4000c741270 */
[----:B------:R-:W-:Y:S01]  /*86970*/  LOP3.LUT R113, R113, 0xfbffffff, RZ, 0xc0, !PT ;  /* 0xfbffffff71717812 */ /* 0x000fe200078ec0ff */
[----:B------:R-:W-:Y:S01]  /*86980*/  VIADD R0, R252, 0xf6 ;  /* 0x000000f6fc007836 */ /* 0x000fe20000000000 */
[----:B------:R1:W-:Y:S01]  /*86990*/  STL [R1+0x3068], R2 ;  /* 0x0030680201007387 */ /* 0x0003e20000100800 */
[----:B------:R-:W-:Y:S01]  /*869a0*/  ISETP.LT.AND P1, PT, R151, UR42, !P0 ;  /* 0x0000002a97007c0c */ /* 0x000fe2000c721270 */
[----:B------:R-:W-:Y:S01]  /*869b0*/  ULDC UR42, c[0x0][0x228] ;  /* 0x00008a00002a7ab9 */ /* 0x000fe20000000800 */
[----:B------:R-:W-:Y:S01]  /*869c0*/  ULDC UR8, c[0x0][0x228] ;  /* 0x00008a0000087ab9 */ /* 0x000fe20000000800 */
        /* <DEDUP_REMOVED lines=10> */
[----:B------:R-:W-:-:S04]  /*86a70*/  ULDC UR12, c[0x0][0x248] ;  /* 0x00009200000c7ab9 */ /* 0x000fc80000000800 */
[----:B------:R1:W-:Y:S01]  /*86a80*/  STL [R1+0x3074], R2 ;  /* 0x0030740201007387 */ /* 0x0003e20000100800 */
[----:B------:R-:W-:Y:S01]  /*86a90*/  ISETP.LT.AND P0, PT, R154, UR40, !P0 ;  /* 0x000000289a007c0c */ /* 0x000fe2000c701270 */
[----:B------:R-:W-:Y:S01]  /*86aa0*/  ULDC.64 UR40, c[0x0][0x228] ;  /* 0x00008a0000287ab9 */ /* 0x000fe20000000a00 */
[----:B------:R-:W-:Y:S01]  /*86ab0*/  LOP3.LUT R113, R113, 0xfeffffff, RZ, 0xc0, !PT ;  /* 0xfeffffff71717812 */ /* 0x000fe200078ec0ff */
        /* <DEDUP_REMOVED lines=19> */
[----:B------:R-:W-:Y:S01]  /*86bf0*/  ULDC UR14, c[0x0][0x228] ;  /* 0x00008a00000e7ab9 */ /* 0x000fe20000000800 */
[----:B-1----:R-:W-:Y:S01]  /*86c00*/  VIADD R2, R2, UR22 ;  /* 0x0000001602027c36 */ /* 0x002fe20008000000 */
[----:B------:R-:W-:-:S02]  /*86c10*/  ULDC UR22, c[0x0][0x248] ;  /* 0x0000920000167ab9 */ /* 0x000fc40000000800 */
[----:B------:R-:W-:Y:S01]  /*86c20*/  @P3 LOP3.LUT R113, R113, 0x400000, RZ, 0xfc, !PT ;  /* 0x0040000071713812 */ /* 0x000fe200078efcff */
[----:B------:R-:W-:Y:S01]  /*86c30*/  ULDC UR39, c[0x0][0x228] ;  /* 0x00008a0000277ab9 */ /* 0x000fe20000000800 */
[----:B------:R1:W-:Y:S02]  /*86c40*/  STL [R1+0x3088], R2 ;  /* 0x0030880201007387 */ /* 0x0003e40000100800 */
[----:B-1----:R-:W-:Y:S01]  /*86c50*/  VIADD R2, R2, UR22 ;  /* 0x0000001602027c36 */ /* 0x002fe20008000000 */
[----:B------:R-:W-:Y:S01]  /*86c60*/  LOP3.LUT R113, R113, 0xffdfffff, RZ, 0xc0, !PT ;  /* 0xffdfffff71717812 */ /* 0x000fe200078ec0ff */
[----:B------:R-:W-:-:S03]  /*86c70*/  ULDC UR22, c[0x0][0x228] ;  /* 0x00008a0000167ab9 */ /* 0x000fc60000000800 */
[----:B------:R1:W-:Y:S02]  /*86c80*/  STL [R1+0x308c], R2 ;  /* 0x00308c0201007387 */ /* 0x0003e40000100800 */
[----:B-1----:R-:W-:Y:S01]  /*86c90*/  VIADD R2, R2, UR28 ;  /* 0x0000001c02027c36 */ /* 0x002fe20008000000 */
[----:B------:R-:W-:-:S04]  /*86ca0*/  ULDC UR28, c[0x0][0x248] ;  /* 0x00009200001c7ab9 */ /* 0x000fc80000000800 */
[----:B------:R1:W-:Y:S01]  /*86cb0*/  STL [R1+0x3090], R2 ;  /* 0x0030900201007387 */ /* 0x0003e20000100800 */
[----:B------:R-:W-:Y:S01]  /*86cc0*/  @P2 LOP3.LUT R113, R113, 0x200000, RZ, 0xfc, !PT ;  /* 0x0020000071712812 */ /* 0x000fe200078efcff */
[----:B-1----:R-:W-:Y:S01]  /*86cd0*/  VIADD R2, R2, UR28 ;  /* 0x0000001c02027c36 */ /* 0x002fe20008000000 */
[----:B------:R-:W-:-:S04]  /*86ce0*/  ULDC UR28, c[0x0][0x248] ;  /* 0x00009200001c7ab9 */ /* 0x000fc80000000800 */
        /* <DEDUP_REMOVED lines=25> */
[----:B------:R-:W-:Y:S01]  /*86e80*/  ISETP.LT.AND P1, PT, R151, UR46, !P0 ;  /* 0x0000002e97007c0c */ /* 0x000fe2000c721270 */
[----:B------:R1:W-:Y:S08]  /*86e90*/  STL [R1+0x30b0], R2 ;  /* 0x0030b00201007387 */ /* 0x0003f00000100800 */
[----:B------:R-:W-:Y:S01]  /*86ea0*/  @P3 LOP3.LUT R113, R113, 0x40000, RZ, 0xfc, !PT ;  /* 0x0004000071713812 */ /* 0x000fe200078efcff */
[----:B------:R-:W-:Y:S01]  /*86eb0*/  ULDC UR47, c[0x0][0x228] ;  /* 0x00008a00002f7ab9 */ /* 0x000fe20000000800 */
[----:B------:R-:W-:-:S02]  /*86ec0*/  ULDC UR46, c[0x0][0x228] ;  /* 0x00008a00002e7ab9 */ /* 0x000fc40000000800 */
[----:B------:R-:W-:-:S04]  /*86ed0*/  LOP3.LUT R113, R113, 0xfffdffff, RZ, 0xc0, !PT ;  /* 0xfffdffff71717812 */ /* 0x000fc800078ec0ff */
[----:B------:R-:W-:Y:S02]  /*86ee0*/  @P2 LOP3.LUT R113, R113, 0x20000, RZ, 0xfc, !PT ;  /* 0x0002000071712812 */ /* 0x000fe400078efcff */
[----:B------:R-:W-:Y:S01]  /*86ef0*/  ISETP.LT.AND P0, PT, R154, UR43, !P0 ;  /* 0x0000002b9a007c0c */ /* 0x000fe2000c701270 */
[----:B-1----:R-:W-:Y:S01]  /*86f00*/  VIADD R2, R2, UR30 ;  /* 0x0000001e02027c36 */ /* 0x002fe20008000000 */
[----:B------:R-:W-:Y:S01]  /*86f10*/  LOP3.LUT R113, R113, 0xfffeffff, RZ, 0xc0, !PT ;  /* 0xfffeffff71717812 */ /* 0x000fe200078ec0ff */
[----:B------:R-:W-:Y:S01]  /*86f20*/  ULDC.64 UR30, c[0x0][0x228] ;  /* 0x00008a00001e7ab9 */ /* 0x000fe20000000a00 */
        /* <DEDUP_REMOVED lines=19> */
[----:B------:R-:W-:Y:S01]  /*87060*/  ULDC UR46, c[0x0][0x228] ;  /* 0x00008a00002e7ab9 */ /* 0x000fe20000000800 */
[----:B------:R-:W-:Y:S01]  /*87070*/  ULDC UR47, c[0x0][0x228] ;  /* 0x00008a00002f7ab9 */ /* 0x000fe20000000800 */
[----:B------:R-:W-:-:S04]  /*87080*/  @P2 LOP3.LUT R113, R113, 0x2000, RZ, 0xfc, !PT ;  /* 0x0000200071712812 */ /* 0x000fc800078efcff */
[----:B------:R-:W-:-:S04]  /*87090*/  LOP3.LUT R113, R113, 0xffffefff, RZ, 0xc0, !PT ;  /* 0xffffefff71717812 */ /* 0x000fc800078ec0ff */
        /* <DEDUP_REMOVED lines=9> */
[----:B------:R-:W-:-:S06]  /*87130*/  ULDC.64 UR40, c[0x0][0x228] ;  /* 0x00008a0000287ab9 */ /* 0x000fcc0000000a00 */
[----:B------:R-:W-:Y:S01]  /*87140*/  @P3 LOP3.LUT R113, R113, 0x400, RZ, 0xfc, !PT ;  /* 0x0000040071713812 */ /* 0x000fe200078efcff */
[----:B------:R1:W-:Y:S01]  /*87150*/  STL [R1+0x30c8], R2 ;  /* 0x0030c80201007387 */ /* 0x0003e20000100800 */
[----:B------:R-:W-:Y:S02]  /*87160*/  ULDC UR48, c[0x0][0x228] ;  /* 0x00008a0000307ab9 */ /* 0x000fe40000000800 */
        /* <DEDUP_REMOVED lines=8> */
[----:B------:R-:W-:-:S04]  /*871f0*/  ISETP.GE.AND P0, PT, R0, UR29, PT ;  /* 0x0000001d00007c0c */ /* 0x000fc8000bf06270 */
[----:B------:R-:W-:Y:S01]  /*87200*/  ISETP.LT.AND P3, PT, R153, UR40, !P0 ;  /* 0x0000002899007c0c */ /* 0x000fe2000c761270 */
[----:B-1----:R-:W-:Y:S01]  /*87210*/  VIADD R2, R2, UR28 ;  /* 0x0000001c02027c36 */ /* 0x002fe20008000000 */
[----:B------:R-:W-:Y:S01]  /*87220*/  ISETP.LT.AND P2, PT, R152, UR51, !P0 ;  /* 0x0000003398007c0c */ /* 0x000fe2000c741270 */
[----:B------:R-:W-:Y:S01]  /*87230*/  ULDC UR28, c[0x0][0x248] ;  /* 0x00009200001c7ab9 */ /* 0x000fe20000000800 */
[----:B------:R-:W-:Y:S01]  /*87240*/  LOP3.LUT R113, R113, 0xffffffbf, RZ, 0xc0, !PT ;  /* 0xffffffbf71717812 */ /* 0x000fe200078ec0ff */
[----:B------:R-:W-:Y:S01]  /*87250*/  VIADD R0, R252, 0xf1 ;  /* 0x000000f1fc007836 */ /* 0x000fe20000000000 */
[----:B------:R1:W-:Y:S01]  /*87260*/  STL [R1+0x30d8], R2 ;  /* 0x0030d80201007387 */ /* 0x0003e20000100800 */
[----:B------:R-:W-:Y:S01]  /*87270*/  ISETP.LT.AND P1, PT, R151, UR61, !P0 ;  /* 0x0000003d97007c0c */ /* 0x000fe2000c721270 */
[----:B------:R-:W-:Y:S01]  /*87280*/  ULDC UR61, c[0x0][0x228] ;  /* 0x00008a00003d7ab9 */ /* 0x000fe20000000800 */
[----:B------:R-:W-:-:S04]  /*87290*/  ULDC UR51, c[0x0][0x228] ;  /* 0x00008a0000337ab9 */ /* 0x000fc80000000800 */
[----:B------:R-:W-:Y:S01]  /*872a0*/  @P3 LOP3.LUT R113, R113, 0x40, RZ, 0xfc, !PT ;  /* 0x0000004071713812 */ /* 0x000fe200078efcff */
[----:B-1----:R-:W-:-:S03]  /*872b0*/  VIADD R2, R2, UR28 ;  /* 0x0000001c02027c36 */ /* 0x002fc60008000000 */
[----:B------:R-:W-:Y:S01]  /*872c0*/  LOP3.LUT R113, R113, 0xffffffdf, RZ, 0xc0, !PT ;  /* 0xffffffdf71717812 */ /* 0x000fe200078ec0ff */
[----:B------:R-:W-:Y:S01]  /*872d0*/  ULDC UR28, c[0x0][0x248] ;  /* 0x00009200001c7ab9 */ /* 0x000fe20000000800 */
[----:B------:R1:W-:Y:S02]  /*872e0*/  STL [R1+0x30e0], R2 ;  /* 0x0030e00201007387 */ /* 0x0003e40000100800 */
[----:B------:R-:W-:Y:S02]  /*872f0*/  @P2 LOP3.LUT R113, R113, 0x20, RZ, 0xfc, !PT ;  /* 0x0000002071712812 */ /* 0x000fe400078efcff */
[----:B------:R-:W-:Y:S01]  /*87300*/  ISETP.LT.AND P0, PT, R154, UR60, !P0 ;  /* 0x0000003c9a007c0c */ /* 0x000fe2000c701270 */
[C---:B------:R-:W-:Y:S01]  /*87310*/  VIADD R147, R252.reuse, 0xda ;  /* 0x000000dafc937836 */ /* 0x040fe20000000000 */
[----:B------:R-:W-:Y:S01]  /*87320*/  LOP3.LUT R113, R113, 0xffffffef, RZ, 0xc0, !PT ;  /* 0xffffffef71717812 */ /* 0x000fe200078ec0ff */
[C---:B------:R-:W-:Y:S01]  /*87330*/  VIADD R146, R252.reuse, 0xd9 ;  /* 0x000000d9fc927836 */ /* 0x040fe20000000000 */
[----:B------:R-:W-:Y:S01]  /*87340*/  LOP3.LUT R109, R109, 0x7fffffff, RZ, 0xc0, !PT ;  /* 0x7fffffff6d6d7812 */ /* 0x000fe200078ec0ff */
[----:B------:R-:W-:-:S02]  /*87350*/  VIADD R145, R252, 0xd8 ;  /* 0x000000d8fc917836 */ /* 0x000fc40000000000 */
[----:B-1----:R-:W-:Y:S01]  /*87360*/  VIADD R2, R2, UR28 ;  /* 0x0000001c02027c36 */ /* 0x002fe20008000000 */
[----:B------:R-:W-:Y:S01]  /*87370*/  ULDC UR28, c[0x0][0x248] ;  /* 0x00009200001c7ab9 */ /* 0x000fe20000000800 */
[----:B------:R-:W-:Y:S01]  /*87380*/  @P1 LOP3.LUT R113, R113, 0x10, RZ, 0xfc, !PT ;  /* 0x0000001071711812 */ /* 0x000fe200078efcff */
[----:B------:R-:W-:Y:S01]  /*87390*/  VIADD R144, R252, 0xd7 ;  /* 0x000000d7fc907836 */ /* 0x000fe20000000000 */
[----:B------:R-:W-:Y:S01]  /*873a0*/  ULDC UR60, c[0x0][0x228] ;  /* 0x00008a00003c7ab9 */ /* 0x000fe20000000800 */
        /* <DEDUP_REMOVED lines=8> */
[----:B------:R-:W-:-:S04]  /*87430*/  ULDC UR28, c[0x0][0x248] ;  /* 0x00009200001c7ab9 */ /* 0x000fc80000000800 */
[----:B------:R1:W-:Y:S01]  /*87440*/  STL [R1+0x30fc], R2 ;  /* 0x0030fc0201007387 */ /* 0x0003e20000100800 */
[----:B------:R-:W-:Y:S01]  /*87450*/  ISETP.LT.AND P2, PT, R152, UR59, !P0 ;  /* 0x0000003b98007c0c */ /* 0x000fe2000c741270 */
[----:B------:R-:W-:Y:S01]  /*87460*/  VIADD R0, R252, 0xf0 ;  /* 0x000000f0fc007836 */ /* 0x000fe20000000000 */
[----:B------:R-:W-:Y:S01]  /*87470*/  ISETP.LT.AND P1, PT, R151, UR58, !P0 ;  /* 0x0000003a97007c0c */ /* 0x000fe2000c721270 */
[----:B------:R-:W-:Y:S01]  /*87480*/  ULDC UR59, c[0x0][0x228] ;  /* 0x00008a00003b7ab9 */ /* 0x000fe20000000800 */
[----:B------:R-:W-:Y:S01]  /*87490*/  LOP3.LUT R113, R113, 0xfffffffb, RZ, 0xc0, !PT ;  /* 0xfffffffb71717812 */ /* 0x000fe200078ec0ff */
[----:B------:R-:W-:Y:S01]  /*874a0*/  ULDC UR58, c[0x0][0x228] ;  /* 0x00008a00003a7ab9 */ /* 0x000fe20000000800 */
[----:B-1----:R-:W-:Y:S01]  /*874b0*/  VIADD R2, R2, UR28 ;  /* 0x0000001c02027c36 */ /* 0x002fe20008000000 */
[----:B------:R-:W-:Y:S02]  /*874c0*/  ULDC.64 UR28, c[0x0][0x228] ;  /* 0x00008a00001c7ab9 */ /* 0x000fe40000000a00 */
[----:B------:R-:W-:Y:S01]  /*874d0*/  ISETP.LT.AND P3, PT, R153, UR28, !P0 ;  /* 0x0000001c99007c0c */ /* 0x000fe2000c761270 */
[----:B------:R-:W-:Y:S01]  /*874e0*/  ULDC UR28, c[0x0][0x248] ;  /* 0x00009200001c7ab9 */ /* 0x000fe20000000800 */
[----:B------:R-:W-:Y:S01]  /*874f0*/  ISETP.LT.AND P0, PT, R154, UR57, !P0 ;  /* 0x000000399a007c0c */ /* 0x000fe2000c701270 */
[----:B------:R1:W-:Y:S01]  /*87500*/  STL [R1+0x310c], R2 ;  /* 0x00310c0201007387 */ /* 0x0003e20000100800 */
[----:B------:R-:W-:Y:S01]  /*87510*/  ULDC UR57, c[0x0][0x228] ;  /* 0x00008a0000397ab9 */ /* 0x000fe20000000800 */
[----:B-1----:R-:W-:Y:S01]  /*87520*/  VIADD R2, R2, UR30 ;  /* 0x0000001e02027c36 */ /* 0x002fe20008000000 */
[----:B------:R-:W-:-:S09]  /*87530*/  ULDC.64 UR30, c[0x0][0x228] ;  /* 0x00008a00001e7ab9 */ /* 0x000fd20000000a00 */
[----:B------:R-:W-:Y:S02]  /*87540*/  @P0 LOP3.LUT R112, R112, 0x80000000, RZ, 0xfc, !PT ;  /* 0x8000000070700812 */ /* 0x000fe400078efcff */
[----:B------:R-:W-:Y:S02]  /*87550*/  ISETP.GE.AND P0, PT, R0, UR33, PT ;  /* 0x0000002100007c0c */ /* 0x000fe4000bf06270 */
[----:B------:R-:W-:Y:S02]  /*87560*/  @P3 LOP3.LUT R113, R113, 0x4, RZ, 0xfc, !PT ;  /* 0x0000000471713812 */ /* 0x000fe400078efcff */
[----:B------:R-:W-:Y:S01]  /*87570*/  LOP3.LUT R112, R112, 0xbfffffff, RZ, 0xc0, !PT ;  /* 0xbfffffff70707812 */ /* 0x000fe200078ec0ff */
[----:B------:R-:W-:Y:S01]  /*87580*/  VIADD R0, R252, 0xef ;  /* 0x000000effc007836 */ /* 0x000fe20000000000 */
[----:B------:R-:W-:Y:S01]  /*87590*/  ISETP.LT.AND P3, PT, R153, UR30, !P0 ;  /* 0x0000001e99007c0c */ /* 0x000fe2000c761270 */
[----:B------:R-:W-:Y:S01]  /*875a0*/  ULDC.64 UR32, c[0x0][0x228] ;  /* 0x00008a0000207ab9 */ /* 0x000fe20000000a00 */
[----:B------:R-:W-:Y:S01]  /*875b0*/  LOP3.LUT R113, R113, 0xfffffffd, RZ, 0xc0, !PT ;  /* 0xfffffffd71717812 */ /* 0x000fe200078ec0ff */
[----:B------:R1:W-:Y:S01]  /*875c0*/  STL [R1+0x3114], R2 ;  /* 0x0031140201007387 */ /* 0x0003e20000100800 */
[----:B------:R-:W-:-:S02]  /*875d0*/  ULDC UR30, c[0x0][0x228] ;  /* 0x00008a00001e7ab9 */ /* 0x000fc40000000800 */
[----:B------:R-:W-:Y:S02]  /*875e0*/  @P2 LOP3.LUT R113, R113, 0x2, RZ, 0xfc, !PT ;  /* 0x0000000271712812 */ /* 0x000fe400078efcff */
[----:B------:R-:W-:Y:S01]  /*875f0*/  ISETP.LT.AND P2, PT, R152, UR56, !P0 ;  /* 0x0000003898007c0c */ /* 0x000fe2000c741270 */
[----:B------:R-:W-:Y:S01]  /*87600*/  ULDC UR56, c[0x0][0x228] ;  /* 0x00008a0000387ab9 */ /* 0x000fe20000000800 */
[----:B------:R-:W-:-:S03]  /*87610*/  LOP3.LUT R113, R113, 0xfffffffe, RZ, 0xc0, !PT ;  /* 0xfffffffe71717812 */ /* 0x000fc600078ec0ff */
[----:B------:R-:W-:Y:S02]  /*87620*/  @P3 LOP3.LUT R112, R112, 0x40000000, RZ, 0xfc, !PT ;  /* 0x4000000070703812 */ /* 0x000fe400078efcff */
[----:B------:R-:W-:Y:S02]  /*87630*/  @P1 LOP3.LUT R113, R113, 0x1, RZ, 0xfc, !PT ;  /* 0x0000000171711812 */ /* 0x000fe400078efcff */
[----:B------:R-:W-:Y:S01]  /*87640*/  ISETP.LT.AND P1, PT, R151, UR55, !P0 ;  /* 0x0000003797007c0c */ /* 0x000fe2000c721270 */
[----:B-1----:R-:W-:Y:S01]  /*87650*/  VIADD R2, R2, UR28 ;  /* 0x0000001c02027c36 */ /* 0x002fe20008000000 */
[----:B------:R-:W-:Y:S01]  /*87660*/  LOP3.LUT R112, R112, 0xdfffffff, RZ, 0xc0, !PT ;  /* 0xdfffffff70707812 */ /* 0x000fe200078ec0ff */
[----:B------:R-:W-:Y:S01]  /*87670*/  ULDC UR28, c[0x0][0x248] ;  /* 0x00009200001c7ab9 */ /* 0x000fe20000000800 */
[----:B------:R-:W-:Y:S02]  /*87680*/  ULDC UR55, c[0x0][0x228] ;  /* 0x00008a0000377ab9 */ /* 0x000fe40000000800 */
[----:B------:R-:W-:-:S02]  /*87690*/  @P2 LOP3.LUT R112, R112, 0x20000000, RZ, 0xfc, !PT ;  /* 0x2000000070702812 */ /* 0x000fc400078efcff */
        /* <DEDUP_REMOVED lines=63> */
[----:B------:R-:W-:Y:S01]  /*87a90*/  ULDC UR31, c[0x0][0x248] ;  /* 0x00009200001f7ab9 */ /* 0x000fe20000000800 */
[----:B-1----:R-:W-:Y:S01]  /*87aa0*/  VIADD R2, R2, UR6 ;  /* 0x0000000602027c36 */ /* 0x002fe20008000000 */
[----:B------:R-:W-:Y:S02]  /*87ab0*/  ULDC.64 UR6, c[0x0][0x228] ;  /* 0x00008a0000067ab9 */ /* 0x000fe40000000a00 */
[----:B------:R-:W-:Y:S01]  /*87ac0*/  ISETP.LT.AND P3, PT, R153, UR6, !P0 ;  /* 0x0000000699007c0c */ /* 0x000fe2000c761270 */
[----:B------:R-:W-:Y:S01]  /*87ad0*/  ULDC UR6, c[0x0][0x248] ;  /* 0x0000920000067ab9 */ /* 0x000fe20000000800 */
[----:B------:R-:W-:Y:S01]  /*87ae0*/  ISETP.LT.AND P0, PT, R154, UR8, !P0 ;  /* 0x000000089a007c0c */ /* 0x000fe2000c701270 */
[----:B------:R-:W-:-:S10]  /*87af0*/  ULDC.64 UR8, c[0x0][0x228] ;  /* 0x00008a0000087ab9 */ /* 0x000fd40000000a00 */
[----:B------:R-:W-:-:S04]  /*87b00*/  @P3 LOP3.LUT R112, R112, 0x40000, RZ, 0xfc, !PT ;  /* 0x0004000070703812 */ /* 0x000fc800078efcff */
[----:B------:R-:W-:-:S04]  /*87b10*/  LOP3.LUT R112, R112, 0xfffdffff, RZ, 0xc0, !PT ;  /* 0xfffdffff70707812 */ /* 0x000fc800078ec0ff */
        /* <DEDUP_REMOVED lines=33> */
[----:B------:R-:W-:-:S04]  /*87d30*/  @P3 LOP3.LUT R112, R112, 0x400, RZ, 0xfc, !PT ;  /* 0x0000040070703812 */ /* 0x000fc800078efcff */
[----:B------:R-:W-:-:S04]  /*87d40*/  LOP3.LUT R112, R112, 0xfffffdff, RZ, 0xc0, !PT ;  /* 0xfffffdff70707812 */ /* 0x000fc800078ec0ff */
[----:B------:R-:W-:Y:S02]  /*87d50*/  @P2 LOP3.LUT R112, R112, 0x200, RZ, 0xfc, !PT ;  /* 0x0000020070702812 */ /* 0x000fe400078efcff */
[----:B------:R-:W-:Y:S01]  /*87d60*/  ISETP.LT.AND P0, PT, R154, UR12, !P0 ;  /* 0x0000000c9a007c0c */ /* 0x000fe2000c701270 */
[----:B------:R1:W-:Y:S01]  /*87d70*/  STL [R1+0x316c], R2 ;  /* 0x00316c0201007387 */ /* 0x0003e20000100800 */
[----:B------:R-:W-:Y:S01]  /*87d80*/  LOP3.LUT R112, R112, 0xfffffeff, RZ, 0xc0, !PT ;  /* 0xfffffeff70707812 */ /* 0x000fe200078ec0ff */
[----:B------:R-:W-:-:S03]  /*87d90*/  ULDC.64 UR12, c[0x0][0x228] ;  /* 0x00008a00000c7ab9 */ /* 0x000fc60000000a00 */
[----:B------:R-:W-:-:S04]  /*87da0*/  @P1 LOP3.LUT R112, R112, 0x100, RZ, 0xfc, !PT ;  /* 0x0000010070701812 */ /* 0x000fc800078efcff */
[----:B------:R-:W-:-:S04]  /*87db0*/  LOP3.LUT R112, R112, 0xffffff7f, RZ, 0xc0, !PT ;  /* 0xffffff7f70707812 */ /* 0x000fc800078ec0ff */
[----:B------:R-:W-:Y:S02]  /*87dc0*/  @P0 LOP3.LUT R112, R112, 0x80, RZ, 0xfc, !PT ;  /* 0x0000008070700812 */ /* 0x000fe400078efcff */
[----:B------:R-:W-:Y:S01]  /*87dd0*/  ISETP.GE.AND P0, PT, R0, UR7, PT ;  /* 0x0000000700007c0c */ /* 0x000fe2000bf06270 */
[----:B-1----:R-:W-:Y:S01]  /*87de0*/  VIADD R2, R2, UR6 ;  /* 0x0000000602027c36 */ /* 0x002fe20008000000 */
[----:B------:R-:W-:Y:S02]  /*87df0*/  ULDC UR6, c[0x0][0x248] ;  /* 0x0000920000067ab9 */ /* 0x000fe40000000800 */
[----:B------:R-:W-:Y:S02]  /*87e00*/  ISETP.LT.AND P3, PT, R153, UR10, !P0 ;  /* 0x0000000a99007c0c */ /* 0x000fe4000c761270 */
[----:B------:R-:W-:Y:S01]  /*87e10*/  LOP3.LUT R112, R112, 0xffffffbf, RZ, 0xc0, !PT ;  /* 0xffffffbf70707812 */ /* 0x000fe200078ec0ff */
[----:B------:R1:W-:Y:S01]  /*87e20*/  STL [R1+0x317c], R2 ;  /* 0x00317c0201007387 */ /* 0x0003e20000100800 */
[----:B------:R-:W-:Y:S01]  /*87e30*/  ISETP.LT.AND P2, PT, R152, UR15, !P0 ;  /* 0x0000000f98007c0c */ /* 0x000fe2000c741270 */
[----:B------:R-:W-:Y:S01]  /*87e40*/  VIADD R0, R252, 0xe9 ;  /* 0x000000e9fc007836 */ /* 0x000fe20000000000 */
[----:B------:R-:W-:Y:S01]  /*87e50*/  ISETP.LT.AND P1, PT, R151, UR16, !P0 ;  /* 0x0000001097007c0c */ /* 0x000fe2000c721270 */
[----:B------:R-:W-:Y:S01]  /*87e60*/  ULDC.64 UR16, c[0x0][0x228] ;  /* 0x00008a0000107ab9 */ /* 0x000fe20000000a00 */
[----:B------:R-:W-:Y:S01]  /*87e70*/  ULDC UR10, c[0x0][0x248] ;  /* 0x00009200000a7ab9 */ /* 0x000fe20000000800 */
[----:B-1----:R-:W-:Y:S01]  /*87e80*/  VIADD R2, R2, UR6 ;  /* 0x0000000602027c36 */ /* 0x002fe20008000000 */
[----:B------:R-:W-:-:S03]  /*87e90*/  ULDC UR6, c[0x0][0x248] ;  /* 0x0000920000067ab9 */ /* 0x000fc60000000800 */
[----:B------:R-:W-:Y:S01]  /*87ea0*/  @P3 LOP3.LUT R112, R112, 0x40, RZ, 0xfc, !PT ;  /* 0x0000004070703812 */ /* 0x000fe200078efcff */
[----:B------:R1:W-:Y:S03]  /*87eb0*/  STL [R1+0x3180], R2 ;  /* 0x0031800201007387 */ /* 0x0003e60000100800 */
[----:B------:R-:W-:Y:S01]  /*87ec0*/  LOP3.LUT R112, R112, 0xffffffdf, RZ, 0xc0, !PT ;  /* 0xffffffdf70707812 */ /* 0x000fe200078ec0ff */
[----:B-1----:R-:W-:Y:S01]  /*87ed0*/  VIADD R2, R2, UR6 ;  /* 0x0000000602027c36 */ /* 0x002fe20008000000 */
[----:B------:R-:W-:Y:S02]  /*87ee0*/  ULDC UR6, c[0x0][0x248] ;  /* 0x0000920000067ab9 */ /* 0x000fe40000000800 */
[----:B------:R-:W-:Y:S02]  /*87ef0*/  @P2 LOP3.LUT R112, R112, 0x20, RZ, 0xfc, !PT ;  /* 0x0000002070702812 */ /* 0x000fe400078efcff */
[----:B------:R1:W-:Y:S01]  /*87f00*/  STL [R1+0x3184], R2 ;  /* 0x0031840201007387 */ /* 0x0003e20000100800 */
[----:B------:R-:W-:Y:S01]  /*87f10*/  ISETP.LT.AND P0, PT, R154, UR14, !P0 ;  /* 0x0000000e9a007c0c */ /* 0x000fe2000c701270 */
[----:B------:R-:W-:Y:S01]  /*87f20*/  ULDC.64 UR14, c[0x0][0x228] ;  /* 0x00008a00000e7ab9 */ /* 0x000fe20000000a00 */
        /* <DEDUP_REMOVED lines=14> */
[----:B------:R-:W-:Y:S02]  /*88010*/  ISETP.LT.AND P2, PT, R152, UR23, !P0 ;  /* 0x0000001798007c0c */ /* 0x000fe4000c741270 */
[----:B------:R-:W-:Y:S01]  /*88020*/  ISETP.LT.AND P1, PT, R151, UR24, !P0 ;  /* 0x0000001897007c0c */ /* 0x000fe2000c721270 */
[----:B-1----:R-:W-:Y:S01]  /*88030*/  VIADD R2, R2, UR6 ;  /* 0x0000000602027c36 */ /* 0x002fe20008000000 */
[----:B------:R-:W-:Y:S02]  /*88040*/  ULDC.64 UR6, c[0x0][0x228] ;  /* 0x00008a0000067ab9 */ /* 0x000fe40000000a00 */
[----:B------:R-:W-:Y:S01]  /*88050*/  ISETP.LT.AND P3, PT, R153, UR6, !P0 ;  /* 0x0000000699007c0c */ /* 0x000fe2000c761270 */
[----:B------:R-:W-:Y:S01]  /*88060*/  VIADD R0, R252, 0xe8 ;  /* 0x000000e8fc007836 */ /* 0x000fe20000000000 */
[----:B------:R-:W-:Y:S01]  /*88070*/  ISETP.LT.AND P0, PT, R154, UR22, !P0 ;  /* 0x000000169a007c0c */ /* 0x000fe2000c701270 */
[----:B------:R1:W-:Y:S01]  /*88080*/  STL [R1+0x3170], R2 ;  /* 0x0031700201007387 */ /* 0x0003e20000100800 */
[----:B------:R-:W-:Y:S01]  /*88090*/  LOP3.LUT R112, R112, 0xfffffffb, RZ, 0xc0, !PT ;  /* 0xfffffffb70707812 */ /* 0x000fe200078ec0ff */
[----:B------:R-:W-:Y:S01]  /*880a0*/  ULDC.64 UR22, c[0x0][0x228] ;  /* 0x00008a0000167ab9 */ /* 0x000fe20000000a00 */
[----:B------:R-:W-:Y:S01]  /*880b0*/  ULDC UR6, c[0x0][0x248] ;  /* 0x0000920000067ab9 */ /* 0x000fe20000000800 */
[----:B-1----:R-:W-:Y:S01]  /*880c0*/  VIADD R2, R2, UR8 ;  /* 0x0000000802027c36 */ /* 0x002fe20008000000 */
[----:B------:R-:W-:-:S07]  /*880d0*/  ULDC UR8, c[0x0][0x248] ;  /* 0x0000920000087ab9 */ /* 0x000fce0000000800 */
[----:B------:R-:W-:Y:S02]  /*880e0*/  @P0 LOP3.LUT R111, R111, 0x80000000, RZ, 0xfc, !PT ;  /* 0x800000006f6f0812 */ /* 0x000fe400078efcff */
[----:B------:R-:W-:Y:S01]  /*880f0*/  ISETP.GE.AND P0, PT, R0, UR19, PT ;  /* 0x0000001300007c0c */ /* 0x000fe2000bf06270 */
[----:B------:R1:W-:Y:S01]  /*88100*/  STL [R1+0x3168], R2 ;  /* 0x0031680201007387 */ /* 0x0003e20000100800 */
[----:B------:R-:W-:Y:S02]  /*88110*/  @P3 LOP3.LUT R112, R112, 0x4, RZ, 0xfc, !PT ;  /* 0x0000000470703812 */ /* 0x000fe400078efcff */
[----:B------:R-:W-:Y:S01]  /*88120*/  LOP3.LUT R111, R111, 0xbfffffff, RZ, 0xc0, !PT ;  /* 0xbfffffff6f6f7812 */ /* 0x000fe200078ec0ff */
[----:B------:R-:W-:Y:S01]  /*88130*/  VIADD R0, R252, 0xe7 ;  /* 0x000000e7fc007836 */ /* 0x000fe20000000000 */
[----:B------:R-:W-:Y:S01]  /*88140*/  ULDC.64 UR18, c[0x0][0x228] ;  /* 0x00008a0000127ab9 */ /* 0x000fe20000000a00 */
[----:B-1----:R-:W-:Y:S01]  /*88150*/  VIADD R2, R2, UR8 ;  /* 0x0000000802027c36 */ /* 0x002fe20008000000 */
[----:B------:R-:W-:-:S02]  /*88160*/  ULDC.64 UR8, c[0x0][0x228] ;  /* 0x00008a0000087ab9 */ /* 0x000fc40000000a00 */
[----:B------:R-:W-:Y:S01]  /*88170*/  ISETP.LT.AND P3, PT, R153, UR8, !P0 ;  /* 0x0000000899007c0c */ /* 0x000fe2000c761270 */
[----:B------:R-:W-:Y:S01]  /*88180*/  VIADD R143, R252, 0xd6 ;  /* 0x000000d6fc8f7836 */ /* 0x000fe20000000000 */
[----:B------:R-:W-:Y:S01]  /*88190*/  LOP3.LUT R112, R112, 0xfffffffd, RZ, 0xc0, !PT ;  /* 0xfffffffd70707812 */ /* 0x000fe200078ec0ff */
[----:B------:R1:W-:Y:S01]  /*881a0*/  STL [R1+0x3164], R2 ;  /* 0x0031640201007387 */ /* 0x0003e20000100800 */
[----:B------:R-:W-:Y:S02]  /*881b0*/  ULDC UR8, c[0x0][0x228] ;  /* 0x00008a0000087ab9 */ /* 0x000fe40000000800 */
[----:B------:R-:W-:Y:S02]  /*881c0*/  @P2 LOP3.LUT R112, R112, 0x2, RZ, 0xfc, !PT ;  /* 0x0000000270702812 */ /* 0x000fe400078efcff */
[----:B------:R-:W-:Y:S01]  /*881d0*/  ISETP.LT.AND P2, PT, R152, UR25, !P0 ;  /* 0x0000001998007c0c */ /* 0x000fe2000c741270 */
[----:B------:R-:W-:Y:S01]  /*881e0*/  ULDC.64 UR24, c[0x0][0x228] ;  /* 0x00008a0000187ab9 */ /* 0x000fe20000000a00 */
[----:B------:R-:W-:-:S03]  /*881f0*/  LOP3.LUT R112, R112, 0xfffffffe, RZ, 0xc0, !PT ;  /* 0xfffffffe70707812 */ /* 0x000fc600078ec0ff */
[----:B------:R-:W-:Y:S02]  /*88200*/  @P3 LOP3.LUT R111, R111, 0x40000000, RZ, 0xfc, !PT ;  /* 0x400000006f6f3812 */ /* 0x000fe400078efcff */
[----:B------:R-:W-:Y:S02]  /*88210*/  @P1 LOP3.LUT R112, R112, 0x1, RZ, 0xfc, !PT ;  /* 0x0000000170701812 */ /* 0x000fe400078efcff */
[----:B------:R-:W-:Y:S02]  /*88220*/  ISETP.LT.AND P1, PT, R151, UR26, !P0 ;  /* 0x0000001a97007c0c */ /* 0x000fe4000c721270 */
        /* <DEDUP_REMOVED lines=18> */
[----:B------:R-:W-:Y:S01]  /*88350*/  VIADD R142, R252, 0xd5 ;  /* 0x000000d5fc8e7836 */ /* 0x000fe20000000000 */
[----:B------:R-:W-:-:S07]  /*88360*/  ULDC UR11, c[0x0][0x228] ;  /* 0x00008a00000b7ab9 */ /* 0x000fce0000000800 */
[----:B------:R-:W-:Y:S01]  /*88370*/  @P3 LOP3.LUT R111, R111, 0x4000000, RZ, 0xfc, !PT ;  /* 0x040000006f6f3812 */ /* 0x000fe200078efcff */
[----:B-1----:R-:W-:Y:S01]  /*88380*/  VIADD R2, R2, UR6 ;  /* 0x0000000602027c36 */ /* 0x002fe20008000000 */
[----:B------:R-:W-:Y:S01]  /*88390*/  ISETP.LT.AND P0, PT, R154, UR16, !P0 ;  /* 0x000000109a007c0c */ /* 0x000fe2000c701270 */
[----:B------:R-:W-:Y:S01]  /*883a0*/  ULDC UR6, c[0x0][0x248] ;  /* 0x0000920000067ab9 */ /* 0x000fe20000000800 */
[----:B------:R-:W-:Y:S01]  /*883b0*/  LOP3.LUT R111, R111, 0xfdffffff, RZ, 0xc0, !PT ;  /* 0xfdffffff6f6f7812 */ /* 0x000fe200078ec0ff */
[C---:B------:R-:W-:Y:S01]  /*883c0*/  VIADD R141, R252.reuse, 0xd4 ;  /* 0x000000d4fc8d7836 */ /* 0x040fe20000000000 */
[----:B------:R1:W-:Y:S01]  /*883d0*/  STL [R1+0x3158], R2 ;  /* 0x0031580201007387 */ /* 0x0003e20000100800 */
[----:B------:R-:W-:Y:S01]  /*883e0*/  ULDC UR37, c[0x0][0x228] ;  /* 0x00008a0000257ab9 */ /* 0x000fe20000000800 */
[----:B------:R-:W-:Y:S01]  /*883f0*/  @P2 LOP3.LUT R111, R111, 0x2000000, RZ, 0xfc, !PT ;  /* 0x020000006f6f2812 */ /* 0x000fe200078efcff */
[----:B------:R-:W-:Y:S01]  /*88400*/  ULDC UR35, c[0x0][0x228] ;  /* 0x00008a0000237ab9 */ /* 0x000fe20000000800 */
[----:B------:R-:W-:Y:S01]  /*88410*/  VIADD R140, R252, 0xd3 ;  /* 0x000000d3fc8c7836 */ /* 0x000fe20000000000 */
[----:B------:R-:W-:Y:S01]  /*88420*/  ULDC UR16, c[0x0][0x228] ;  /* 0x00008a0000107ab9 */ /* 0x000fe20000000800 */
[----:B------:R-:W-:-:S04]  /*88430*/  LOP3.LUT R111, R111, 0xfeffffff, RZ, 0xc0, !PT ;  /* 0xfeffffff6f6f7812 */ /* 0x000fc800078ec0ff */
[----:B------:R-:W-:-:S04]  /*88440*/  @P1 LOP3.LUT R111, R111, 0x1000000, RZ, 0xfc, !PT ;  /* 0x010000006f6f1812 */ /* 0x000fc800078efcff */
[----:B------:R-:W-:-:S04]  /*88450*/  LOP3.LUT R111, R111, 0xff7fffff, RZ, 0xc0, !PT ;  /* 0xff7fffff6f6f7812 */ /* 0x000fc800078ec0ff */
[----:B------:R-:W-:Y:S01]  /*88460*/  @P0 LOP3.LUT R111, R111, 0x800000, RZ, 0xfc, !PT ;  /* 0x008000006f6f0812 */ /* 0x000fe200078efcff */
[----:B------:R-:W-:Y:S01]  /*88470*/  BAR.SYNC.DEFER_BLOCKING 0x0 ;  /* 0x0000000000007b1d */ /* 0x000fe20000010000 */
[----:B------:R-:W-:-:S04]  /*88480*/  ISETP.GE.AND P0, PT, R0, UR7, PT ;  /* 0x0000000700007c0c */ /* 0x000fc8000bf06270 */
[----:B------:R-:W-:Y:S02]  /*88490*/  ISETP.LT.AND P3, PT, R153, UR59, !P0 ;  /* 0x0000003b99007c0c */ /* 0x000fe4000c761270 */
[----:B------:R-:W-:Y:S01]  /*884a0*/  LOP3.LUT R111, R111, 0xffbfffff, RZ, 0xc0, !PT ;  /* 0xffbfffff6f6f7812 */ /* 0x000fe200078ec0ff */
[----:B------:R-:W-:Y:S01]  /*884b0*/  VIADD R0, R252, 0xe5 ;  /* 0x000000e5fc007836 */ /* 0x000fe20000000000 */
[----:B------:R-:W-:Y:S01]  /*884c0*/  ISETP.LT.AND P2, PT, R152, UR39, !P0 ;  /* 0x0000002798007c0c */ /* 0x000fe2000c741270 */
[----:B-1----:R-:W-:Y:S01]  /*884d0*/  VIADD R2, R2, UR6 ;  /* 0x0000000602027c36 */ /* 0x002fe20008000000 */
[----:B------:R-:W-:Y:S01]  /*884e0*/  ISETP.LT.AND P1, PT, R151, UR42, !P0 ;  /* 0x0000002a97007c0c */ /* 0x000fe2000c721270 */
[----:B------:R-:W-:Y:S01]  /*884f0*/  ULDC UR6, c[0x0][0x248] ;  /* 0x0000920000067ab9 */ /* 0x000fe20000000800 */
[----:B------:R-:W-:Y:S01]  /*88500*/  ULDC UR59, c[0x0][0x228] ;  /* 0x00008a00003b7ab9 */ /* 0x000fe20000000800 */
[----:B------:R-:W-:-:S04]  /*88510*/  ULDC UR7, c[0x0][0x228] ;  /* 0x00008a0000077ab9 */ /* 0x000fc80000000800 */
        /* <DEDUP_REMOVED lines=10> */
[----:B------:R-:W-:Y:S01]  /*885c0*/  VIADD R139, R252, 0xd2 ;  /* 0x000000d2fc8b7836 */ /* 0x000fe20000000000 */
[----:B------:R-:W-:Y:S01]  /*885d0*/  ULDC UR14, c[0x0][0x228] ;  /* 0x00008a00000e7ab9 */ /* 0x000fe20000000800 */
        /* <DEDUP_REMOVED lines=37> */
[----:B------:R-:W-:Y:S01]  /*88830*/  ULDC.64 UR46, c[0x0][0x228] ;  /* 0x00008a00002e7ab9 */ /* 0x000fe20000000a00 */
        /* <DEDUP_REMOVED lines=63> */
[----:B------:R-:W-:Y:S01]  /*88c30*/  VIADD R150, R252, 0x182 ;  /* 0x00000182fc967836 */ /* 0x000fe20000000000 */
[----:B------:R-:W-:Y:S01]  /*88c40*/  ULDC UR57, c[0x0][0x228] ;  /* 0x00008a0000397ab9 */ /* 0x000fe20000000800 */
[----:B-1----:R-:W-:Y:S01]  /*88c50*/  VIADD R2, R2, UR13 ;  /* 0x0000000d02027c36 */ /* 0x002fe20008000000 */
[----:B------:R-:W-:Y:S01]  /*88c60*/  @P3 LOP3.LUT R111, R111, 0x4, RZ, 0xfc, !PT ;  /* 0x000000046f6f3812 */ /* 0x000fe200078efcff */
[----:B------:R-:W-:-:S05]  /*88c70*/  ULDC UR13, c[0x0][0x228] ;  /* 0x00008a00000d7ab9 */ /* 0x000fca0000000800 */
[----:B------:R-:W-:Y:S02]  /*88c80*/  @P0 LOP3.LUT R110, R110, 0x80000000, RZ, 0xfc, !PT ;  /* 0x800000006e6e0812 */ /* 0x000fe400078efcff */
[----:B------:R-:W-:Y:S01]  /*88c90*/  ISETP.GE.AND P0, PT, R0, UR29, PT ;  /* 0x0000001d00007c0c */ /* 0x000fe2000bf06270 */
[----:B------:R1:W-:Y:S03]  /*88ca0*/  STL [R1+0x312c], R2 ;  /* 0x00312c0201007387 */ /* 0x0003e60000100800 */
[----:B------:R-:W-:Y:S02]  /*88cb0*/  ISETP.LT.AND P3, PT, R153, UR32, !P0 ;  /* 0x0000002099007c0c */ /* 0x000fe4000c761270 */
[----:B------:R-:W-:Y:S02]  /*88cc0*/  LOP3.LUT R111, R111, 0xfffffffd, RZ, 0xc0, !PT ;  /* 0xfffffffd6f6f7812 */ /* 0x000fe400078ec0ff */
[----:B------:R-:W-:Y:S01]  /*88cd0*/  LOP3.LUT R110, R110, 0xbfffffff, RZ, 0xc0, !PT ;  /* 0xbfffffff6e6e7812 */ /* 0x000fe200078ec0ff */
[----:B------:R-:W-:-:S02]  /*88ce0*/  VIADD R0, R252, 0xdf ;  /* 0x000000dffc007836 */ /* 0x000fc40000000000 */
[----:B-1----:R-:W-:Y:S01]  /*88cf0*/  VIADD R2, R2, UR12 ;  /* 0x0000000c02027c36 */ /* 0x002fe20008000000 */
[----:B------:R-:W-:Y:S01]  /*88d00*/  ULDC UR12, c[0x0][0x248] ;  /* 0x00009200000c7ab9 */ /* 0x000fe20000000800 */
[----:B------:R-:W-:Y:S01]  /*88d10*/  @P2 LOP3.LUT R111, R111, 0x2, RZ, 0xfc, !PT ;  /* 0x000000026f6f2812 */ /* 0x000fe200078efcff */
[----:B------:R-:W-:Y:S01]  /*88d20*/  ULDC UR32, c[0x0][0x248] ;  /* 0x0000920000207ab9 */ /* 0x000fe20000000800 */
[----:B------:R-:W-:Y:S01]  /*88d30*/  ISETP.LT.AND P2, PT, R152, UR55, !P0 ;  /* 0x0000003798007c0c */ /* 0x000fe2000c741270 */
[----:B------:R1:W-:Y:S01]  /*88d40*/  STL [R1+0x3128], R2 ;  /* 0x0031280201007387 */ /* 0x0003e20000100800 */
[----:B------:R-:W-:Y:S01]  /*88d50*/  LOP3.LUT R111, R111, 0xfffffffe, RZ, 0xc0, !PT ;  /* 0xfffffffe6f6f7812 */ /* 0x000fe200078ec0ff */
[----:B------:R-:W-:Y:S01]  /*88d60*/  ULDC UR55, c[0x0][0x228] ;  /* 0x00008a0000377ab9 */ /* 0x000fe20000000800 */
[----:B------:R-:W-:Y:S01]  /*88d70*/  @P3 LOP3.LUT R110, R110, 0x40000000, RZ, 0xfc, !PT ;  /* 0x400000006e6e3812 */ /* 0x000fe200078efcff */
[----:B-1----:R-:W-:Y:S01]  /*88d80*/  VIADD R2, R2, UR12 ;  /* 0x0000000c02027c36 */ /* 0x002fe20008000000 */
[----:B------:R-:W-:Y:S01]  /*88d90*/  ULDC UR12, c[0x0][0x248] ;  /* 0x00009200000c7ab9 */ /* 0x000fe20000000800 */
[----:B------:R-:W-:-:S03]  /*88da0*/  @P1 LOP3.LUT R111, R111, 0x1, RZ, 0xfc, !PT ;  /* 0x000000016f6f1812 */ /* 0x000fc600078efcff */
[----:B------:R1:W-:Y:S01]  /*88db0*/  STL [R1+0x3124], R2 ;  /* 0x0031240201007387 */ /* 0x0003e20000100800 */
[----:B------:R-:W-:Y:S01]  /*88dc0*/  ISETP.LT.AND P1, PT, R151, UR54, !P0 ;  /* 0x0000003697007c0c */ /* 0x000fe2000c721270 */
[----:B------:R-:W-:Y:S01]  /*88dd0*/  ULDC UR54, c[0x0][0x248] ;  /* 0x0000920000367ab9 */ /* 0x000fe20000000800 */
[----:B------:R-:W-:Y:S01]  /*88de0*/  LOP3.LUT R110, R110, 0xdfffffff, RZ, 0xc0, !PT ;  /* 0xdfffffff6e6e7812 */ /* 0x000fe200078ec0ff */
[----:B-1----:R-:W-:Y:S01]  /*88df0*/  VIADD R2, R2, UR12 ;  /* 0x0000000c02027c36 */ /* 0x002fe20008000000 */
[----:B------:R-:W-:Y:S02]  /*88e00*/  ULDC UR12, c[0x0][0x248] ;  /* 0x00009200000c7ab9 */ /* 0x000fe40000000800 */
[----:B------:R-:W-:Y:S02]  /*88e10*/  @P2 LOP3.LUT R110, R110, 0x20000000, RZ, 0xfc, !PT ;  /* 0x200000006e6e2812 */ /* 0x000fe400078efcff */
        /* <DEDUP_REMOVED lines=22> */
[----:B------:R-:W-:Y:S01]  /*88f80*/  ULDC UR50, c[0x0][0x248] ;  /* 0x0000920000327ab9 */ /* 0x000fe20000000800 */
[----:B-1----:R-:W-:Y:S01]  /*88f90*/  VIADD R2, R2, UR22 ;  /* 0x0000001602027c36 */ /* 0x002fe20008000000 */
[----:B------:R-:W-:-:S02]  /*88fa0*/  ULDC.64 UR22, c[0x0][0x228] ;  /* 0x00008a0000167ab9 */ /* 0x000fc40000000a00 */
[----:B------:R-:W-:Y:S02]  /*88fb0*/  ISETP.LT.AND P3, PT, R153, UR22, !P0 ;  /* 0x0000001699007c0c */ /* 0x000fe4000c761270 */
[----:B------:R-:W-:-:S11]  /*88fc0*/  ISETP.LT.AND P0, PT, R154, UR30, !P0 ;  /* 0x0000001e9a007c0c */ /* 0x000fd6000c701270 */
[----:B------:R-:W-:-:S04]  /*88fd0*/  @P3 LOP3.LUT R110, R110, 0x4000000, RZ, 0xfc, !PT ;  /* 0x040000006e6e3812 */ /* 0x000fc800078efcff */
[----:B------:R-:W-:-:S04]  /*88fe0*/  LOP3.LUT R110, R110, 0xfdffffff, RZ, 0xc0, !PT ;  /* 0xfdffffff6e6e7812 */ /* 0x000fc800078ec0ff */
[----:B------:R-:W-:-:S04]  /*88ff0*/  @P2 LOP3.LUT R110, R110, 0x2000000, RZ, 0xfc, !PT ;  /* 0x020000006e6e2812 */ /* 0x000fc800078efcff */
[----:B------:R-:W-:-:S04]  /*89000*/  LOP3.LUT R110, R110, 0xfeffffff, RZ, 0xc0, !PT ;  /* 0xfeffffff6e6e7812 */ /* 0x000fc800078ec0ff */
        /* <DEDUP_REMOVED lines=8> */
[----:B------:R-:W-:Y:S02]  /*89090*/  LOP3.LUT R110, R110, 0xffbfffff, RZ, 0xc0, !PT ;  /* 0xffbfffff6e6e7812 */ /* 0x000fe400078ec0ff */
[----:B------:R-:W-:Y:S02]  /*890a0*/  ISETP.LT.AND P2, PT, R152, UR52, !P0 ;  /* 0x0000003498007c0c */ /* 0x000fe4000c741270 */
[----:B------:R-:W-:Y:S01]  /*890b0*/  ISETP.LT.AND P1, PT, R151, UR40, !P0 ;  /* 0x0000002897007c0c */ /* 0x000fe2000c721270 */
[----:B------:R1:W-:Y:S01]  /*890c0*/  STL [R1+0x30f8], R2 ;  /* 0x0030f80201007387 */ /* 0x0003e20000100800 */
[----:B------:R-:W-:Y:S01]  /*890d0*/  VIADD R0, R252, 0xdd ;  /* 0x000000ddfc007836 */ /* 0x000fe20000000000 */
[----:B------:R-:W-:Y:S01]  /*890e0*/  ULDC UR30, c[0x0][0x228] ;  /* 0x00008a00001e7ab9 */ /* 0x000fe20000000800 */
[----:B------:R-:W-:-:S03]  /*890f0*/  ULDC UR52, c[0x0][0x248] ;  /* 0x0000920000347ab9 */ /* 0x000fc60000000800 */
        /* <DEDUP_REMOVED lines=13> */
[----:B------:R-:W-:Y:S01]  /*891d0*/  ISETP.LT.AND P3, PT, R153, UR43, !P0 ;  /* 0x0000002b99007c0c */ /* 0x000fe2000c761270 */
[----:B------:R-:W-:Y:S01]  /*891e0*/  ULDC UR43, c[0x0][0x228] ;  /* 0x00008a00002b7ab9 */ /* 0x000fe20000000800 */
[----:B------:R-:W-:Y:S01]  /*891f0*/  ISETP.LT.AND P2, PT, R152, UR42, !P0 ;  /* 0x0000002a98007c0c */ /* 0x000fe2000c741270 */
[----:B------:R-:W-:Y:S01]  /*89200*/  ULDC UR42, c[0x0][0x228] ;  /* 0x00008a00002a7ab9 */ /* 0x000fe20000000800 */
[----:B------:R-:W-:Y:S02]  /*89210*/  LOP3.LUT R110, R110, 0xfffbffff, RZ, 0xc0, !PT ;  /* 0xfffbffff6e6e7812 */ /* 0x000fe400078ec0ff */
[----:B------:R-:W-:Y:S01]  /*89220*/  ISETP.LT.AND P1, PT, R151, UR56, !P0 ;  /* 0x0000003897007c0c */ /* 0x000fe2000c721270 */
[----:B-1----:R-:W-:-:S06]  /*89230*/  VIADD R2, R2, UR26 ;  /* 0x0000001a02027c36 */ /* 0x002fcc0008000000 */
[----:B------:R-:W-:Y:S01]  /*89240*/  @P3 LOP3.LUT R110, R110, 0x40000, RZ, 0xfc, !PT ;  /* 0x000400006e6e3812 */ /* 0x000fe200078efcff */
[----:B------:R-:W-:Y:S01]  /*89250*/  ULDC.64 UR26, c[0x0][0x228] ;  /* 0x00008a00001a7ab9 */ /* 0x000fe20000000a00 */
        /* <DEDUP_REMOVED lines=10> */
[----:B------:R-:W-:Y:S01]  /*89300*/  ISETP.GE.AND P0, PT, R149, UR23, PT ;  /* 0x0000001795007c0c */ /* 0x000fe2000bf06270 */
[----:B-1----:R-:W-:Y:S01]  /*89310*/  VIADD R2, R2, UR41 ;  /* 0x0000002902027c36 */ /* 0x002fe20008000000 */
[----:B------:R-:W-:Y:S01]  /*89320*/  LOP3.LUT R110, R110, 0xffffbfff, RZ, 0xc0, !PT ;  /* 0xffffbfff6e6e7812 */ /* 0x000fe200078ec0ff */
[----:B------:R-:W-:Y:S01]  /*89330*/  ULDC.64 UR22, c[0x0][0x228] ;  /* 0x00008a0000167ab9 */ /* 0x000fe20000000a00 */
[----:B------:R-:W-:Y:S02]  /*89340*/  ISETP.LT.AND P3, PT, R153, UR43, !P0 ;  /* 0x0000002b99007c0c */ /* 0x000fe4000c761270 */
[----:B------:R-:W-:Y:S02]  /*89350*/  ISETP.LT.AND P2, PT, R152, UR42, !P0 ;  /* 0x0000002a98007c0c */ /* 0x000fe4000c741270 */
[----:B------:R-:W-:Y:S01]  /*89360*/  ISETP.LT.AND P1, PT, R151, UR33, !P0 ;  /* 0x0000002197007c0c */ /* 0x000fe2000c721270 */
[----:B------:R-:W-:Y:S01]  /*89370*/  VIADD R155, R2, UR18 ;  /* 0x00000012029b7c36 */ /* 0x000fe20008000000 */
[----:B------:R-:W-:Y:S01]  /*89380*/  ULDC.64 UR18, c[0x0][0x228] ;  /* 0x00008a0000127ab9 */ /* 0x000fe20000000a00 */
[----:B------:R-:W-:Y:S01]  /*89390*/  ULDC UR43, c[0x0][0x228] ;  /* 0x00008a00002b7ab9 */ /* 0x000fe20000000800 */
[----:B------:R-:W-:-:S05]  /*893a0*/  ULDC.64 UR40, c[0x0][0x228] ;  /* 0x00008a0000287ab9 */ /* 0x000fca0000000a00 */
[----:B------:R-:W-:Y:S01]  /*893b0*/  @P3 LOP3.LUT R110, R110, 0x4000, RZ, 0xfc, !PT ;  /* 0x000040006e6e3812 */ /* 0x000fe200078efcff */
[----:B------:R-:W-:-:S03]  /*893c0*/  ULDC UR42, c[0x0][0x228] ;  /* 0x00008a00002a7ab9 */ /* 0x000fc60000000800 */
[----:B------:R-:W-:-:S04]  /*893d0*/  LOP3.LUT R110, R110, 0xffffdfff, RZ, 0xc0, !PT ;  /* 0xffffdfff6e6e7812 */ /* 0x000fc800078ec0ff */
[----:B------:R-:W-:Y:S02]  /*893e0*/  @P2 LOP3.LUT R110, R110, 0x2000, RZ, 0xfc, !PT ;  /* 0x000020006e6e2812 */ /* 0x000fe400078efcff */
[----:B------:R-:W-:Y:S01]  /*893f0*/  ISETP.LT.AND P0, PT, R154, UR18, !P0 ;  /* 0x000000129a007c0c */ /* 0x000fe2000c701270 */
[----:B------:R-:W-:Y:S01]  /*89400*/  STL [R1+0x30e8], R2 ;  /* 0x0030e80201007387 */ /* 0x000fe20000100800 */
[----:B------:R-:W-:Y:S01]  /*89410*/  LOP3.LUT R110, R110, 0xffffefff, RZ, 0xc0, !PT ;  /* 0xffffefff6e6e7812 */ /* 0x000fe200078ec0ff */
[----:B------:R-:W-:-:S03]  /*89420*/  ULDC UR18, c[0x0][0x228] ;  /* 0x00008a0000127ab9 */ /* 0x000fc60000000800 */
[----:B------:R-:W-:-:S04]  /*89430*/  @P1 LOP3.LUT R110, R110, 0x1000, RZ, 0xfc, !PT ;  /* 0x000010006e6e1812 */ /* 0x000fc800078efcff */
[----:B------:R-:W-:-:S04]  /*89440*/  LOP3.LUT R110, R110, 0xfffff7ff, RZ, 0xc0, !PT ;  /* 0xfffff7ff6e6e7812 */ /* 0x000fc800078ec0ff */
[----:B------:R-:W-:Y:S02]  /*89450*/  @P0 LOP3.LUT R110, R110, 0x800, RZ, 0xfc, !PT ;  /* 0x000008006e6e0812 */ /* 0x000fe400078efcff */
[----:B------:R-:W-:-:S04]  /*89460*/  ISETP.GE.AND P0, PT, R148, UR31, PT ;  /* 0x0000001f94007c0c */ /* 0x000fc8000bf06270 */
[----:B------:R-:W-:Y:S02]  /*89470*/  ISETP.LT.AND P3, PT, R153, UR45, !P0 ;  /* 0x0000002d99007c0c */ /* 0x000fe4000c761270 */
[----:B------:R-:W-:Y:S01]  /*89480*/  ISETP.LT.AND P2, PT, R152, UR44, !P0 ;  /* 0x0000002c98007c0c */ /* 0x000fe2000c741270 */
[----:B------:R1:W-:Y:S01]  /*89490*/  STL [R1+0x30dc], R155 ;  /* 0x0030dc9b01007387 */ /* 0x0003e20000100800 */
[----:B------:R-:W-:Y:S01]  /*894a0*/  LOP3.LUT R110, R110, 0xfffffbff, RZ, 0xc0, !PT ;  /* 0xfffffbff6e6e7812 */ /* 0x000fe200078ec0ff */
[----:B------:R-:W-:Y:S01]  /*894b0*/  ULDC.64 UR44, c[0x0][0x228] ;  /* 0x00008a00002c7ab9 */ /* 0x000fe20000000a00 */
[----:B------:R-:W-:-:S07]  /*894c0*/  ISETP.LT.AND P1, PT, R151, UR43, !P0 ;  /* 0x0000002b97007c0c */ /* 0x000fce000c721270 */
[----:B------:R-:W-:-:S04]  /*894d0*/  @P3 LOP3.LUT R110, R110, 0x400, RZ, 0xfc, !PT ;  /* 0x000004006e6e3812 */ /* 0x000fc800078efcff */
[----:B------:R-:W-:-:S04]  /*894e0*/  LOP3.LUT R110, R110, 0xfffffdff, RZ, 0xc0, !PT ;  /* 0xfffffdff6e6e7812 */ /* 0x000fc800078ec0ff */
[----:B------:R-:W-:Y:S02]  /*894f0*/  @P2 LOP3.LUT R110, R110, 0x200, RZ, 0xfc, !PT ;  /* 0x000002006e6e2812 */ /* 0x000fe400078efcff */
[----:B------:R-:W-:Y:S01]  /*89500*/  ISETP.LT.AND P0, PT, R154, UR42, !P0 ;  /* 0x0000002a9a007c0c */ /* 0x000fe2000c701270 */
[----:B-1----:R-:W-:Y:S01]  /*89510*/  VIADD R155, R155, UR24 ;  /* 0x000000189b9b7c36 */ /* 0x002fe20008000000 */
[----:B------:R-:W-:Y:S01]  /*89520*/  LOP3.LUT R110, R110, 0xfffffeff, RZ, 0xc0, !PT ;  /* 0xfffffeff6e6e7812 */ /* 0x000fe200078ec0ff */
[----:B------:R-:W-:Y:S01]  /*89530*/  ULDC.64 UR24, c[0x0][0x228] ;  /* 0x00008a0000187ab9 */ /* 0x000fe20000000a00 */
[----:B------:R-:W-:Y:S02]  /*89540*/  ULDC.64 UR42, c[0x0][0x228] ;  /* 0x00008a00002a7ab9 */ /* 0x000fe40000000a00 */
[----:B------:R-:W-:-:S04]  /*89550*/  @P1 LOP3.LUT R110, R110, 0x100, RZ, 0xfc, !PT ;  /* 0x000001006e6e1812 */ /* 0x000fc800078efcff */
[----:B------:R-:W-:-:S04]  /*89560*/  LOP3.LUT R110, R110, 0xffffff7f, RZ, 0xc0, !PT ;  /* 0xffffff7f6e6e7812 */ /* 0x000fc800078ec0ff */
[----:B------:R-:W-:Y:S02]  /*89570*/  @P0 LOP3.LUT R110, R110, 0x80, RZ, 0xfc, !PT ;  /* 0x000000806e6e0812 */ /* 0x000fe400078efcff */
[----:B------:R-:W-:-:S04]  /*89580*/  ISETP.GE.AND P0, PT, R147, UR29, PT ;  /* 0x0000001d93007c0c */ /* 0x000fc8000bf06270 */
[----:B------:R-:W-:Y:S01]  /*89590*/  ISETP.LT.AND P3, PT, R153, UR22, !P0 ;  /* 0x0000001699007c0c */ /* 0x000fe2000c761270 */
[----:B------:R-:W-:Y:S01]  /*895a0*/  VIADD R149, R155, UR32 ;  /* 0x000000209b957c36 */ /* 0x000fe20008000000 */
[----:B------:R-:W-:Y:S01]  /*895b0*/  ISETP.LT.AND P2, PT, R152, UR46, !P0 ;  /* 0x0000002e98007c0c */ /* 0x000fe2000c741270 */
[----:B------:R-:W-:Y:S01]  /*895c0*/  ULDC UR46, c[0x0][0x228] ;  /* 0x00008a00002e7ab9 */ /* 0x000fe20000000800 */
[----:B------:R-:W-:Y:S01]  /*895d0*/  LOP3.LUT R110, R110, 0xffffffbf, RZ, 0xc0, !PT ;  /* 0xffffffbf6e6e7812 */ /* 0x000fe200078ec0ff */
[----:B------:R-:W-:Y:S01]  /*895e0*/  ULDC UR22, c[0x0][0x228] ;  /* 0x00008a0000167ab9 */ /* 0x000fe20000000800 */
[----:B------:R-:W-:Y:S01]  /*895f0*/  ISETP.LT.AND P1, PT, R151, UR28, !P0 ;  /* 0x0000001c97007c0c */ /* 0x000fe2000c721270 */
[----:B------:R-:W-:Y:S01]  /*89600*/  VIADD R148, R149, UR58 ;  /* 0x0000003a95947c36 */ /* 0x000fe20008000000 */
[----:B------:R-:W-:Y:S01]  /*89610*/  STL [R1+0x30d4], R155 ;  /* 0x0030d49b01007387 */ /* 0x000fe20000100800 */
[----:B------:R-:W-:-:S04]  /*89620*/  ULDC.64 UR32, c[0x0][0x228] ;  /* 0x00008a0000207ab9 */ /* 0x000fc80000000a00 */
[----:B------:R-:W-:Y:S01]  /*89630*/  @P3 LOP3.LUT R110, R110, 0x40, RZ, 0xfc, !PT ;  /* 0x000000406e6e3812 */ /* 0x000fe200078efcff */
[----:B------:R-:W-:Y:S01]  /*89640*/  ULDC UR58, c[0x0][0x228] ;  /* 0x00008a00003a7ab9 */ /* 0x000fe20000000800 */
[----:B------:R-:W-:Y:S02]  /*89650*/  ULDC.64 UR28, c[0x0][0x228] ;  /* 0x00008a00001c7ab9 */ /* 0x000fe40000000a00 */
[----:B------:R-:W-:-:S04]  /*89660*/  LOP3.LUT R110, R110, 0xffffffdf, RZ, 0xc0, !PT ;  /* 0xffffffdf6e6e7812 */ /* 0x000fc800078ec0ff */
[----:B------:R-:W-:Y:S02]  /*89670*/  @P2 LOP3.LUT R110, R110, 0x20, RZ, 0xfc, !PT ;  /* 0x000000206e6e2812 */ /* 0x000fe400078efcff */
[----:B------:R-:W-:Y:S01]  /*89680*/  ISETP.LT.AND P0, PT, R154, UR30, !P0 ;  /* 0x0000001e9a007c0c */ /* 0x000fe2000c701270 */
[----:B------:R-:W-:Y:S01]  /*89690*/  VIADD R147, R148, UR39 ;  /* 0x0000002794937c36 */ /* 0x000fe20008000000 */
[----:B------:R-:W-:Y:S01]  /*896a0*/  LOP3.LUT R110, R110, 0xffffffef, RZ, 0xc0, !PT ;  /* 0xffffffef6e6e7812 */ /* 0x000fe200078ec0ff */
[----:B------:R-:W-:Y:S01]  /*896b0*/  STL [R1+0x30d0], R149 ;  /* 0x0030d09501007387 */ /* 0x000fe20000100800 */
[----:B------:R-:W-:Y:S02]  /*896c0*/  ULDC.64 UR30, c[0x0][0x228] ;  /* 0x00008a00001e7ab9 */ /* 0x000fe40000000a00 */
[----:B------:R-:W-:-:S04]  /*896d0*/  @P1 LOP3.LUT R110, R110, 0x10, RZ, 0xfc, !PT ;  /* 0x000000106e6e1812 */ /* 0x000fc800078efcff */
[----:B------:R-:W-:-:S04]  /*896e0*/  LOP3.LUT R110, R110, 0xfffffff7, RZ, 0xc0, !PT ;  /* 0xfffffff76e6e7812 */ /* 0x000fc800078ec0ff */
[----:B------:R-:W-:Y:S02]  /*896f0*/  @P0 LOP3.LUT R110, R110, 0x8, RZ, 0xfc, !PT ;  /* 0x000000086e6e0812 */ /* 0x000fe400078efcff */
[----:B------:R-:W-:-:S04]  /*89700*/  ISETP.GE.AND P0, PT, R146, UR47, PT ;  /* 0x0000002f92007c0c */ /* 0x000fc8000bf06270 */
[----:B------:R-:W-:Y:S02]  /*89710*/  ISETP.LT.AND P3, PT, R153, UR24, !P0 ;  /* 0x0000001899007c0c */ /* 0x000fe4000c761270 */
[----:B------:R-:W-:Y:S01]  /*89720*/  ISETP.LT.AND P2, PT, R152, UR18, !P0 ;  /* 0x0000001298007c0c */ /* 0x000fe2000c741270 */
[----:B------:R-:W-:Y:S01]  /*89730*/  ULDC UR18, c[0x0][0x228] ;  /* 0x00008a0000127ab9 */ /* 0x000fe20000000800 */
[----:B------:R-:W-:Y:S02]  /*89740*/  ISETP.LT.AND P1, PT, R151, UR46, !P0 ;  /* 0x0000002e97007c0c */ /* 0x000fe4000c721270 */
[----:B------:R-:W-:Y:S01]  /*89750*/  LOP3.LUT R110, R110, 0xfffffffb, RZ, 0xc0, !PT ;  /* 0xfffffffb6e6e7812 */ /* 0x000fe200078ec0ff */
[----:B------:R-:W-:Y:S01]  /*89760*/  VIADD R146, R147, UR49 ;  /* 0x0000003193927c36 */ /* 0x000fe20008000000 */
[----:B------:R-:W-:Y:S01]  /*89770*/  ISETP.LT.AND P0, PT, R154, UR26, !P0 ;  /* 0x0000001a9a007c0c */ /* 0x000fe2000c701270 */
[----:B------:R-:W-:Y:S01]  /*89780*/  STL [R1+0x30cc], R148 ;  /* 0x0030cc9401007387 */ /* 0x000fe20000100800 */
[----:B------:R-:W-:-:S03]  /*89790*/  ULDC.64 UR46, c[0x0][0x228] ;  /* 0x00008a00002e7ab9 */ /* 0x000fc60000000a00 */
[----:B------:R-:W-:-:S04]  /*897a0*/  @P3 LOP3.LUT R110, R110, 0x4, RZ, 0xfc, !PT ;  /* 0x000000046e6e3812 */ /* 0x000fc800078efcff */
[----:B------:R-:W-:-:S04]  /*897b0*/  LOP3.LUT R110, R110, 0xfffffffd, RZ, 0xc0, !PT ;  /* 0xfffffffd6e6e7812 */ /* 0x000fc800078ec0ff */
[----:B------:R-:W-:Y:S02]  /*897c0*/  @P0 LOP3.LUT R109, R109, 0x80000000, RZ, 0xfc, !PT ;  /* 0x800000006d6d0812 */ /* 0x000fe400078efcff */
[----:B------:R-:W-:Y:S02]  /*897d0*/  ISETP.GE.AND P0, PT, R145, UR19, PT ;  /* 0x0000001391007c0c */ /* 0x000fe4000bf06270 */
[----:B------:R-:W-:Y:S02]  /*897e0*/  @P2 LOP3.LUT R110, R110, 0x2, RZ, 0xfc, !PT ;  /* 0x000000026e6e2812 */ /* 0x000fe400078efcff */
[----:B------:R-:W-:Y:S02]  /*897f0*/  ISETP.LT.AND P3, PT, R153, UR58, !P0 ;  /* 0x0000003a99007c0c */ /* 0x000fe4000c761270 */
[----:B------:R-:W-:Y:S02]  /*89800*/  LOP3.LUT R110, R110, 0xfffffffe, RZ, 0xc0, !PT ;  /* 0xfffffffe6e6e7812 */ /* 0x000fe400078ec0ff */
[----:B------:R-:W-:-:S02]  /*89810*/  LOP3.LUT R109, R109, 0xbfffffff, RZ, 0xc0, !PT ;  /* 0xbfffffff6d6d7812 */ /* 0x000fc400078ec0ff */
[----:B------:R-:W-:Y:S02]  /*89820*/  @P1 LOP3.LUT R110, R110, 0x1, RZ, 0xfc, !PT ;  /* 0x000000016e6e1812 */ /* 0x000fe400078efcff */
[----:B------:R-:W-:Y:S02]  /*89830*/  ISETP.LT.AND P1, PT, R152, UR22, !P0 ;  /* 0x0000001698007c0c */ /* 0x000fe4000c721270 */
[----:B------:R-:W-:Y:S01]  /*89840*/  ISETP.LT.AND P2, PT, R151, UR18, !P0 ;  /* 0x0000001297007c0c */ /* 0x000fe2000c741270 */
[----:B------:R-:W-:Y:S02]  /*89850*/  ULDC UR18, c[0x0][0x228] ;  /* 0x00008a0000127ab9 */ /* 0x000fe40000000800 */
[----:B------:R-:W-:-:S04]  /*89860*/  @P3 LOP3.LUT R109, R109, 0x40000000, RZ, 0xfc, !PT ;  /* 0x400000006d6d3812 */ /* 0x000fc800078efcff */
[----:B------:R-:W-:-:S04]  /*89870*/  LOP3.LUT R109, R109, 0xefffffff, RZ, 0xc0, !PT ;  /* 0xefffffff6d6d7812 */ /* 0x000fc800078ec0ff */
[----:B------:R-:W-:Y:S02]  /*89880*/  @P1 LOP3.LUT R109, R109, 0x10000000, RZ, 0xfc, !PT ;  /* 0x100000006d6d1812 */ /* 0x000fe400078efcff */
[----:B------:R-:W-:Y:S02]  /*89890*/  ISETP.LT.AND P1, PT, R154, UR44, !P0 ;  /* 0x0000002c9a007c0c */ /* 0x000fe4000c721270 */
[----:B------:R-:W-:-:S04]  /*898a0*/  LOP3.LUT R109, R109, 0xf7ffffff, RZ, 0xc0, !PT ;  /* 0xf7ffffff6d6d7812 */ /* 0x000fc800078ec0ff */
[----:B------:R-:W-:Y:S02]  /*898b0*/  @P2 LOP3.LUT R109, R109, 0x8000000, RZ, 0xfc, !PT ;  /* 0x080000006d6d2812 */ /* 0x000fe400078efcff */
[----:B------:R-:W-:Y:S02]  /*898c0*/  ISETP.GE.AND P0, PT, R144, UR23, PT ;  /* 0x0000001790007c0c */ /* 0x000fe4000bf06270 */
[----:B------:R-:W-:-:S04]  /*898d0*/  LOP3.LUT R109, R109, 0xfbffffff, RZ, 0xc0, !PT ;  /* 0xfbffffff6d6d7812 */ /* 0x000fc800078ec0ff */
[----:B------:R-:W-:Y:S02]  /*898e0*/  @P1 LOP3.LUT R109, R109, 0x4000000, RZ, 0xfc, !PT ;  /* 0x040000006d6d1812 */ /* 0x000fe400078efcff */
[----:B------:R-:W-:Y:S02]  /*898f0*/  ISETP.LT.AND P1, PT, R153, UR18, !P0 ;  /* 0x0000001299007c0c */ /* 0x000fe4000c721270 */
[----:B------:R-:W-:Y:S02]  /*89900*/  ISETP.LT.AND P3, PT, R152, UR61, !P0 ;  /* 0x0000003d98007c0c */ /* 0x000fe4000c761270 */
[----:B------:R-:W-:Y:S02]  /*89910*/  LOP3.LUT R109, R109, 0xfdffffff, RZ, 0xc0, !PT ;  /* 0xfdffffff6d6d7812 */ /* 0x000fe400078ec0ff */
[----:B------:R-:W-:-:S07]  /*89920*/  ISETP.LT.AND P2, PT, R151, UR60, !P0 ;  /* 0x0000003c97007c0c */ /* 0x000fce000c741270 */
        /* <DEDUP_REMOVED lines=20> */
[----:B------:R-:W-:Y:S01]  /*89a70*/  LOP3.LUT R109, R109, 0xfffbffff, RZ, 0xc0, !PT ;  /* 0xfffbffff6d6d7812 */ /* 0x000fe200078ec0ff */
[----:B------:R-:W-:-:S03]  /*89a80*/  VIADD R145, R146, UR48 ;  /* 0x0000003092917c36 */ /* 0x000fc60008000000 */
[----:B------:R-:W-:Y:S02]  /*89a90*/  @P1 LOP3.LUT R109, R109, 0x40000, RZ, 0xfc, !PT ;  /* 0x000400006d6d1812 */ /* 0x000fe400078efcff */
[----:B------:R-:W-:Y:S01]  /*89aa0*/  ISETP.LT.AND P1, PT, R153, UR40, !P0 ;  /* 0x0000002899007c0c */ /* 0x000fe2000c721270 */
[----:B------:R-:W-:Y:S01]  /*89ab0*/  VIADD R144, R145, UR54 ;  /* 0x0000003691907c36 */ /* 0x000fe20008000000 */
[----:B------:R-:W-:Y:S01]  /*89ac0*/  LOP3.LUT R109, R109, 0xfffdffff, RZ, 0xc0, !PT ;  /* 0xfffdffff6d6d7812 */ /* 0x000fe200078ec0ff */
[----:B------:R-:W-:Y:S02]  /*89ad0*/  STL [R1+0x30c4], R147 ;  /* 0x0030c49301007387 */ /* 0x000fe40000100800 */
[----:B------:R-:W-:Y:S02]  /*89ae0*/  VIADD R143, R144, UR53 ;  /* 0x00000035908f7c36 */ /* 0x000fe40008000000 */
[----:B------:R-:W-:Y:S01]  /*89af0*/  STL [R1+0x30c0], R146 ;  /* 0x0030c09201007387 */ /* 0x000fe20000100800 */
[----:B------:R-:W-:-:S02]  /*89b00*/  ISETP.LT.AND P3, PT, R152, UR11, !P0 ;  /* 0x0000000b98007c0c */ /* 0x000fc4000c761270 */
[----:B------:R-:W-:Y:S01]  /*89b10*/  ISETP.LT.AND P2, PT, R151, UR10, !P0 ;  /* 0x0000000a97007c0c */ /* 0x000fe2000c741270 */
[----:B------:R-:W-:Y:S02]  /*89b20*/  STL [R1+0x30b8], R145 ;  /* 0x0030b89101007387 */ /* 0x000fe40000100800 */
[----:B------:R-:W-:Y:S02]  /*89b30*/  @P1 LOP3.LUT R109, R109, 0x20000, RZ, 0xfc, !PT ;  /* 0x000200006d6d1812 */ /* 0x000fe400078efcff */
[----:B------:R-:W-:Y:S01]  /*89b40*/  STL [R1+0x30b4], R144 ;  /* 0x0030b49001007387 */ /* 0x000fe20000100800 */
[----:B------:R-:W-:Y:S02]  /*89b50*/  ISETP.LT.AND P1, PT, R154, UR9, !P0 ;  /* 0x000000099a007c0c */ /* 0x000fe4000c721270 */
[----:B------:R-:W-:Y:S01]  /*89b60*/  ISETP.GE.AND P0, PT, R141, UR45, PT ;  /* 0x0000002d8d007c0c */ /* 0x000fe2000bf06270 */
[----:B------:R-:W-:Y:S04]  /*89b70*/  STL [R1+0x30a4], R143 ;  /* 0x0030a48f01007387 */ /* 0x000fe80000100800 */
[----:B------:R-:W2:Y:S01]  /*89b80*/  LDL.LU R141, [R1+0x3b84] ;  /* 0x003b8400018d7983 */ /* 0x000ea20000300800 */
[----:B------:R-:W-:-:S04]  /*89b90*/  LOP3.LUT R109, R109, 0xfffeffff, RZ, 0xc0, !PT ;  /* 0xfffeffff6d6d7812 */ /* 0x000fc800078ec0ff */
[----:B------:R-:W-:-:S04]  /*89ba0*/  @P3 LOP3.LUT R109, R109, 0x10000, RZ, 0xfc, !PT ;  /* 0x000100006d6d3812 */ /* 0x000fc800078efcff */
[----:B------:R-:W-:-:S04]  /*89bb0*/  LOP3.LUT R109, R109, 0xffff7fff, RZ, 0xc0, !PT ;  /* 0xffff7fff6d6d7812 */ /* 0x000fc800078ec0ff */
[----:B------:R-:W-:-:S04]  /*89bc0*/  @P2 LOP3.LUT R109, R109, 0x8000, RZ, 0xfc, !PT ;  /* 0x000080006d6d2812 */ /* 0x000fc800078efcff */
        /* <DEDUP_REMOVED lines=36> */
[----:B------:R-:W-:Y:S01]  /*89e10*/  LOP3.LUT R109, R109, 0xfffffffb, RZ, 0xc0, !PT ;  /* 0xfffffffb6d6d7812 */ /* 0x000fe200078ec0ff */
[----:B------:R-:W-:-:S03]  /*89e20*/  VIADD R142, R143, UR52 ;  /* 0x000000348f8e7c36 */ /* 0x000fc60008000000 */
[----:B------:R-:W-:-:S04]  /*89e30*/  @P2 LOP3.LUT R109, R109, 0x4, RZ, 0xfc, !PT ;  /* 0x000000046d6d2812 */ /* 0x000fc800078efcff */
[----:B------:R-:W-:Y:S01]  /*89e40*/  LOP3.LUT R109, R109, 0xfffffffd, RZ, 0xc0, !PT ;  /* 0xfffffffd6d6d7812 */ /* 0x000fe200078ec0ff */
[----:B------:R1:W-:Y:S03]  /*89e50*/  STL [R1+0x30a0], R142 ;  /* 0x0030a08e01007387 */ /* 0x0003e60000100800 */
[----:B------:R-:W-:Y:S01]  /*89e60*/  @P1 LOP3.LUT R109, R109, 0x2, RZ, 0xfc, !PT ;  /* 0x000000026d6d1812 */ /* 0x000fe200078efcff */
[----:B------:R-:W-:-:S03]  /*89e70*/  VIADD R2, R252, 0xd1 ;  /* 0x000000d1fc027836 */ /* 0x000fc60000000000 */
[----:B------:R-:W-:Y:S01]  /*89e80*/  LOP3.LUT R109, R109, 0xdfffffff, RZ, 0xc0, !PT ;  /* 0xdfffffff6d6d7812 */ /* 0x000fe200078ec0ff */
[----:B-1----:R-:W-:-:S04]  /*89e90*/  VIADD R142, R142, UR51 ;  /* 0x000000338e8e7c36 */ /* 0x002fc80008000000 */
[----:B------:R-:W-:Y:S01]  /*89ea0*/  VIADD R139, R142, UR50 ;  /* 0x000000328e8b7c36 */ /* 0x000fe20008000000 */
[----:B------:R1:W-:Y:S01]  /*89eb0*/  STL [R1+0x309c], R142 ;  /* 0x00309c8e01007387 */ /* 0x0003e20000100800 */
[----:B------:R-:W-:-:S03]  /*89ec0*/  ISETP.GE.AND P1, PT, R2, UR33, PT ;  /* 0x0000002102007c0c */ /* 0x000fc6000bf26270 */
[----:B------:R-:W-:Y:S01]  /*89ed0*/  STL [R1+0x3190], R139 ;  /* 0x0031908b01007387 */ /* 0x000fe20000100800 */
[----:B------:R-:W-:Y:S02]  /*89ee0*/  ISETP.LT.AND P5, PT, R153, UR55, !P1 ;  /* 0x0000003799007c0c */ /* 0x000fe4000cfa1270 */
[----:B------:R-:W-:Y:S01]  /*89ef0*/  LOP3.LUT R3, R3, 0xbfffffff, RZ, 0xc0, !PT ;  /* 0xbfffffff03037812 */ /* 0x000fe200078ec0ff */
[----:B------:R-:W-:-:S03]  /*89f00*/  VIADD R0, R252, 0xd0 ;  /* 0x000000d0fc007836 */ /* 0x000fc60000000000 */
[----:B------:R-:W-:Y:S02]  /*89f10*/  LOP3.LUT R3, R3, 0x7fffffff, RZ, 0xc0, !PT ;  /* 0x7fffffff03037812 */ /* 0x000fe400078ec0ff */
[----:B------:R-:W-:Y:S02]  /*89f20*/  ISETP.GE.AND P2, PT, R0, UR31, PT ;  /* 0x0000001f00007c0c */ /* 0x000fe4000bf46270 */
[----:B------:R-:W-:Y:S02]  /*89f30*/  ISETP.GE.AND P6, PT, R154, UR38, PT ;  /* 0x000000269a007c0c */ /* 0x000fe4000bfc6270 */
[----:B--2---:R-:W-:-:S04]  /*89f40*/  ISETP.GE.AND P0, PT, R150, R141, PT ;  /* 0x0000008d9600720c */ /* 0x004fc80003f06270 */
[----:B------:R-:W-:Y:S02]  /*89f50*/  ISETP.LT.AND P4, PT, R151, UR36, !P0 ;  /* 0x0000002497007c0c */ /* 0x000fe4000c781270 */
[----:B------:R-:W-:-:S11]  /*89f60*/  ISETP.LT.AND P3, PT, R154, UR34, !P0 ;  /* 0x000000229a007c0c */ /* 0x000fd6000c761270 */
[----:B------:R-:W-:Y:S02]  /*89f70*/  @P4 LOP3.LUT R109, R109, 0x20000000, RZ, 0xfc, !PT ;  /* 0x200000006d6d4812 */ /* 0x000fe400078efcff */
[----:B------:R-:W-:Y:S02]  /*89f80*/  ISETP.LT.AND P4, PT, R152, UR56, !P1 ;  /* 0x0000003898007c0c */ /* 0x000fe4000cf81270 */
[----:B------:R-:W-:-:S04]  /*89f90*/  LOP3.LUT R109, R109, 0xfffffeff, RZ, 0xc0, !PT ;  /* 0xfffffeff6d6d7812 */ /* 0x000fc800078ec0ff */
[----:B------:R-:W-:Y:S02]  /*89fa0*/  @P3 LOP3.LUT R109, R109, 0x100, RZ, 0xfc, !PT ;  /* 0x000001006d6d3812 */ /* 0x000fe400078efcff */
[----:B------:R-:W-:Y:S02]  /*89fb0*/  ISETP.LT.AND P3, PT, R151, UR57, !P1 ;  /* 0x0000003997007c0c */ /* 0x000fe4000cf61270 */
[----:B------:R-:W-:-:S03]  /*89fc0*/  LOP3.LUT R109, R109, 0xfffffffe, RZ, 0xc0, !PT ;  /* 0xfffffffe6d6d7812 */ /* 0x000fc600078ec0ff */
[----:B------:R-:W-:Y:S02]  /*89fd0*/  @P4 LOP3.LUT R3, R3, 0x80000000, RZ, 0xfc, !PT ;  /* 0x8000000003034812 */ /* 0x000fe400078efcff */
[----:B------:R-:W-:-:S06]  /*89fe0*/  @P5 LOP3.LUT R109, R109, 0x1, RZ, 0xfc, !PT ;  /* 0x000000016d6d5812 */ /* 0x000fcc00078efcff */
[----:B------:R-:W-:Y:S01]  /*89ff0*/  @P3 LOP3.LUT R3, R3, 0x40000000, RZ, 0xfc, !PT ;  /* 0x4000000003033812 */ /* 0x000fe200078efcff */
[----:B------:R-:W-:Y:S01]  /*8a000*/  STL [R1+0x3c10], R167 ;  /* 0x003c10a701007387 */ /* 0x000fe20000100800 */
[----:B------:R-:W-:Y:S01]  /*8a010*/  UIADD3 UR5, UR4, UR5, URZ ;  /* 0x0000000504057290 */ /* 0x000fe2000fffe03f */
[----:B------:R-:W-:Y:S02]  /*8a020*/  ULDC.64 UR10, c[0x0][0x228] ;  /* 0x00008a00000a7ab9 */ /* 0x000fe40000000a00 */
[----:B------:R-:W-:Y:S01]  /*8a030*/  STL [R1+0x3c0c], R166 ;  /* 0x003c0ca601007387 */ /* 0x000fe20000100800 */
[----:B------:R-:W-:Y:S01]  /*8a040*/  ULDC UR8, c[0x0][0x228] ;  /* 0x00008a0000087ab9 */ /* 0x000fe20000000800 */
[----:B------:R-:W-:Y:S01]  /*8a050*/  ULDC UR6, c[0x0][0x228] ;  /* 0x00008a0000067ab9 */ /* 0x000fe20000000800 */
[----:B------:R-:W-:Y:S01]  /*8a060*/  ULDC UR7, c[0x0][0x228] ;  /* 0x00008a0000077ab9 */ /* 0x000fe20000000800 */
        /* <DEDUP_REMOVED lines=61> */
[----:B------:R-:W-:-:S03]  /*8a440*/  ULDC UR38, c[0x0][0x228] ;  /* 0x00008a0000267ab9 */ /* 0x000fc60000000800 */
        /* <DEDUP_REMOVED lines=15> */
[----:B------:R-:W2:Y:S04]  /*8a540*/  LDL.LU R144, [R1+0xfd0] ;  /* 0x000fd00001907983 */ /* 0x000ea80000300800 */
[----:B------:R-:W2:Y:S04]  /*8a550*/  LDL.LU R145, [R1+0xfd8] ;  /* 0x000fd80001917983 */ /* 0x000ea80000300800 */
[----:B------:R-:W2:Y:S04]  /*8a560*/  LDL.LU R146, [R1+0xfa0] ;  /* 0x000fa00001927983 */ /* 0x000ea80000300800 */
[----:B------:R-:W2:Y:S01]  /*8a570*/  LDL.LU R147, [R1+0xfa8] ;  /* 0x000fa80001937983 */ /* 0x000ea20000300800 */
[----:B------:R-:W3:Y:S03]  /*8a580*/  S2R R151, SR_TID.X ;  /* 0x0000000000977919 */ /* 0x000ee60000002100 */
[----:B------:R-:W4:Y:S04]  /*8a590*/  LDL.LU R140, [R1+0xf40] ;  /* 0x000f4000018c7983 */ /* 0x000f280000300800 */
[----:B------:R-:W4:Y:S04]  /*8a5a0*/  LDL.LU R141, [R1+0xf48] ;  /* 0x000f4800018d7983 */ /* 0x000f280000300800 */
[----:B-1----:R-:W4:Y:S04]  /*8a5b0*/  LDL.LU R142, [R1+0xf10] ;  /* 0x000f1000018e7983 */ /* 0x002f280000300800 */
[----:B------:R-:W4:Y:S04]  /*8a5c0*/  LDL.LU R143, [R1+0xf18] ;  /* 0x000f1800018f7983 */ /* 0x000f280000300800 */
[----:B------:R-:W4:Y:S04]  /*8a5d0*/  LDL.LU R148, [R1+0xf00] ;  /* 0x000f000001947983 */ /* 0x000f280000300800 */
[----:B------:R-:W4:Y:S04]  /*8a5e0*/  LDL.LU R149, [R1+0xf08] ;  /* 0x000f080001957983 */ /* 0x000f280000300800 */
[----:B------:R-:W4:Y:S01]  /*8a5f0*/  LDL.LU R150, [R1+0xef0] ;  /* 0x000ef00001967983 */ /* 0x000f220000300800 */
[----:B---3--:R-:W-:-:S04]  /*8a600*/  LOP3.LUT R151, R151, 0x1f, RZ, 0xc0, !PT ;  /* 0x0000001f97977812 */ /* 0x008fc800078ec0ff */
[----:B------:R-:W-:Y:S01]  /*8a610*/  LEA R0, R151, UR5, 0x4 ;  /* 0x0000000597007c11 */ /* 0x000fe2000f8e20ff */
[----:B------:R-:W-:Y:S01]  /*8a620*/  ULDC UR5, c[0x0][0x228] ;  /* 0x00008a0000057ab9 */ /* 0x000fe20000000800 */
[----:B------:R-:W1:Y:S02]  /*8a630*/  S2R R151, SR_TID.X ;  /* 0x0000000000977919 */ /* 0x000e640000002100 */
[----:B-1----:R-:W-:Y:S02]  /*8a640*/  LOP3.LUT R2, R151, 0x3f, RZ, 0xc0, !PT ;  /* 0x0000003f97027812 */ /* 0x002fe400078ec0ff */
[----:B------:R-:W3:Y:S02]  /*8a650*/  LDL.LU R151, [R1+0xef8] ;  /* 0x000ef80001977983 */ /* 0x000ee40000300800 */
[----:B------:R-:W-:Y:S01]  /*8a660*/  LEA R2, R2, UR4, 0x4 ;  /* 0x0000000402027c11 */ /* 0x000fe2000f8e20ff */
[----:B------:R-:W-:Y:S01]  /*8a670*/  ULDC UR4, c[0x0][0x228] ;  /* 0x00008a0000047ab9 */ /* 0x000fe20000000800 */
[----:B--2---:R1:W-:Y:S04]  /*8a680*/  STSM.16.M88.4 [R0], R144 ;  /* 0x0000009000007844 */ /* 0x0043e80000000200 */
[----:B-1----:R-:W2:Y:S04]  /*8a690*/  LDL.LU R144, [R1+0xe70] ;  /* 0x000e700001907983 */ /* 0x002ea80000300800 */
[----:B----4-:R-:W-:Y:S01]  /*8a6a0*/  STSM.16.M88.4 [R0+0x200], R140 ;  /* 0x0002008c00007844 */ /* 0x010fe20000000200 */
[----:B------:R-:W-:Y:S06]  /*8a6b0*/  BAR.SYNC.DEFER_BLOCKING 0x0 ;  /* 0x0000000000007b1d */ /* 0x000fec0000010000 */
[----:B------:R-:W2:Y:S04]  /*8a6c0*/  LDL.LU R145, [R1+0xe78] ;  /* 0x000e780001917983 */ /* 0x000ea80000300800 */
[----:B------:R-:W2:Y:S04]  /*8a6d0*/  LDL.LU R146, [R1+0xe40] ;  /* 0x000e400001927983 */ /* 0x000ea80000300800 */
[----:B------:R-:W2:Y:S04]  /*8a6e0*/  LDL.LU R147, [R1+0xe48] ;  /* 0x000e480001937983 */ /* 0x000ea80000300800 */
[----:B------:R-:W1:Y:S04]  /*8a6f0*/  LDS.128 R112, [R2] ;  /* 0x0000000002707984 */ /* 0x000e680000000c00 */
[----:B------:R-:W4:Y:S01]  /*8a700*/  LDS.128 R108, [R2+0x400] ;  /* 0x00040000026c7984 */ /* 0x000f220000000c00 */
[----:B------:R-:W-:Y:S06]  /*8a710*/  BAR.SYNC.DEFER_BLOCKING 0x0 ;  /* 0x0000000000007b1d */ /* 0x000fec0000010000 */
[----:B---3--:R3:W-:Y:S04]  /*8a720*/  STSM.16.M88.4 [R0], R148 ;  /* 0x0000009400007844 */ /* 0x0087e80000000200 */
[----:B-1----:R-:W-:Y:S04]  /*8a730*/  STL.64 [R1+0x2e0], R112 ;  /* 0x0002e07001007387 */ /* 0x002fe80000100a00 */
[----:B------:R-:W-:Y:S04]  /*8a740*/  STL.64 [R1+0x2e8], R114 ;  /* 0x0002e87201007387 */ /* 0x000fe80000100a00 */
[----:B----4-:R-:W-:Y:S04]  /*8a750*/  STL.64 [R1+0x3f0], R108 ;  /* 0x0003f06c01007387 */ /* 0x010fe80000100a00 */
[----:B------:R-:W-:Y:S04]  /*8a760*/  STL.64 [R1+0x3f8], R110 ;  /* 0x0003f86e01007387 */ /* 0x000fe80000100a00 */
[----:B---3--:R-:W3:Y:S04]  /*8a770*/  LDL.LU R148, [R1+0xc20] ;  /* 0x000c200001947983 */ /* 0x008ee80000300800 */
[----:B------:R-:W3:Y:S04]  /*8a780*/  LDL.LU R149, [R1+0xc28] ;  /* 0x000c280001957983 */ /* 0x000ee80000300800 */
[----:B------:R-:W3:Y:S04]  /*8a790*/  LDL.LU R150, [R1+0xa40] ;  /* 0x000a400001967983 */ /* 0x000ee80000300800 */
[----:B------:R-:W3:Y:S04]  /*8a7a0*/  LDL.LU R151, [R1+0xa48] ;  /* 0x000a480001977983 */ /* 0x000ee80000300800 */
[----:B------:R-:W4:Y:S04]  /*8a7b0*/  LDL.LU R140, [R1+0x250] ;  /* 0x00025000018c7983 */ /* 0x000f280000300800 */
[----:B------:R-:W4:Y:S01]  /*8a7c0*/  LDL.LU R141, [R1+0x258] ;  /* 0x00025800018d7983 */ /* 0x000f220000300800 */
[----:B------:R-:W-:-:S02]  /*8a7d0*/  IMAD.MOV.U32 R142, RZ, RZ, R100 ;  /* 0x000000ffff8e7224 */ /* 0x000fc400078e0064 */
[----:B------:R-:W-:Y:S01]  /*8a7e0*/  IMAD.MOV.U32 R143, RZ, RZ, R102 ;  /* 0x000000ffff8f7224 */ /* 0x000fe200078e0066 */
[----:B--2---:R-:W-:Y:S01]  /*8a7f0*/  STSM.16.M88.4 [R0+0x200], R144 ;  /* 0x0002009000007844 */ /* 0x004fe20000000200 */
[----:B------:R-:W-:Y:S06]  /*8a800*/  BAR.SYNC.DEFER_BLOCKING 0x0 ;  /* 0x0000000000007b1d */ /* 0x000fec0000010000 */
[----:B------:R-:W1:Y:S04]  /*8a810*/  LDS.128 R112, [R2] ;  /* 0x0000000002707984 */ /* 0x000e680000000c00 */
[----:B------:R-:W2:Y:S01]  /*8a820*/  LDS.128 R108, [R2+0x400] ;  /* 0x00040000026c7984 */ /* 0x000ea20000000c00 */
[----:B------:R-:W-:Y:S06]  /*8a830*/  BAR.SYNC.DEFER_BLOCKING 0x0 ;  /* 0x0000000000007b1d */ /* 0x000fec0000010000 */
[----:B---3--:R-:W-:Y:S04]  /*8a840*/  STSM.16.M88.4 [R0], R148 ;  /* 0x0000009400007844 */ /* 0x008fe80000000200 */
[----:B----4-:R-:W-:Y:S04]  /*8a850*/  STSM.16.M88.4 [R0+0x200], R140 ;  /* 0x0002008c00007844 */ /* 0x010fe80000000200 */
[----:B-1----:R-:W-:Y:S04]  /*8a860*/  STL.64 [R1+0x2d0], R112 ;  /* 0x0002d07001007387 */ /* 0x002fe80000100a00 */
[----:B------:R-:W-:Y:S01]  /*8a870*/  STL.64 [R1+0x2d8], R114 ;  /* 0x0002d87201007387 */ /* 0x000fe20000100a00 */
[----:B------:R-:W-:Y:S06]  /*8a880*/  BAR.SYNC.DEFER_BLOCKING 0x0 ;  /* 0x0000000000007b1d */ /* 0x000fec0000010000 */
[----:B--2---:R-:W-:Y:S04]  /*8a890*/  STL.64 [R1+0x3d0], R108 ;  /* 0x0003d06c01007387 */ /* 0x004fe80000100a00 */
[----:B------:R-:W-:Y:S04]  /*8a8a0*/  STL.64 [R1+0x3d8], R110 ;  /* 0x0003d86e01007387 */ /* 0x000fe80000100a00 */
[----:B------:R-:W1:Y:S04]  /*8a8b0*/  LDS.128 R112, [R2] ;  /* 0x0000000002707984 */ /* 0x000e680000000c00 */
[----:B------:R-:W2:Y:S01]  /*8a8c0*/  LDS.128 R108, [R2+0x400] ;  /* 0x00040000026c7984 */ /* 0x000ea20000000c00 */
[----:B------:R-:W-:-:S02]  /*8a8d0*/  IMAD.MOV.U32 R144, RZ, RZ, R96 ;  /* 0x000000ffff907224 */ /* 0x000fc400078e0060 */
[----:B------:R-:W-:Y:S02]  /*8a8e0*/  IMAD.MOV.U32 R145, RZ, RZ, R98 ;  /* 0x000000ffff917224 */ /* 0x000fe400078e0062 */
[----:B------:R-:W-:Y:S02]  /*8a8f0*/  IMAD.MOV.U32 R146, RZ, RZ, R92 ;  /* 0x000000ffff927224 */ /* 0x000fe400078e005c */
[----:B------:R-:W-:Y:S01]  /*8a900*/  IMAD.MOV.U32 R147, RZ, RZ, R94 ;  /* 0x000000ffff937224 */ /* 0x000fe200078e005e */
[----:B------:R-:W-:Y:S06]  /*8a910*/  BAR.SYNC.DEFER_BLOCKING 0x0 ;  /* 0x0000000000007b1d */ /* 0x000fec0000010000 */
[----:B------:R3:W-:Y:S04]  /*8a920*/  STSM.16.M88.4 [R0], R144 ;  /* 0x0000009000007844 */ /* 0x0007e80000000200 */
[----:B-1----:R-:W-:Y:S04]  /*8a930*/  STL.64 [R1+0x2c0], R112 ;  /* 0x0002c07001007387 */ /* 0x002fe80000100a00 */
[----:B------:R-:W-:Y:S04]  /*8a940*/  STL.64 [R1+0x2c8], R114 ;  /* 0x0002c87201007387 */ /* 0x000fe80000100a00 */
[----:B--2---:R-:W-:Y:S04]  /*8a950*/  STL.64 [R1+0x3b0], R108 ;  /* 0x0003b06c01007387 */ /* 0x004fe80000100a00 */
[----:B------:R-:W-:Y:S04]  /*8a960*/  STL.64 [R1+0x3b8], R110 ;  /* 0x0003b86e01007387 */ /* 0x000fe80000100a00 */
[----:B---3--:R-:W2:Y:S04]  /*8a970*/  LDL.LU R144, [R1+0xfd4] ;  /* 0x000fd40001907983 */ /* 0x008ea80000300800 */
[----:B------:R-:W2:Y:S04]  /*8a980*/  LDL.LU R145, [R1+0xfdc] ;  /* 0x000fdc0001917983 */ /* 0x000ea80000300800 */
[----:B------:R-:W2:Y:S04]  /*8a990*/  LDL.LU R146, [R1+0xfa4] ;  /* 0x000fa40001927983 */ /* 0x000ea80000300800 */
[----:B------:R-:W2:Y:S04]  /*8a9a0*/  LDL.LU R147, [R1+0xfac] ;  /* 0x000fac0001937983 */ /* 0x000ea80000300800 */
[----:B------:R-:W3:Y:S04]  /*8a9b0*/  LDL.LU R140, [R1+0xf44] ;  /* 0x000f4400018c7983 */ /* 0x000ee80000300800 */
[----:B------:R-:W3:Y:S04]  /*8a9c0*/  LDL.LU R141, [R1+0xf4c] ;  /* 0x000f4c00018d7983 */ /* 0x000ee80000300800 */
[----:B------:R-:W3:Y:S04]  /*8a9d0*/  LDL.LU R142, [R1+0xf14] ;  /* 0x000f1400018e7983 */ /* 0x000ee80000300800 */
[----:B------:R-:W3:Y:S01]  /*8a9e0*/  LDL.LU R143, [R1+0xf1c] ;  /* 0x000f1c00018f7983 */ /* 0x000ee20000300800 */
[----:B------:R-:W-:-:S02]  /*8a9f0*/  IMAD.MOV.U32 R148, RZ, RZ, R88 ;  /* 0x000000ffff947224 */ /* 0x000fc400078e0058 */
[----:B------:R-:W-:Y:S02]  /*8aa00*/  IMAD.MOV.U32 R149, RZ, RZ, R90 ;  /* 0x000000ffff957224 */ /* 0x000fe400078e005a */
[----:B------:R-:W-:Y:S02]  /*8aa10*/  IMAD.MOV.U32 R150, RZ, RZ, R104 ;  /* 0x000000ffff967224 */ /* 0x000fe400078e0068 */
[----:B------:R-:W-:-:S05]  /*8aa20*/  IMAD.MOV.U32 R151, RZ, RZ, R106 ;  /* 0x000000ffff977224 */ /* 0x000fca00078e006a */
[----:B------:R-:W-:Y:S01]  /*8aa30*/  STSM.16.M88.4 [R0+0x200], R148 ;  /* 0x0002009400007844 */ /* 0x000fe20000000200 */
[----:B------:R-:W-:Y:S06]  /*8aa40*/  BAR.SYNC.DEFER_BLOCKING 0x0 ;  /* 0x0000000000007b1d */ /* 0x000fec0000010000 */
[----:B------:R-:W1:Y:S04]  /*8aa50*/  LDS.128 R112, [R2] ;  /* 0x0000000002707984 */ /* 0x000e680000000c00 */
[----:B------:R-:W4:Y:S01]  /*8aa60*/  LDS.128 R108, [R2+0x400] ;  /* 0x00040000026c7984 */ /* 0x000f220000000c00 */
[----:B------:R-:W-:Y:S06]  /*8aa70*/  BAR.SYNC.DEFER_BLOCKING 0x0 ;  /* 0x0000000000007b1d */ /* 0x000fec0000010000 */
[----:B-1----:R-:W-:Y:S04]  /*8aa80*/  STL.64 [R1+0x2b0], R112 ;  /* 0x0002b07001007387 */ /* 0x002fe80000100a00 */
[----:B------:R-:W-:Y:S04]  /*8aa90*/  STL.64 [R1+0x2b8], R114 ;  /* 0x0002b87201007387 */ /* 0x000fe80000100a00 */
[----:B----4-:R-:W-:Y:S04]  /*8aaa0*/  STL.64 [R1+0x370], R108 ;  /* 0x0003706c01007387 */ /* 0x010fe80000100a00 */
[----:B------:R-:W-:Y:S04]  /*8aab0*/  STL.64 [R1+0x378], R110 ;  /* 0x0003786e01007387 */ /* 0x000fe80000100a00 */
[----:B--2---:R1:W-:Y:S04]  /*8aac0*/  STSM.16.M88.4 [R0], R144 ;  /* 0x0000009000007844 */ /* 0x0043e80000000200 */
[----:B-1----:R-:W2:Y:S04]  /*8aad0*/  LDL.LU R144, [R1+0xf04] ;  /* 0x000f040001907983 */ /* 0x002ea80000300800 */
[----:B------:R-:W2:Y:S04]  /*8aae0*/  LDL.LU R145, [R1+0xf0c] ;  /* 0x000f0c0001917983 */ /* 0x000ea80000300800 */
[----:B------:R-:W2:Y:S04]  /*8aaf0*/  LDL.LU R146, [R1+0xef4] ;  /* 0x000ef40001927983 */ /* 0x000ea80000300800 */
[----:B---3--:R1:W-:Y:S04]  /*8ab00*/  STSM.16.M88.4 [R0+0x200], R140 ;  /* 0x0002008c00007844 */ /* 0x0083e80000000200 */
[----:B------:R-:W2:Y:S01]  /*8ab10*/  LDL.LU R147, [R1+0xefc] ;  /* 0x000efc0001937983 */ /* 0x000ea20000300800 */
[----:B------:R-:W-:Y:S06]  /*8ab20*/  BAR.SYNC.DEFER_BLOCKING 0x0 ;  /* 0x0000000000007b1d */ /* 0x000fec0000010000 */
[----:B-1----:R-:W3:Y:S04]  /*8ab30*/  LDL.LU R140, [R1+0xe74] ;  /* 0x000e7400018c7983 */ /* 0x002ee80000300800 */
[----:B------:R-:W3:Y:S04]  /*8ab40*/  LDL.LU R141, [R1+0xe7c] ;  /* 0x000e7c00018d7983 */ /* 0x000ee80000300800 */
[----:B------:R-:W3:Y:S04]  /*8ab50*/  LDL.LU R142, [R1+0xe44] ;  /* 0x000e4400018e7983 */ /* 0x000ee80000300800 */
[----:B------:R-:W3:Y:S04]  /*8ab60*/  LDL.LU R143, [R1+0xe4c] ;  /* 0x000e4c00018f7983 */ /* 0x000ee80000300800 */
        /* <DEDUP_REMOVED lines=15> */
[----:B------:R-:W3:Y:S01]  /*8ac60*/  LDL.LU R141, [R1+0x25c] ;  /* 0x00025c00018d7983 */ /* 0x000ee20000300800 */
[----:B------:R-:W-:-:S02]  /*8ac70*/  IMAD.MOV.U32 R142, RZ, RZ, R101 ;  /* 0x000000ffff8e7224 */ /* 0x000fc400078e0065 */
[----:B------:R-:W-:Y:S01]  /*8ac80*/  IMAD.MOV.U32 R143, RZ, RZ, R103 ;  /* 0x000000ffff8f7224 */ /* 0x000fe200078e0067 */
[----:B------:R-:W1:Y:S04]  /*8ac90*/  LDS.128 R108, [R2] ;  /* 0x00000000026c7984 */ /* 0x000e680000000c00 */
[----:B------:R-:W4:Y:S01]  /*8aca0*/  LDS.128 R100, [R2+0x400] ;  /* 0x0004000002647984 */ /* 0x000f220000000c00 */
[----:B------:R-:W-:Y:S01]  /*8acb0*/  BAR.SYNC.DEFER_BLOCKING 0x0 ;  /* 0x0000000000007b1d */ /* 0x000fe20000010000 */
        /* <DEDUP_REMOVED lines=8> */
[----:B-1----:R-:W-:Y:S04]  /*8ad40*/  STL.64 [R1+0x250], R108 ;  /* 0x0002506c01007387 */ /* 0x002fe80000100a00 */
[----:B------:R-:W-:Y:S04]  /*8ad50*/  STL.64 [R1+0x258], R110 ;  /* 0x0002586e01007387 */ /* 0x000fe80000100a00 */
[----:B----4-:R-:W-:Y:S04]  /*8ad60*/  STL.64 [R1+0x330], R100 ;  /* 0x0003306401007387 */ /* 0x010fe80000100a00 */
[----:B------:R-:W-:Y:S04]  /*8ad70*/  STL.64 [R1+0x338], R102 ;  /* 0x0003386601007387 */ /* 0x000fe80000100a00 */
[----:B--2---:R-:W-:Y:S04]  /*8ad80*/  STSM.16.M88.4 [R0], R144 ;  /* 0x0000009000007844 */ /* 0x004fe80000000200 */
[----:B---3--:R-:W-:Y:S01]  /*8ad90*/  STSM.16.M88.4 [R0+0x200], R140 ;  /* 0x0002008c00007844 */ /* 0x008fe20000000200 */
[----:B------:R-:W-:Y:S06]  /*8ada0*/  BAR.SYNC.DEFER_BLOCKING 0x0 ;  /* 0x0000000000007b1d */ /* 0x000fec0000010000 */
[----:B------:R-:W1:Y:S04]  /*8adb0*/  LDS.128 R240, [R2] ;  /* 0x0000000002f07984 */ /* 0x000e680000000c00 */
[----:B------:R-:W2:Y:S01]  /*8adc0*/  LDS.128 R88, [R2+0x400] ;  /* 0x0004000002587984 */ /* 0x000ea20000000c00 */
[----:B------:R-:W-:Y:S06]  /*8add0*/  BAR.SYNC.DEFER_BLOCKING 0x0 ;  /* 0x0000000000007b1d */ /* 0x000fec0000010000 */
[----:B------:R-:W-:Y:S04]  /*8ade0*/  STSM.16.M88.4 [R0], R96 ;  /* 0x0000006000007844 */ /* 0x000fe80000000200 */
[----:B-1----:R-:W-:Y:S04]  /*8adf0*/  STL [R1+0x3c20], R240 ;  /* 0x003c20f001007387 */ /* 0x002fe80000100800 */
[----:B------:R-:W-:Y:S04]  /*8ae00*/  STL [R1+0x3c1c], R241 ;  /* 0x003c1cf101007387 */ /* 0x000fe80000100800 */
[----:B------:R-:W-:Y:S04]  /*8ae10*/  STL [R1+0x3c18], R242 ;  /* 0x003c18f201007387 */ /* 0x000fe80000100800 */
[----:B------:R-:W-:Y:S04]  /*8ae20*/  STL [R1+0x3c14], R243 ;  /* 0x003c14f301007387 */ /* 0x000fe80000100800 */
[----:B--2---:R1:W-:Y:S04]  /*8ae30*/  STL.64 [R1+0x310], R88 ;  /* 0x0003105801007387 */ /* 0x0043e80000100a00 */
[----:B------:R2:W-:Y:S04]  /*8ae40*/  STL.64 [R1+0x318], R90 ;  /* 0x0003185a01007387 */ /* 0x0005e80000100a00 */
[----:B------:R3:W-:Y:S04]  /*8ae50*/  STSM.16.M88.4 [R0+0x200], R92 ;  /* 0x0002005c00007844 */ /* 0x0007e80000000200 */
[----:B-1----:R-:W4:Y:S04]  /*8ae60*/  LDL.LU R88, [R1+0x1230] ;  /* 0x0012300001587983 */ /* 0x002f280000300800 */
[----:B------:R-:W4:Y:S04]  /*8ae70*/  LDL.LU R89, [R1+0x1238] ;  /* 0x0012380001597983 */ /* 0x000f280000300800 */
[----:B--2---:R-:W4:Y:S04]  /*8ae80*/  LDL.LU R90, [R1+0x1210] ;  /* 0x00121000015a7983 */ /* 0x004f280000300800 */
[----:B------:R-:W4:Y:S04]  /*8ae90*/  LDL.LU R91, [R1+0x1218] ;  /* 0x00121800015b7983 */ /* 0x000f280000300800 */
[----:B---3--:R-:W2:Y:S04]  /*8aea0*/  LDL.LU R92, [R1+0x1200] ;  /* 0x00120000015c7983 */ /* 0x008ea80000300800 */
[----:B------:R-:W2:Y:S04]  /*8aeb0*/  LDL.LU R93, [R1+0x1208] ;  /* 0x00120800015d7983 */ /* 0x000ea80000300800 */
[----:B------:R-:W2:Y:S04]  /*8aec0*/  LDL.LU R94, [R1+0x11f0] ;  /* 0x0011f000015e7983 */ /* 0x000ea80000300800 */
[----:B------:R-:W2:Y:S01]  /*8aed0*/  LDL.LU R95, [R1+0x11f8] ;  /* 0x0011f800015f7983 */ /* 0x000ea20000300800 */
[----:B------:R-:W-:Y:S06]  /*8aee0*/  BAR.SYNC.DEFER_BLOCKING 0x0 ;  /* 0x0000000000007b1d */ /* 0x000fec0000010000 */
[----:B------:R-:W1:Y:S04]  /*8aef0*/  LDS.128 R96, [R2+0x400] ;  /* 0x0004000002607984 */ /* 0x000e680000000c00 */
[----:B------:R-:W-:Y:S01]  /*8af00*/  LDS.128 R236, [R2] ;  /* 0x0000000002ec7984 */ /* 0x000fe20000000c00 */
[----:B------:R-:W-:Y:S06]  /*8af10*/  BAR.SYNC.DEFER_BLOCKING 0x0 ;  /* 0x0000000000007b1d */ /* 0x000fec0000010000 */
[----:B-1----:R-:W-:Y:S04]  /*8af20*/  STL.64 [R1+0x2f0], R96 ;  /* 0x0002f06001007387 */ /* 0x002fe80000100a00 */
[----:B------:R-:W-:Y:S04]  /*8af30*/  STL.64 [R1+0x2f8], R98 ;  /* 0x0002f86201007387 */ /* 0x000fe80000100a00 */
[----:B----4-:R1:W-:Y:S04]  /*8af40*/  STSM.16.M88.4 [R0], R88 ;  /* 0x0000005800007844 */ /* 0x0103e80000000200 */
[----:B-1----:R-:W3:Y:S04]  /*8af50*/  LDL.LU R88, [R1+0xf90] ;  /* 0x000f900001587983 */ /* 0x002ee80000300800 */
[----:B------:R-:W3:Y:S04]  /*8af60*/  LDL.LU R89, [R1+0xf98] ;  /* 0x000f980001597983 */ /* 0x000ee80000300800 */
[----:B------:R-:W3:Y:S04]  /*8af70*/  LDL.LU R90, [R1+0x1070] ;  /* 0x00107000015a7983 */ /* 0x000ee80000300800 */
[----:B--2---:R1:W-:Y:S04]  /*8af80*/  STSM.16.M88.4 [R0+0x200], R92 ;  /* 0x0002005c00007844 */ /* 0x0043e80000000200 */
[----:B------:R-:W3:Y:S01]  /*8af90*/  LDL.LU R91, [R1+0x1078] ;  /* 0x00107800015b7983 */ /* 0x000ee20000300800 */
[----:B------:R-:W-:Y:S06]  /*8afa0*/  BAR.SYNC.DEFER_BLOCKING 0x0 ;  /* 0x0000000000007b1d */ /* 0x000fec0000010000 */
[----:B-1----:R-:W2:Y:S04]  /*8afb0*/  LDL.LU R92, [R1+0xea0] ;  /* 0x000ea000015c7983 */ /* 0x002ea80000300800 */
[----:B------:R-:W2:Y:S04]  /*8afc0*/  LDL.LU R93, [R1+0xea8] ;  /* 0x000ea800015d7983 */ /* 0x000ea80000300800 */
[----:B------:R-:W2:Y:S04]  /*8afd0*/  LDL.LU R94, [R1+0xe50] ;  /* 0x000e5000015e7983 */ /* 0x000ea80000300800 */
[----:B------:R-:W2:Y:S04]  /*8afe0*/  LDL.LU R95, [R1+0xe58] ;  /* 0x000e5800015f7983 */ /* 0x000ea80000300800 */
[----:B------:R-:W1:Y:S04]  /*8aff0*/  LDS.128 R100, [R2] ;  /* 0x0000000002647984 */ /* 0x000e680000000c00 */
[----:B------:R-:W4:Y:S01]  /*8b000*/  LDS.128 R96, [R2+0x400] ;  /* 0x0004000002607984 */ /* 0x000f220000000c00 */
[----:B------:R-:W-:Y:S06]  /*8b010*/  BAR.SYNC.DEFER_BLOCKING 0x0 ;  /* 0x0000000000007b1d */ /* 0x000fec0000010000 */
[----:B-1----:R-:W-:Y:S04]  /*8b020*/  STL.64 [R1+0x3e0], R100 ;  /* 0x0003e06401007387 */ /* 0x002fe80000100a00 */
[----:B------:R-:W-:Y:S04]  /*8b030*/  STL.64 [R1+0x3e8], R102 ;  /* 0x0003e86601007387 */ /* 0x000fe80000100a00 */
[----:B----4-:R-:W-:Y:S04]  /*8b040*/  STL.64 [R1+0x4e0], R96 ;  /* 0x0004e06001007387 */ /* 0x010fe80000100a00 */
[----:B------:R-:W-:Y:S04]  /*8b050*/  STL.64 [R1+0x4e8], R98 ;  /* 0x0004e86201007387 */ /* 0x000fe80000100a00 */
[----:B---3--:R1:W-:Y:S04]  /*8b060*/  STSM.16.M88.4 [R0], R88 ;  /* 0x0000005800007844 */ /* 0x0083e80000000200 */
        /* <DEDUP_REMOVED lines=8> */
[----:B------:R-:W1:Y:S04]  /*8b0f0*/  LDS.128 R100, [R2] ;  /* 0x0000000002647984 */ /* 0x000e680000000c00 */
[----:B------:R-:W4:Y:S01]  /*8b100*/  LDS.128 R96, [R2+0x400] ;  /* 0x0004000002607984 */ /* 0x000f220000000c00 */
[----:B------:R-:W-:Y:S01]  /*8b110*/  BAR.SYNC.DEFER_BLOCKING 0x0 ;  /* 0x0000000000007b1d */ /* 0x000fe20000010000 */
[----:B------:R-:W-:-:S02]  /*8b120*/  IMAD.MOV.U32 R94, RZ, RZ, R76 ;  /* 0x000000ffff5e7224 */ /* 0x000fc400078e004c */
[----:B------:R-:W-:-:S03]  /*8b130*/  IMAD.MOV.U32 R95, RZ, RZ, R78 ;  /* 0x000000ffff5f7224 */ /* 0x000fc600078e004e */
[----:B-1----:R-:W-:Y:S04]  /*8b140*/  STL.64 [R1+0x3c0], R100 ;  /* 0x0003c06401007387 */ /* 0x002fe80000100a00 */
[----:B------:R-:W-:Y:S04]  /*8b150*/  STL.64 [R1+0x3c8], R102 ;  /* 0x0003c86601007387 */ /* 0x000fe80000100a00 */
[----:B----4-:R-:W-:Y:S04]  /*8b160*/  STL.64 [R1+0x4c0], R96 ;  /* 0x0004c06001007387 */ /* 0x010fe80000100a00 */
[----:B------:R-:W-:Y:S04]  /*8b170*/  STL.64 [R1+0x4c8], R98 ;  /* 0x0004c86201007387 */ /* 0x000fe80000100a00 */
[----:B---3--:R1:W-:Y:S04]  /*8b180*/  STSM.16.M88.4 [R0], R88 ;  /* 0x0000005800007844 */ /* 0x0083e80000000200 */
[----:B--2---:R-:W-:Y:S01]  /*8b190*/  STSM.16.M88.4 [R0+0x200], R92 ;  /* 0x0002005c00007844 */ /* 0x004fe20000000200 */
[----:B------:R-:W-:Y:S06]  /*8b1a0*/  BAR.SYNC.DEFER_BLOCKING 0x0 ;  /* 0x0000000000007b1d */ /* 0x000fec0000010000 */
[----:B------:R-:W2:Y:S04]  /*8b1b0*/  LDS.128 R100, [R2] ;  /* 0x0000000002647984 */ /* 0x000ea80000000c00 */
[----:B------:R-:W3:Y:S01]  /*8b1c0*/  LDS.128 R92, [R2+0x400] ;  /* 0x00040000025c7984 */ /* 0x000ee20000000c00 */
[----:B-1----:R-:W-:-:S02]  /*8b1d0*/  IMAD.MOV.U32 R88, RZ, RZ, R68 ;  /* 0x000000ffff587224 */ /* 0x002fc400078e0044 */
[----:B------:R-:W-:Y:S02]  /*8b1e0*/  IMAD.MOV.U32 R89, RZ, RZ, R70 ;  /* 0x000000ffff597224 */ /* 0x000fe400078e0046 */
[----:B------:R-:W-:Y:S02]  /*8b1f0*/  IMAD.MOV.U32 R90, RZ, RZ, R60 ;  /* 0x000000ffff5a7224 */ /* 0x000fe400078e003c */
[----:B------:R-:W-:Y:S01]  /*8b200*/  IMAD.MOV.U32 R91, RZ, RZ, R62 ;  /* 0x000000ffff5b7224 */ /* 0x000fe200078e003e */
[----:B------:R-:W-:Y:S06]  /*8b210*/  BAR.SYNC.DEFER_BLOCKING 0x0 ;  /* 0x0000000000007b1d */ /* 0x000fec0000010000 */
[----:B--2---:R-:W-:Y:S04]  /*8b220*/  STL.64 [R1+0x380], R100 ;  /* 0x0003806401007387 */ /* 0x004fe80000100a00 */
[----:B------:R-:W-:Y:S04]  /*8b230*/  STL.64 [R1+0x388], R102 ;  /* 0x0003886601007387 */ /* 0x000fe80000100a00 */
[----:B---3--:R1:W-:Y:S04]  /*8b240*/  STL.64 [R1+0x4a0], R92 ;  /* 0x0004a05c01007387 */ /* 0x0083e80000100a00 */
[----:B------:R2:W-:Y:S04]  /*8b250*/  STL.64 [R1+0x4a8], R94 ;  /* 0x0004a85e01007387 */ /* 0x0005e80000100a00 */
[----:B------:R3:W-:Y:S04]  /*8b260*/  STSM.16.M88.4 [R0], R88 ;  /* 0x0000005800007844 */ /* 0x0007e80000000200 */
        /* <DEDUP_REMOVED lines=8> */
[----:B------:R-:W-:-:S02]  /*8b2f0*/  IMAD.MOV.U32 R96, RZ, RZ, R52 ;  /* 0x000000ffff607224 */ /* 0x000fc400078e0034 */
[----:B------:R-:W-:Y:S02]  /*8b300*/  IMAD.MOV.U32 R97, RZ, RZ, R54 ;  /* 0x000000ffff617224 */ /* 0x000fe400078e0036 */
[----:B------:R-:W-:Y:S02]  /*8b310*/  IMAD.MOV.U32 R98, RZ, RZ, R80 ;  /* 0x000000ffff627224 */ /* 0x000fe400078e0050 */
[----:B------:R-:W-:-:S05]  /*8b320*/  IMAD.MOV.U32 R99, RZ, RZ, R82 ;  /* 0x000000ffff637224 */ /* 0x000fca00078e0052 */
[----:B------:R-:W-:Y:S01]  /*8b330*/  STSM.16.M88.4 [R0+0x200], R96 ;  /* 0x0002006000007844 */ /* 0x000fe20000000200 */
[----:B------:R-:W-:Y:S06]  /*8b340*/  BAR.SYNC.DEFER_BLOCKING 0x0 ;  /* 0x0000000000007b1d */ /* 0x000fec0000010000 */
[----:B------:R-:W1:Y:S04]  /*8b350*/  LDS.128 R100, [R2] ;  /* 0x0000000002647984 */ /* 0x000e680000000c00 */
[----:B------:R-:W3:Y:S01]  /*8b360*/  LDS.128 R96, [R2+0x400] ;  /* 0x0004000002607984 */ /* 0x000ee20000000c00 */
[----:B------:R-:W-:Y:S06]  /*8b370*/  BAR.SYNC.DEFER_BLOCKING 0x0 ;  /* 0x0000000000007b1d */ /* 0x000fec0000010000 */
[----:B-1----:R-:W-:Y:S04]  /*8b380*/  STL.64 [R1+0x360], R100 ;  /* 0x0003606401007387 */ /* 0x002fe80000100a00 */
[----:B------:R-:W-:Y:S04]  /*8b390*/  STL.64 [R1+0x368], R102 ;  /* 0x0003686601007387 */ /* 0x000fe80000100a00 */
[----:B---3--:R-:W-:Y:S04]  /*8b3a0*/  STL.64 [R1+0x480], R96 ;  /* 0x0004806001007387 */ /* 0x008fe80000100a00 */
        /* <DEDUP_REMOVED lines=27> */
[----:B------:R-:W2:Y:S01]  /*8b560*/  LDL.LU R89, [R1+0x26c] ;  /* 0x00026c0001597983 */ /* 0x000ea20000300800 */
[----:B------:R-:W-:-:S02]  /*8b570*/  IMAD.MOV.U32 R90, RZ, RZ, R77 ;  /* 0x000000ffff5a7224 */ /* 0x000fc400078e004d */
[----:B------:R-:W-:Y:S01]  /*8b580*/  IMAD.MOV.U32 R91, RZ, RZ, R79 ;  /* 0x000000ffff5b7224 */ /* 0x000fe200078e004f */
[----:B------:R-:W1:Y:S04]  /*8b590*/  LDS.128 R96, [R2] ;  /* 0x0000000002607984 */ /* 0x000e680000000c00 */
[----:B------:R-:W4:Y:S01]  /*8b5a0*/  LDS.128 R76, [R2+0x400] ;  /* 0x00040000024c7984 */ /* 0x000f220000000c00 */
[----:B------:R-:W-:Y:S01]  /*8b5b0*/  BAR.SYNC.DEFER_BLOCKING 0x0 ;  /* 0x0000000000007b1d */ /* 0x000fe20000010000 */
[----:B------:R-:W-:Y:S02]  /*8b5c0*/  IMAD.MOV.U32 R70, RZ, RZ, R61 ;  /* 0x000000ffff467224 */ /* 0x000fe400078e003d */
[----:B------:R-:W-:Y:S02]  /*8b5d0*/  IMAD.MOV.U32 R60, RZ, RZ, R53 ;  /* 0x000000ffff3c7224 */ /* 0x000fe400078e0035 */
[----:B------:R-:W-:Y:S01]  /*8b5e0*/  IMAD.MOV.U32 R61, RZ, RZ, R55 ;  /* 0x000000ffff3d7224 */ /* 0x000fe200078e0037 */
[----:B-1----:R-:W-:Y:S04]  /*8b5f0*/  STL.64 [R1+0x320], R96 ;  /* 0x0003206001007387 */ /* 0x002fe80000100a00 */
[----:B------:R-:W-:Y:S04]  /*8b600*/  STL.64 [R1+0x328], R98 ;  /* 0x0003286201007387 */ /* 0x000fe80000100a00 */
[----:B----4-:R-:W-:Y:S04]  /*8b610*/  STL.64 [R1+0x440], R76 ;  /* 0x0004404c01007387 */ /* 0x010fe80000100a00 */
[----:B------:R-:W-:Y:S01]  /*8b620*/  STL.64 [R1+0x448], R78 ;  /* 0x0004484e01007387 */ /* 0x000fe20000100a00 */
[----:B------:R-:W-:-:S02]  /*8b630*/  IMAD.MOV.U32 R68, RZ, RZ, R69 ;  /* 0x000000ffff447224 */ /* 0x000fc400078e0045 */
[----:B------:R-:W-:Y:S02]  /*8b640*/  IMAD.MOV.U32 R69, RZ, RZ, R71 ;  /* 0x000000ffff457224 */ /* 0x000fe400078e0047 */
[----:B------:R-:W-:Y:S02]  /*8b650*/  IMAD.MOV.U32 R71, RZ, RZ, R63 ;  /* 0x000000ffff477224 */ /* 0x000fe400078e003f */
[----:B------:R-:W-:Y:S02]  /*8b660*/  IMAD.MOV.U32 R62, RZ, RZ, R81 ;  /* 0x000000ffff3e7224 */ /* 0x000fe400078e0051 */
[----:B------:R-:W-:Y:S01]  /*8b670*/  IMAD.MOV.U32 R63, RZ, RZ, R83 ;  /* 0x000000ffff3f7224 */ /* 0x000fe200078e0053 */
[----:B---3--:R-:W-:Y:S04]  /*8b680*/  STSM.16.M88.4 [R0], R92 ;  /* 0x0000005c00007844 */ /* 0x008fe80000000200 */
[----:B--2---:R-:W-:Y:S01]  /*8b690*/  STSM.16.M88.4 [R0+0x200], R88 ;  /* 0x0002005800007844 */ /* 0x004fe20000000200 */
[----:B------:R-:W-:Y:S06]  /*8b6a0*/  BAR.SYNC.DEFER_BLOCKING 0x0 ;  /* 0x0000000000007b1d */ /* 0x000fec0000010000 */
[----:B------:R-:W1:Y:S04]  /*8b6b0*/  LDS.128 R76, [R2] ;  /* 0x00000000024c7984 */ /* 0x000e680000000c00 */
[----:B------:R-:W2:Y:S01]  /*8b6c0*/  LDS.128 R52, [R2+0x400] ;  /* 0x0004000002347984 */ /* 0x000ea20000000c00 */
[----:B------:R-:W-:Y:S06]  /*8b6d0*/  BAR.SYNC.DEFER_BLOCKING 0x0 ;  /* 0x0000000000007b1d */ /* 0x000fec0000010000 */
[----:B------:R-:W-:Y:S04]  /*8b6e0*/  STSM.16.M88.4 [R0], R68 ;  /* 0x0000004400007844 */ /* 0x000fe80000000200 */
[----:B-1----:R-:W-:Y:S04]  /*8b6f0*/  STL.64 [R1+0x300], R76 ;  /* 0x0003004c01007387 */ /* 0x002fe80000100a00 */
[----:B------:R-:W-:Y:S04]  /*8b700*/  STL.64 [R1+0x308], R78 ;  /* 0x0003084e01007387 */ /* 0x000fe80000100a00 */
        /* <DEDUP_REMOVED lines=119> */
[----:B------:R-:W-:Y:S02]  /*8be80*/  IMAD.MOV.U32 R55, RZ, RZ, R75 ;  /* 0x000000ffff377224 */ /* 0x000fe400078e004b */
        /* <DEDUP_REMOVED lines=8> */
[----:B--2---:R2:W-:Y:S01]  /*8bf10*/  STSM.16.M88.4 [R0+0x200], R52 ;  /* 0x0002003400007844 */ /* 0x0045e20000000200 */
[----:B-1----:R-:W-:-:S02]  /*8bf20*/  IMAD.MOV.U32 R62, RZ, RZ, R57 ;  /* 0x000000ffff3e7224 */ /* 0x002fc400078e0039 */
[----:B------:R-:W-:Y:S01]  /*8bf30*/  IMAD.MOV.U32 R63, RZ, RZ, R59 ;  /* 0x000000ffff3f7224 */ /* 0x000fe200078e003b */
[----:B------:R-:W-:Y:S01]  /*8bf40*/  BAR.SYNC.DEFER_BLOCKING 0x0 ;  /* 0x0000000000007b1d */ /* 0x000fe20000010000 */
[----:B--2---:R-:W-:Y:S02]  /*8bf50*/  IMAD.MOV.U32 R52, RZ, RZ, R49 ;  /* 0x000000ffff347224 */ /* 0x004fe400078e0031 */
[----:B------:R-:W-:-:S03]  /*8bf60*/  IMAD.MOV.U32 R53, RZ, RZ, R51 ;  /* 0x000000ffff357224 */ /* 0x000fc600078e0033 */
[----:B------:R-:W1:Y:S04]  /*8bf70*/  LDS.128 R56, [R2] ;  /* 0x0000000002387984 */ /* 0x000e680000000c00 */
[----:B------:R-:W2:Y:S01]  /*8bf80*/  LDS.128 R48, [R2+0x400] ;  /* 0x0004000002307984 */ /* 0x000ea20000000c00 */
[----:B------:R-:W-:Y:S02]  /*8bf90*/  IMAD.MOV.U32 R60, RZ, RZ, R65 ;  /* 0x000000ffff3c7224 */ /* 0x000fe400078e0041 */
[----:B------:R-:W-:Y:S01]  /*8bfa0*/  IMAD.MOV.U32 R61, RZ, RZ, R67 ;  /* 0x000000ffff3d7224 */ /* 0x000fe200078e0043 */
[----:B------:R-:W-:Y:S01]  /*8bfb0*/  BAR.SYNC.DEFER_BLOCKING 0x0 ;  /* 0x0000000000007b1d */ /* 0x000fe20000010000 */
[----:B------:R-:W-:Y:S02]  /*8bfc0*/  IMAD.MOV.U32 R54, RZ, RZ, R85 ;  /* 0x000000ffff367224 */ /* 0x000fe400078e0055 */
[----:B------:R-:W-:-:S03]  /*8bfd0*/  IMAD.MOV.U32 R55, RZ, RZ, R87 ;  /* 0x000000ffff377224 */ /* 0x000fc600078e0057 */
        /* <DEDUP_REMOVED lines=130> */
[----:B---3--:R-:W-:Y:S04]  /*8c800*/  STSM.16.M88.4 [R0], R52 ;  /* 0x0000003400007844 */ /* 0x008fe80000000200 */
[----:B--2---:R1:W-:Y:S02]  /*8c810*/  STSM.16.M88.4 [R0+0x200], R48 ;  /* 0x0002003000007844 */ /* 0x0043e40000000200 */
[----:B-1----:R-:W-:-:S02]  /*8c820*/  IMAD.MOV.U32 R50, RZ, RZ, R45 ;  /* 0x000000ffff327224 */ /* 0x002fc400078e002d */
[----:B------:R-:W-:Y:S01]  /*8c830*/  IMAD.MOV.U32 R51, RZ, RZ, R47 ;  /* 0x000000ffff337224 */ /* 0x000fe200078e002f */
[----:B------:R-:W-:Y:S01]  /*8c840*/  BAR.SYNC.DEFER_BLOCKING 0x0 ;  /* 0x0000000000007b1d */ /* 0x000fe20000010000 */
[----:B------:R-:W-:Y:S02]  /*8c850*/  IMAD.MOV.U32 R48, RZ, RZ, R37 ;  /* 0x000000ffff307224 */ /* 0x000fe400078e0025 */
[----:B------:R-:W-:-:S03]  /*8c860*/  IMAD.MOV.U32 R49, RZ, RZ, R39 ;  /* 0x000000ffff317224 */ /* 0x000fc600078e0027 */
[----:B------:R-:W1:Y:S04]  /*8c870*/  LDS.128 R44, [R2] ;  /* 0x00000000022c7984 */ /* 0x000e680000000c00 */
[----:B------:R-:W2:Y:S04]  /*8c880*/  LDS.128 R36, [R2+0x400] ;  /* 0x0004000002247984 */ /* 0x000ea80000000c00 */
[----:B-1----:R-:W-:Y:S04]  /*8c890*/  STL.64 [R1+0x240], R44 ;  /* 0x0002402c01007387 */ /* 0x002fe80000100a00 */
[----:B------:R-:W-:Y:S04]  /*8c8a0*/  STL.64 [R1+0x248], R46 ;  /* 0x0002482e01007387 */ /* 0x000fe80000100a00 */
[----:B--2---:R1:W-:Y:S04]  /*8c8b0*/  STL.64 [R1+0x5e0], R36 ;  /* 0x0005e02401007387 */ /* 0x0043e80000100a00 */
[----:B------:R2:W-:Y:S04]  /*8c8c0*/  STL.64 [R1+0x5e8], R38 ;  /* 0x0005e82601007387 */ /* 0x0005e80000100a00 */
[----:B-1----:R-:W3:Y:S04]  /*8c8d0*/  LDL.LU R36, [R1+0x1480] ;  /* 0x0014800001247983 */ /* 0x002ee80000300800 */
[----:B------:R-:W3:Y:S04]  /*8c8e0*/  LDL.LU R37, [R1+0x1488] ;  /* 0x0014880001257983 */ /* 0x000ee80000300800 */
[----:B--2---:R-:W3:Y:S04]  /*8c8f0*/  LDL.LU R38, [R1+0x1470] ;  /* 0x0014700001267983 */ /* 0x004ee80000300800 */
[----:B------:R-:W3:Y:S04]  /*8c900*/  LDL.LU R39, [R1+0x1478] ;  /* 0x0014780001277983 */ /* 0x000ee80000300800 */
[----:B------:R-:W2:Y:S04]  /*8c910*/  LDL.LU R44, [R1+0x1460] ;  /* 0x00146000012c7983 */ /* 0x000ea80000300800 */
[----:B------:R-:W2:Y:S04]  /*8c920*/  LDL.LU R45, [R1+0x1468] ;  /* 0x00146800012d7983 */ /* 0x000ea80000300800 */
[----:B------:R-:W2:Y:S04]  /*8c930*/  LDL.LU R46, [R1+0x1400] ;  /* 0x00140000012e7983 */ /* 0x000ea80000300800 */
[----:B------:R-:W2:Y:S01]  /*8c940*/  LDL.LU R47, [R1+0x1408] ;  /* 0x00140800012f7983 */ /* 0x000ea20000300800 */
[----:B------:R-:W-:Y:S01]  /*8c950*/  BAR.SYNC.DEFER_BLOCKING 0x0 ;  /* 0x0000000000007b1d */ /* 0x000fe20000010000 */
[----:B------:R-:W-:-:S02]  /*8c960*/  IMAD.MOV.U32 R52, RZ, RZ, R249 ;  /* 0x000000ffff347224 */ /* 0x000fc400078e00f9 */
[----:B------:R-:W-:Y:S02]  /*8c970*/  IMAD.MOV.U32 R53, RZ, RZ, R251 ;  /* 0x000000ffff357224 */ /* 0x000fe400078e00fb */
[----:B------:R-:W-:Y:S02]  /*8c980*/  IMAD.MOV.U32 R54, RZ, RZ, R233 ;  /* 0x000000ffff367224 */ /* 0x000fe400078e00e9 */
[----:B------:R-:W-:-:S05]  /*8c990*/  IMAD.MOV.U32 R55, RZ, RZ, R235 ;  /* 0x000000ffff377224 */ /* 0x000fca00078e00eb */
[----:B------:R-:W-:Y:S04]  /*8c9a0*/  STSM.16.M88.4 [R0], R52 ;  /* 0x0000003400007844 */ /* 0x000fe80000000200 */
        /* <DEDUP_REMOVED lines=36> */
[----:B------:R-:W2:Y:S04]  /*8cbf0*/  LDL.LU R46, [R1] ;  /* 0x00000000012e7983 */ /* 0x000ea80000300800 */
        /* <DEDUP_REMOVED lines=92> */
[----:B------:R2:W-:Y:S01]  /*8d1c0*/  STL.64 [R1+0x6c8], R34 ;  /* 0x0006c82201007387 */ /* 0x0005e20000100a00 */
[----:B------:R-:W-:Y:S06]  /*8d1d0*/  BAR.SYNC.DEFER_BLOCKING 0x0 ;  /* 0x0000000000007b1d */ /* 0x000fec0000010000 */
[----:B-1----:R-:W3:Y:S04]  /*8d1e0*/  LDL.LU R32, [R1+0x14c0] ;  /* 0x0014c00001207983 */ /* 0x002ee80000300800 */
[----:B------:R-:W3:Y:S04]  /*8d1f0*/  LDL.LU R33, [R1+0x14c8] ;  /* 0x0014c80001217983 */ /* 0x000ee80000300800 */
[----:B--2---:R-:W3:Y:S04]  /*8d200*/  LDL.LU R34, [R1+0x14b0] ;  /* 0x0014b00001227983 */ /* 0x004ee80000300800 */
[----:B------:R-:W3:Y:S01]  /*8d210*/  LDL.LU R35, [R1+0x14b8] ;  /* 0x0014b80001237983 */ /* 0x000ee20000300800 */
[----:B------:R-:W-:-:S02]  /*8d220*/  IMAD.MOV.U32 R44, RZ, RZ, R245 ;  /* 0x000000ffff2c7224 */ /* 0x000fc400078e00f5 */
[----:B------:R-:W-:Y:S02]  /*8d230*/  IMAD.MOV.U32 R45, RZ, RZ, R247 ;  /* 0x000000ffff2d7224 */ /* 0x000fe400078e00f7 */
[----:B------:R-:W-:Y:S02]  /*8d240*/  IMAD.MOV.U32 R46, RZ, RZ, R229 ;  /* 0x000000ffff2e7224 */ /* 0x000fe400078e00e5 */
[----:B------:R-:W-:-:S05]  /*8d250*/  IMAD.MOV.U32 R47, RZ, RZ, R231 ;  /* 0x000000ffff2f7224 */ /* 0x000fca00078e00e7 */
[----:B------:R-:W-:Y:S04]  /*8d260*/  STSM.16.M88.4 [R0], R44 ;  /* 0x0000002c00007844 */ /* 0x000fe80000000200 */
[----:B------:R1:W-:Y:S01]  /*8d270*/  STSM.16.M88.4 [R0+0x200], R36 ;  /* 0x0002002400007844 */ /* 0x0003e20000000200 */
        /* <DEDUP_REMOVED lines=8> */
[----:B-1----:R-:W-:Y:S04]  /*8d300*/  STL.64 [R1], R44 ;  /* 0x0000002c01007387 */ /* 0x002fe80000100a00 */
[----:B------:R-:W-:Y:S04]  /*8d310*/  STL.64 [R1+0x8], R46 ;  /* 0x0000082e01007387 */ /* 0x000fe80000100a00 */
[----:B----4-:R-:W-:Y:S04]  /*8d320*/  STL.64 [R1+0x6b0], R40 ;  /* 0x0006b02801007387 */ /* 0x010fe80000100a00 */
[----:B------:R-:W-:Y:S04]  /*8d330*/  STL.64 [R1+0x6b8], R42 ;  /* 0x0006b82a01007387 */ /* 0x000fe80000100a00 */
[----:B---3--:R1:W-:Y:S04]  /*8d340*/  STSM.16.M88.4 [R0], R32 ;  /* 0x0000002000007844 */ /* 0x0083e80000000200 */
[----:B-1----:R-:W3:Y:S04]  /*8d350*/  LDL.LU R32, [R1+0x1290] ;  /* 0x0012900001207983 */ /* 0x002ee80000300800 */
[----:B------:R-:W3:Y:S04]  /*8d360*/  LDL.LU R33, [R1+0x1298] ;  /* 0x0012980001217983 */ /* 0x000ee80000300800 */
[----:B------:R-:W3:Y:S04]  /*8d370*/  LDL.LU R34, [R1+0x1250] ;  /* 0x0012500001227983 */ /* 0x000ee80000300800 */
[----:B------:R-:W3:Y:S04]  /*8d380*/  LDL.LU R35, [R1+0x1258] ;  /* 0x0012580001237983 */ /* 0x000ee80000300800 */
[----:B--2---:R1:W-:Y:S01]  /*8d390*/  STSM.16.M88.4 [R0+0x200], R36 ;  /* 0x0002002400007844 */ /* 0x0043e20000000200 */
        /* <DEDUP_REMOVED lines=50> */
[----:B------:R-:W3:Y:S01]  /*8d6c0*/  LDL.LU R35, [R1+0x14bc] ;  /* 0x0014bc0001237983 */ /* 0x000ee20000300800 */
[----:B------:R-:W-:-:S02]  /*8d6d0*/  IMAD.MOV.U32 R38, RZ, RZ, R28 ;  /* 0x000000ffff267224 */ /* 0x000fc400078e001c */
[----:B------:R-:W-:-:S05]  /*8d6e0*/  IMAD.MOV.U32 R39, RZ, RZ, R30 ;  /* 0x000000ffff277224 */ /* 0x000fca00078e001e */
        /* <DEDUP_REMOVED lines=1566> */
[----:B------:R-:W4:Y:S04]  /*938d0*/  LDL.LU R40, [R1+0x1610] ;  /* 0x0016100001287983 */ /* 0x000f280000300800 */
[----:B--2---:R-:W-:Y:S01]  /*938e0*/  STSM.16.M88.4 [R0+0x200], R36 ;  /* 0x0002002400007844 */ /* 0x004fe20000000200 */
[----:B------:R-:W-:Y:S06]  /*938f0*/  BAR.SYNC.DEFER_BLOCKING 0x0 ;  /* 0x0000000000007b1d */ /* 0x000fec0000010000 */
[----:B------:R-:W4:Y:S04]  /*93900*/  LDL.LU R41, [R1+0x1618] ;  /* 0x0016180001297983 */ /* 0x000f280000300800 */
[----:B------:R-:W4:Y:S04]  /*93910*/  LDL.LU R42, [R1+0x1350] ;  /* 0x00135000012a7983 */ /* 0x000f280000300800 */
[----:B------:R-:W4:Y:S04]  /*93920*/  LDL.LU R43, [R1+0x1358] ;  /* 0x00135800012b7983 */ /* 0x000f280000300800 */
[----:B------:R-:W1:Y:S04]  /*93930*/  LDS.128 R44, [R2] ;  /* 0x00000000022c7984 */ /* 0x000e680000000c00 */
[----:B------:R-:W2:Y:S01]  /*93940*/  LDS.128 R36, [R2+0x400] ;  /* 0x0004000002247984 */ /* 0x000ea20000000c00 */
[----:B------:R-:W-:Y:S06]  /*93950*/  BAR.SYNC.DEFER_BLOCKING 0x0 ;  /* 0x0000000000007b1d */ /* 0x000fec0000010000 */
[----:B-1----:R-:W-:Y:S04]  /*93960*/  STL.64 [R1+0x1090], R44 ;  /* 0x0010902c01007387 */ /* 0x002fe80000100a00 */
[----:B------:R-:W-:Y:S04]  /*93970*/  STL.64 [R1+0x1098], R46 ;  /* 0x0010982e01007387 */ /* 0x000fe80000100a00 */
[----:B--2---:R1:W-:Y:S04]  /*93980*/  STL.64 [R1+0x1230], R36 ;  /* 0x0012302401007387 */ /* 0x0043e80000100a00 */
[----:B------:R2:W-:Y:S04]  /*93990*/  STL.64 [R1+0x1238], R38 ;  /* 0x0012382601007387 */ /* 0x0005e80000100a00 */
[----:B-1----:R-:W4:Y:S04]  /*939a0*/  LDL.LU R36, [R1+0x2884] ;  /* 0x0028840001247983 */ /* 0x002f280000300800 */
[----:B------:R-:W4:Y:S04]  /*939b0*/  LDL.LU R37, [R1+0x288c] ;  /* 0x00288c0001257983 */ /* 0x000f280000300800 */
[----:B--2---:R-:W2:Y:S04]  /*939c0*/  LDL.LU R38, [R1+0x2734] ;  /* 0x0027340001267983 */ /* 0x004ea80000300800 */
[----:B------:R-:W2:Y:S04]  /*939d0*/  LDL.LU R39, [R1+0x273c] ;  /* 0x00273c0001277983 */ /* 0x000ea80000300800 */
[----:B---3--:R1:W-:Y:S04]  /*939e0*/  STSM.16.M88.4 [R0], R32 ;  /* 0x0000002000007844 */ /* 0x0083e80000000200 */
[----:B-1----:R-:W3:Y:S04]  /*939f0*/  LDL.LU R32, [R1+0x25e4] ;  /* 0x0025e40001207983 */ /* 0x002ee80000300800 */
[----:B------:R-:W3:Y:S04]  /*93a00*/  LDL.LU R33, [R1+0x25ec] ;  /* 0x0025ec0001217983 */ /* 0x000ee80000300800 */
[----:B------:R-:W3:Y:S04]  /*93a10*/  LDL.LU R34, [R1+0x2494] ;  /* 0x0024940001227983 */ /* 0x000ee80000300800 */
[----:B------:R-:W3:Y:S04]  /*93a20*/  LDL.LU R35, [R1+0x249c] ;  /* 0x00249c0001237983 */ /* 0x000ee80000300800 */
[----:B----4-:R-:W-:Y:S01]  /*93a30*/  STSM.16.M88.4 [R0+0x200], R40 ;  /* 0x0002002800007844 */ /* 0x010fe20000000200 */
[----:B------:R-:W-:Y:S06]  /*93a40*/  BAR.SYNC.DEFER_BLOCKING 0x0 ;  /* 0x0000000000007b1d */ /* 0x000fec0000010000 */
[----:B------:R-:W1:Y:S04]  /*93a50*/  LDS.128 R44, [R2] ;  /* 0x00000000022c7984 */ /* 0x000e680000000c00 */
[----:B------:R-:W4:Y:S01]  /*93a60*/  LDS.128 R40, [R2+0x400] ;  /* 0x0004000002287984 */ /* 0x000f220000000c00 */
[----:B------:R-:W-:Y:S06]  /*93a70*/  BAR.SYNC.DEFER_BLOCKING 0x0 ;  /* 0x0000000000007b1d */ /* 0x000fec0000010000 */
[----:B-1----:R-:W-:Y:S04]  /*93a80*/  STL.64 [R1+0x1070], R44 ;  /* 0x0010702c01007387 */ /* 0x002fe80000100a00 */
[----:B------:R-:W-:Y:S04]  /*93a90*/  STL.64 [R1+0x1078], R46 ;  /* 0x0010782e01007387 */ /* 0x000fe80000100a00 */
[----:B----4-:R-:W-:Y:S04]  /*93aa0*/  STL.64 [R1+0x1200], R40 ;  /* 0x0012002801007387 */ /* 0x010fe80000100a00 */
[----:B--2---:R1:W-:Y:S04]  /*93ab0*/  STSM.16.M88.4 [R0], R36 ;  /* 0x0000002400007844 */ /* 0x0043e80000000200 */
[----:B------:R-:W-:Y:S04]  /*93ac0*/  STL.64 [R1+0x1208], R42 ;  /* 0x0012082a01007387 */ /* 0x000fe80000100a00 */
[----:B-1----:R-:W2:Y:S04]  /*93ad0*/  LDL.LU R36, [R1+0x22c4] ;  /* 0x0022c40001247983 */ /* 0x002ea80000300800 */
[----:B------:R-:W2:Y:S04]  /*93ae0*/  LDL.LU R37, [R1+0x22cc] ;  /* 0x0022cc0001257983 */ /* 0x000ea80000300800 */
[----:B------:R-:W2:Y:S04]  /*93af0*/  LDL.LU R38, [R1+0x2154] ;  /* 0x0021540001267983 */ /* 0x000ea80000300800 */
[----:B------:R-:W2:Y:S04]  /*93b00*/  LDL.LU R39, [R1+0x215c] ;  /* 0x00215c0001277983 */ /* 0x000ea80000300800 */
[----:B---3--:R1:W-:Y:S01]  /*93b10*/  STSM.16.M88.4 [R0+0x200], R32 ;  /* 0x0002002000007844 */ /* 0x0083e20000000200 */
        /* <DEDUP_REMOVED lines=53> */
[----:B---3--:R1:W-:Y:S04]  /*93e70*/  STSM.16.M88.4 [R0+0x200], R32 ;  /* 0x0002002000007844 */ /* 0x0083e80000000200 */
[----:B-1----:R-:W3:Y:S04]  /*93e80*/  LDL.LU R32, [R1+0x2870] ;  /* 0x0028700001207983 */ /* 0x002ee80000300800 */
[----:B------:R-:W3:Y:S04]  /*93e90*/  LDL.LU R33, [R1+0x2878] ;  /* 0x0028780001217983 */ /* 0x000ee80000300800 */
[----:B------:R-:W3:Y:S04]  /*93ea0*/  LDL.LU R34, [R1+0x2720] ;  /* 0x0027200001227983 */ /* 0x000ee80000300800 */
[----:B------:R-:W3:Y:S04]  /*93eb0*/  LDL.LU R35, [R1+0x2728] ;  /* 0x0027280001237983 */ /* 0x000ee80000300800 */
[----:B------:R-:W4:Y:S04]  /*93ec0*/  LDL R108, [R1+0x1684] ;  /* 0x00168400016c7983 */ /* 0x000f280000100800 */
[----:B------:R-:W2:Y:S04]  /*93ed0*/  LDL R111, [R1+0x1628] ;  /* 0x00162800016f7983 */ /* 0x000ea80000100800 */
[----:B------:R-:W3:Y:S04]  /*93ee0*/  LDL R110, [R1+0x1624] ;  /* 0x00162400016e7983 */ /* 0x000ee80000100800 */
[----:B------:R-:W3:Y:S01]  /*93ef0*/  LDL R109, [R1+0x1620] ;  /* 0x00162000016d7983 */ /* 0x000ee20000100800 */
[----:B------:R-:W-:Y:S01]  /*93f00*/  LOP3.LUT R3, R3, 0xdfffffff, RZ, 0xc0, !PT ;  /* 0xdfffffff03037812 */ /* 0x000fe200078ec0ff */
[----:B------:R-:W-:-:S02]  /*93f10*/  VIADD R240, R252, 0xcf ;  /* 0x000000cffcf07836 */ /* 0x000fc40000000000 */
[C---:B------:R-:W-:Y:S02]  /*93f20*/  VIADD R241, R252.reuse, 0xce ;  /* 0x000000cefcf17836 */ /* 0x040fe40000000000 */
[C---:B------:R-:W-:Y:S02]  /*93f30*/  VIADD R242, R252.reuse, 0xcd ;  /* 0x000000cdfcf27836 */ /* 0x040fe40000000000 */
[C---:B------:R-:W-:Y:S02]  /*93f40*/  VIADD R243, R252.reuse, 0xcc ;  /* 0x000000ccfcf37836 */ /* 0x040fe40000000000 */
[C---:B------:R-:W-:Y:S02]  /*93f50*/  VIADD R167, R252.reuse, 0xcb ;  /* 0x000000cbfca77836 */ /* 0x040fe40000000000 */
[C---:B------:R-:W-:Y:S02]  /*93f60*/  VIADD R166, R252.reuse, 0xca ;  /* 0x000000cafca67836 */ /* 0x040fe40000000000 */
[----:B------:R-:W-:Y:S01]  /*93f70*/  VIADD R138, R252, 0xc9 ;  /* 0x000000c9fc8a7836 */ /* 0x000fe20000000000 */
[----:B------:R-:W-:Y:S01]  /*93f80*/  LOP3.LUT R28, R28, 0x7fffffff, RZ, 0xc0, !PT ;  /* 0x7fffffff1c1c7812 */ /* 0x000fe200078ec0ff */
[----:B------:R-:W-:-:S02]  /*93f90*/  VIADD R137, R252, 0xc8 ;  /* 0x000000c8fc897836 */ /* 0x000fc40000000000 */
[C---:B------:R-:W-:Y:S02]  /*93fa0*/  VIADD R136, R252.reuse, 0xc7 ;  /* 0x000000c7fc887836 */ /* 0x040fe40000000000 */
[C---:B------:R-:W-:Y:S02]  /*93fb0*/  VIADD R135, R252.reuse, 0xc6 ;  /* 0x000000c6fc877836 */ /* 0x040fe40000000000 */
[C---:B------:R-:W-:Y:S02]  /*93fc0*/  VIADD R134, R252.reuse, 0xc5 ;  /* 0x000000c5fc867836 */ /* 0x040fe40000000000 */
[C---:B------:R-:W-:Y:S02]  /*93fd0*/  VIADD R133, R252.reuse, 0xc4 ;  /* 0x000000c4fc857836 */ /* 0x040fe40000000000 */
[C---:B------:R-:W-:Y:S02]  /*93fe0*/  VIADD R132, R252.reuse, 0xc3 ;  /* 0x000000c3fc847836 */ /* 0x040fe40000000000 */
[----:B------:R-:W-:-:S02]  /*93ff0*/  VIADD R131, R252, 0xc2 ;  /* 0x000000c2fc837836 */ /* 0x000fc40000000000 */
[C---:B------:R-:W-:Y:S01]  /*94000*/  VIADD R130, R252.reuse, 0xc1 ;  /* 0x000000c1fc827836 */ /* 0x040fe20000000000 */
[----:B------:R-:W-:Y:S01]  /*94010*/  LOP3.LUT R27, R27, 0x7fffffff, RZ, 0xc0, !PT ;  /* 0x7fffffff1b1b7812 */ /* 0x000fe200078ec0ff */
[C---:B------:R-:W-:Y:S02]  /*94020*/  VIADD R129, R252.reuse, 0xc0 ;  /* 0x000000c0fc817836 */ /* 0x040fe40000000000 */
[C---:B------:R-:W-:Y:S02]  /*94030*/  VIADD R128, R252.reuse, 0xbf ;  /* 0x000000bffc807836 */ /* 0x040fe40000000000 */
[C---:B------:R-:W-:Y:S02]  /*94040*/  VIADD R127, R252.reuse, 0xbe ;  /* 0x000000befc7f7836 */ /* 0x040fe40000000000 */
[C---:B------:R-:W-:Y:S02]  /*94050*/  VIADD R126, R252.reuse, 0xbd ;  /* 0x000000bdfc7e7836 */ /* 0x040fe40000000000 */
[----:B------:R-:W-:-:S02]  /*94060*/  VIADD R125, R252, 0xbc ;  /* 0x000000bcfc7d7836 */ /* 0x000fc40000000000 */
[C---:B------:R-:W-:Y:S02]  /*94070*/  VIADD R124, R252.reuse, 0xbb ;  /* 0x000000bbfc7c7836 */ /* 0x040fe40000000000 */
[C---:B------:R-:W-:Y:S02]  /*94080*/  VIADD R123, R252.reuse, 0xba ;  /* 0x000000bafc7b7836 */ /* 0x040fe40000000000 */
[----:B------:R-:W-:Y:S01]  /*94090*/  VIADD R122, R252, 0xb9 ;  /* 0x000000b9fc7a7836 */ /* 0x000fe20000000000 */
[----:B------:R-:W-:Y:S01]  /*940a0*/  LOP3.LUT R26, R26, 0x7fffffff, RZ, 0xc0, !PT ;  /* 0x7fffffff1a1a7812 */ /* 0x000fe200078ec0ff */
[C---:B------:R-:W-:Y:S02]  /*940b0*/  VIADD R121, R252.reuse, 0xb8 ;  /* 0x000000b8fc797836 */ /* 0x040fe40000000000 */
[C---:B------:R-:W-:Y:S02]  /*940c0*/  VIADD R120, R252.reuse, 0xb7 ;  /* 0x000000b7fc787836 */ /* 0x040fe40000000000 */
[----:B------:R-:W-:-:S02]  /*940d0*/  VIADD R119, R252, 0xb6 ;  /* 0x000000b6fc777836 */ /* 0x000fc40000000000 */
[C---:B------:R-:W-:Y:S02]  /*940e0*/  VIADD R118, R252.reuse, 0xb5 ;  /* 0x000000b5fc767836 */ /* 0x040fe40000000000 */
[C---:B------:R-:W-:Y:S02]  /*940f0*/  VIADD R117, R252.reuse, 0xb4 ;  /* 0x000000b4fc757836 */ /* 0x040fe40000000000 */
[C---:B------:R-:W-:Y:S02]  /*94100*/  VIADD R116, R252.reuse, 0xb3 ;  /* 0x000000b3fc747836 */ /* 0x040fe40000000000 */
[C---:B------:R-:W-:Y:S02]  /*94110*/  VIADD R115, R252.reuse, 0xb2 ;  /* 0x000000b2fc737836 */ /* 0x040fe40000000000 */
[C---:B------:R-:W-:Y:S01]  /*94120*/  VIADD R114, R252.reuse, 0xb1 ;  /* 0x000000b1fc727836 */ /* 0x040fe20000000000 */
        /* <DEDUP_REMOVED lines=8> */
[----:B------:R-:W-:Y:S01]  /*941b0*/  VIADD R246, R252, 0xa9 ;  /* 0x000000a9fcf67836 */ /* 0x000fe20000000000 */
[----:B------:R-:W-:Y:S01]  /*941c0*/  LOP3.LUT R24, R24, 0x7fffffff, RZ, 0xc0, !PT ;  /* 0x7fffffff18187812 */ /* 0x000fe200078ec0ff */
[C---:B------:R-:W-:Y:S02]  /*941d0*/  VIADD R245, R252.reuse, 0xa8 ;  /* 0x000000a8fcf57836 */ /* 0x040fe40000000000 */
[C---:B------:R-:W-:Y:S02]  /*941e0*/  VIADD R244, R252.reuse, 0xa7 ;  /* 0x000000a7fcf47836 */ /* 0x040fe40000000000 */
[C---:B------:R-:W-:Y:S02]  /*941f0*/  VIADD R235, R252.reuse, 0xa6 ;  /* 0x000000a6fceb7836 */ /* 0x040fe40000000000 */
[C---:B------:R-:W-:Y:S02]  /*94200*/  VIADD R234, R252.reuse, 0xa5 ;  /* 0x000000a5fcea7836 */ /* 0x040fe40000000000 */
[----:B------:R-:W-:Y:S01]  /*94210*/  VIADD R233, R252, 0xa4 ;  /* 0x000000a4fce97836 */ /* 0x000fe20000000000 */
[----:B----4-:R-:W-:-:S02]  /*94220*/  ISETP.LT.AND P5, PT, R108, UR10, !P2 ;  /* 0x0000000a6c007c0c */ /* 0x010fc4000d7a1270 */
[----:B--2---:R-:W-:Y:S02]  /*94230*/  ISETP.LT.AND P4, PT, R111, UR4, !P2 ;  /* 0x000000046f007c0c */ /* 0x004fe4000d781270 */
[----:B---3--:R-:W-:Y:S01]  /*94240*/  ISETP.LT.AND P3, PT, R110, UR5, !P2 ;  /* 0x000000056e007c0c */ /* 0x008fe2000d761270 */
[----:B------:R-:W-:-:S08]  /*94250*/  ULDC.64 UR4, c[0x0][0x228] ;  /* 0x00008a0000047ab9 */ /* 0x000fd00000000a00 */
[----:B------:R-:W-:-:S04]  /*94260*/  @P5 LOP3.LUT R3, R3, 0x20000000, RZ, 0xfc, !PT ;  /* 0x2000000003035812 */ /* 0x000fc800078efcff */
        /* <DEDUP_REMOVED lines=8> */
[----:B------:R-:W-:Y:S01]  /*942f0*/  ISETP.GE.AND P2, PT, R240, UR29, PT ;  /* 0x0000001df0007c0c */ /* 0x000fe2000bf46270 */
[----:B------:R-:W-:Y:S01]  /*94300*/  ULDC UR29, c[0x0][0x228] ;  /* 0x00008a00001d7ab9 */ /* 0x000fe20000000800 */
[----:B------:R-:W-:Y:S01]  /*94310*/  LOP3.LUT R3, R3, 0xfdffffff, RZ, 0xc0, !PT ;  /* 0xfdffffff03037812 */ /* 0x000fe200078ec0ff */
[----:B------:R-:W-:Y:S01]  /*94320*/  VIADD R232, R252, 0xa3 ;  /* 0x000000a3fce87836 */ /* 0x000fe20000000000 */
[----:B------:R-:W-:Y:S01]  /*94330*/  ISETP.LT.AND P3, PT, R108, UR8, !P2 ;  /* 0x000000086c007c0c */ /* 0x000fe2000d761270 */
[C---:B------:R-:W-:Y:S01]  /*94340*/  VIADD R231, R252.reuse, 0xa2 ;  /* 0x000000a2fce77836 */ /* 0x040fe20000000000 */
[----:B------:R-:W-:Y:S01]  /*94350*/  ISETP.LT.AND P5, PT, R111, UR6, !P2 ;  /* 0x000000066f007c0c */ /* 0x000fe2000d7a1270 */
[----:B------:R-:W-:Y:S01]  /*94360*/  VIADD R230, R252, 0xa1 ;  /* 0x000000a1fce67836 */ /* 0x000fe20000000000 */
[----:B------:R-:W-:Y:S01]  /*94370*/  ISETP.LT.AND P4, PT, R110, UR7, !P2 ;  /* 0x000000076e007c0c */ /* 0x000fe2000d781270 */
[----:B------:R-:W-:Y:S01]  /*94380*/  ULDC.64 UR6, c[0x0][0x228] ;  /* 0x00008a0000067ab9 */ /* 0x000fe20000000a00 */
[----:B------:R-:W-:Y:S01]  /*94390*/  LOP3.LUT R23, R23, 0x7fffffff, RZ, 0xc0, !PT ;  /* 0x7fffffff17177812 */ /* 0x000fe200078ec0ff */
[----:B------:R-:W-:-:S02]  /*943a0*/  VIADD R229, R252, 0xa0 ;  /* 0x000000a0fce57836 */ /* 0x000fc40000000000 */
[C---:B------:R-:W-:Y:S02]  /*943b0*/  VIADD R228, R252.reuse, 0x9f ;  /* 0x0000009ffce47836 */ /* 0x040fe40000000000 */
[C---:B------:R-:W-:Y:S02]  /*943c0*/  VIADD R227, R252.reuse, 0x9e ;  /* 0x0000009efce37836 */ /* 0x040fe40000000000 */
[C---:B------:R-:W-:Y:S01]  /*943d0*/  VIADD R226, R252.reuse, 0x9d ;  /* 0x0000009dfce27836 */ /* 0x040fe20000000000 */
[----:B------:R-:W-:Y:S01]  /*943e0*/  @P3 LOP3.LUT R3, R3, 0x2000000, RZ, 0xfc, !PT ;  /* 0x0200000003033812 */ /* 0x000fe200078efcff */
[C---:B------:R-:W-:Y:S02]  /*943f0*/  VIADD R225, R252.reuse, 0x9c ;  /* 0x0000009cfce17836 */ /* 0x040fe40000000000 */
[C---:B------:R-:W-:Y:S01]  /*94400*/  VIADD R224, R252.reuse, 0x9b ;  /* 0x0000009bfce07836 */ /* 0x040fe20000000000 */
[----:B------:R-:W-:Y:S01]  /*94410*/  LOP3.LUT R3, R3, 0xfeffffff, RZ, 0xc0, !PT ;  /* 0xfeffffff03037812 */ /* 0x000fe200078ec0ff */
[----:B------:R-:W-:-:S02]  /*94420*/  VIADD R223, R252, 0x9a ;  /* 0x0000009afcdf7836 */ /* 0x000fc40000000000 */
[----:B------:R-:W-:Y:S01]  /*94430*/  VIADD R222, R252, 0x99 ;  /* 0x00000099fcde7836 */ /* 0x000fe20000000000 */
[----:B------:R-:W-:Y:S02]  /*94440*/  @P5 LOP3.LUT R3, R3, 0x1000000, RZ, 0xfc, !PT ;  /* 0x0100000003035812 */ /* 0x000fe400078efcff */
[----:B------:R-:W-:Y:S01]  /*94450*/  LOP3.LUT R22, R22, 0x7fffffff, RZ, 0xc0, !PT ;  /* 0x7fffffff16167812 */ /* 0x000fe200078ec0ff */
[C---:B------:R-:W-:Y:S01]  /*94460*/  VIADD R221, R252.reuse, 0x98 ;  /* 0x00000098fcdd7836 */ /* 0x040fe20000000000 */
[----:B------:R-:W-:Y:S01]  /*94470*/  ISETP.LT.AND P3, PT, R109, UR4, !P2 ;  /* 0x000000046d007c0c */ /* 0x000fe2000d761270 */
[C---:B------:R-:W-:Y:S01]  /*94480*/  VIADD R220, R252.reuse, 0x97 ;  /* 0x00000097fcdc7836 */ /* 0x040fe20000000000 */
[----:B------:R-:W-:Y:S01]  /*94490*/  LOP3.LUT R3, R3, 0xff7fffff, RZ, 0xc0, !PT ;  /* 0xff7fffff03037812 */ /* 0x000fe200078ec0ff */
[C---:B------:R-:W-:Y:S01]  /*944a0*/  VIADD R219, R252.reuse, 0x96 ;  /* 0x00000096fcdb7836 */ /* 0x040fe20000000000 */
[----:B------:R-:W-:Y:S01]  /*944b0*/  ISETP.GE.AND P2, PT, R241, UR47, PT ;  /* 0x0000002ff1007c0c */ /* 0x000fe2000bf46270 */
[----:B------:R-:W-:Y:S01]  /*944c0*/  ULDC UR47, c[0x0][0x228] ;  /* 0x00008a00002f7ab9 */ /* 0x000fe20000000800 */
[----:B------:R-:W-:Y:S01]  /*944d0*/  @P4 LOP3.LUT R3, R3, 0x800000, RZ, 0xfc, !PT ;  /* 0x0080000003034812 */ /* 0x000fe200078efcff */
[----:B------:R-:W-:Y:S01]  /*944e0*/  VIADD R218, R252, 0x95 ;  /* 0x00000095fcda7836 */ /* 0x000fe20000000000 */
[----:B------:R-:W-:Y:S01]  /*944f0*/  ISETP.LT.AND P5, PT, R108, UR18, !P2 ;  /* 0x000000126c007c0c */ /* 0x000fe2000d7a1270 */
[C---:B------:R-:W-:Y:S01]  /*94500*/  VIADD R217, R252.reuse, 0x94 ;  /* 0x00000094fcd97836 */ /* 0x040fe20000000000 */
[----:B------:R-:W-:Y:S01]  /*94510*/  LOP3.LUT R3, R3, 0xffbfffff, RZ, 0xc0, !PT ;  /* 0xffbfffff03037812 */ /* 0x000fe200078ec0ff */
[----:B------:R-:W-:-:S02]  /*94520*/  VIADD R216, R252, 0x93 ;  /* 0x00000093fcd87836 */ /* 0x000fc40000000000 */
[C---:B------:R-:W-:Y:S01]  /*94530*/  VIADD R215, R252.reuse, 0x92 ;  /* 0x00000092fcd77836 */ /* 0x040fe20000000000 */
[----:B------:R-:W-:Y:S01]  /*94540*/  @P3 LOP3.LUT R3, R3, 0x400000, RZ, 0xfc, !PT ;  /* 0x0040000003033812 */ /* 0x000fe200078efcff */
[C---:B------:R-:W-:Y:S01]  /*94550*/  VIADD R214, R252.reuse, 0x91 ;  /* 0x00000091fcd67836 */ /* 0x040fe20000000000 */
[----:B------:R-:W-:Y:S01]  /*94560*/  ISETP.LT.AND P4, PT, R111, UR19, !P2 ;  /* 0x000000136f007c0c */ /* 0x000fe2000d781270 */
[----:B------:R-:W-:Y:S01]  /*94570*/  ULDC.64 UR18, c[0x0][0x228] ;  /* 0x00008a0000127ab9 */ /* 0x000fe20000000a00 */
[----:B------:R-:W-:Y:S02]  /*94580*/  LOP3.LUT R3, R3, 0xffdfffff, RZ, 0xc0, !PT ;  /* 0xffdfffff03037812 */ /* 0x000fe400078ec0ff */
[----:B------:R-:W-:Y:S01]  /*94590*/  LOP3.LUT R21, R21, 0x7fffffff, RZ, 0xc0, !PT ;  /* 0x7fffffff15157812 */ /* 0x000fe200078ec0ff */
[C---:B------:R-:W-:Y:S01]  /*945a0*/  VIADD R213, R252.reuse, 0x90 ;  /* 0x00000090fcd57836 */ /* 0x040fe20000000000 */
[----:B------:R-:W-:Y:S01]  /*945b0*/  @P5 LOP3.LUT R3, R3, 0x200000, RZ, 0xfc, !PT ;  /* 0x0020000003035812 */ /* 0x000fe200078efcff */
[----:B------:R-:W-:Y:S01]  /*945c0*/  VIADD R212, R252, 0x8f ;  /* 0x0000008ffcd47836 */ /* 0x000fe20000000000 */
[----:B------:R-:W-:Y:S01]  /*945d0*/  ISETP.LT.AND P3, PT, R110, UR45, !P2 ;  /* 0x0000002d6e007c0c */ /* 0x000fe2000d761270 */
[----:B------:R-:W-:Y:S01]  /*945e0*/  ULDC UR45, c[0x0][0x228] ;  /* 0x00008a00002d7ab9 */ /* 0x000fe20000000800 */
[----:B------:R-:W-:Y:S01]  /*945f0*/  LOP3.LUT R3, R3, 0xffefffff, RZ, 0xc0, !PT ;  /* 0xffefffff03037812 */ /* 0x000fe200078ec0ff */
[----:B------:R-:W-:-:S02]  /*94600*/  VIADD R211, R252, 0x8e ;  /* 0x0000008efcd37836 */ /* 0x000fc40000000000 */
[C---:B------:R-:W-:Y:S01]  /*94610*/  VIADD R210, R252.reuse, 0x8d ;  /* 0x0000008dfcd27836 */ /* 0x040fe20000000000 */
[----:B------:R-:W-:Y:S01]  /*94620*/  @P4 LOP3.LUT R3, R3, 0x100000, RZ, 0xfc, !PT ;  /* 0x0010000003034812 */ /* 0x000fe200078efcff */
[C---:B------:R-:W-:Y:S01]  /*94630*/  VIADD R209, R252.reuse, 0x8c ;  /* 0x0000008cfcd17836 */ /* 0x040fe20000000000 */
[----:B------:R-:W-:Y:S01]  /*94640*/  ISETP.LT.AND P2, PT, R109, UR6, !P2 ;  /* 0x000000066d007c0c */ /* 0x000fe2000d741270 */
[C---:B------:R-:W-:Y:S01]  /*94650*/  VIADD R208, R252.reuse, 0x8b ;  /* 0x0000008bfcd07836 */ /* 0x040fe20000000000 */
[----:B------:R-:W-:Y:S01]  /*94660*/  LOP3.LUT R3, R3, 0xfff7ffff, RZ, 0xc0, !PT ;  /* 0xfff7ffff03037812 */ /* 0x000fe200078ec0ff */
[C---:B------:R-:W-:Y:S02]  /*94670*/  VIADD R207, R252.reuse, 0x8a ;  /* 0x0000008afccf7836 */ /* 0x040fe40000000000 */
[----:B------:R-:W-:Y:S01]  /*94680*/  VIADD R206, R252, 0x89 ;  /* 0x00000089fcce7836 */ /* 0x000fe20000000000 */
[----:B------:R-:W-:Y:S02]  /*94690*/  @P3 LOP3.LUT R3, R3, 0x80000, RZ, 0xfc, !PT ;  /* 0x0008000003033812 */ /* 0x000fe400078efcff */
[----:B------:R-:W-:Y:S01]  /*946a0*/  LOP3.LUT R20, R20, 0x7fffffff, RZ, 0xc0, !PT ;  /* 0x7fffffff14147812 */ /* 0x000fe200078ec0ff */
[C---:B------:R-:W-:Y:S01]  /*946b0*/  VIADD R205, R252.reuse, 0x88 ;  /* 0x00000088fccd7836 */ /* 0x040fe20000000000 */
[----:B------:R-:W-:Y:S01]  /*946c0*/  LOP3.LUT R3, R3, 0xfffbffff, RZ, 0xc0, !PT ;  /* 0xfffbffff03037812 */ /* 0x000fe200078ec0ff */
[----:B------:R-:W-:-:S02]  /*946d0*/  VIADD R204, R252, 0x87 ;  /* 0x00000087fccc7836 */ /* 0x000fc40000000000 */
[C---:B------:R-:W-:Y:S01]  /*946e0*/  VIADD R203, R252.reuse, 0x86 ;  /* 0x00000086fccb7836 */ /* 0x040fe20000000000 */
[----:B------:R-:W-:Y:S01]  /*946f0*/  @P2 LOP3.LUT R3, R3, 0x40000, RZ, 0xfc, !PT ;  /* 0x0004000003032812 */ /* 0x000fe200078efcff */
[----:B------:R-:W-:Y:S01]  /*94700*/  VIADD R202, R252, 0x85 ;  /* 0x00000085fcca7836 */ /* 0x000fe20000000000 */
[----:B------:R-:W-:Y:S01]  /*94710*/  ISETP.GE.AND P2, PT, R242, UR11, PT ;  /* 0x0000000bf2007c0c */ /* 0x000fe2000bf46270 */
[----:B------:R-:W-:Y:S01]  /*94720*/  ULDC.64 UR10, c[0x0][0x228] ;  /* 0x00008a00000a7ab9 */ /* 0x000fe20000000a00 */
[C---:B------:R-:W-:Y:S02]  /*94730*/  VIADD R201, R252.reuse, 0x84 ;  /* 0x00000084fcc97836 */ /* 0x040fe40000000000 */
[----:B------:R-:W-:Y:S01]  /*94740*/  VIADD R200, R252, 0x83 ;  /* 0x00000083fcc87836 */ /* 0x000fe20000000000 */
[----:B------:R-:W-:Y:S01]  /*94750*/  ISETP.LT.AND P5, PT, R108, UR34, !P2 ;  /* 0x000000226c007c0c */ /* 0x000fe2000d7a1270 */
[----:B------:R-:W-:Y:S01]  /*94760*/  ULDC UR34, c[0x0][0x228] ;  /* 0x00008a0000227ab9 */ /* 0x000fe20000000800 */
[----:B------:R-:W-:Y:S01]  /*94770*/  ISETP.LT.AND P4, PT, R111, UR61, !P2 ;  /* 0x0000003d6f007c0c */ /* 0x000fe2000d781270 */
[----:B------:R-:W-:Y:S01]  /*94780*/  ULDC UR61, c[0x0][0x228] ;  /* 0x00008a00003d7ab9 */ /* 0x000fe20000000800 */
[----:B------:R-:W-:Y:S01]  /*94790*/  LOP3.LUT R3, R3, 0xfffdffff, RZ, 0xc0, !PT ;  /* 0xfffdffff03037812 */ /* 0x000fe200078ec0ff */
[----:B------:R-:W-:Y:S01]  /*947a0*/  VIADD R199, R252, 0x82 ;  /* 0x00000082fcc77836 */ /* 0x000fe20000000000 */
[----:B------:R-:W-:Y:S01]  /*947b0*/  ISETP.LT.AND P3, PT, R110, UR35, !P2 ;  /* 0x000000236e007c0c */ /* 0x000fe2000d761270 */
[----:B------:R-:W-:Y:S01]  /*947c0*/  ULDC UR35, c[0x0][0x228] ;  /* 0x00008a0000237ab9 */ /* 0x000fe20000000800 */
[C---:B------:R-:W-:Y:S01]  /*947d0*/  VIADD R198, R252.reuse, 0x81 ;  /* 0x00000081fcc67836 */ /* 0x040fe20000000000 */
[----:B------:R-:W-:Y:S01]  /*947e0*/  LOP3.LUT R19, R19, 0x7fffffff, RZ, 0xc0, !PT ;  /* 0x7fffffff13137812 */ /* 0x000fe200078ec0ff */
[----:B------:R-:W-:-:S02]  /*947f0*/  VIADD R197, R252, 0x80 ;  /* 0x00000080fcc57836 */ /* 0x000fc40000000000 */
[C---:B------:R-:W-:Y:S01]  /*94800*/  VIADD R196, R252.reuse, 0x7f ;  /* 0x0000007ffcc47836 */ /* 0x040fe20000000000 */
[----:B------:R-:W-:Y:S01]  /*94810*/  @P5 LOP3.LUT R3, R3, 0x20000, RZ, 0xfc, !PT ;  /* 0x0002000003035812 */ /* 0x000fe200078efcff */
[C---:B------:R-:W-:Y:S02]  /*94820*/  VIADD R195, R252.reuse, 0x7e ;  /* 0x0000007efcc37836 */ /* 0x040fe40000000000 */
[C---:B------:R-:W-:Y:S01]  /*94830*/  VIADD R194, R252.reuse, 0x7d ;  /* 0x0000007dfcc27836 */ /* 0x040fe20000000000 */
[----:B------:R-:W-:Y:S01]  /*94840*/  LOP3.LUT R3, R3, 0xfffeffff, RZ, 0xc0, !PT ;  /* 0xfffeffff03037812 */ /* 0x000fe200078ec0ff */
[C---:B------:R-:W-:Y:S02]  /*94850*/  VIADD R193, R252.reuse, 0x7c ;  /* 0x0000007cfcc17836 */ /* 0x040fe40000000000 */
[C---:B------:R-:W-:Y:S01]  /*94860*/  VIADD R192, R252.reuse, 0x7b ;  /* 0x0000007bfcc07836 */ /* 0x040fe20000000000 */
[----:B------:R-:W-:Y:S01]  /*94870*/  @P4 LOP3.LUT R3, R3, 0x10000, RZ, 0xfc, !PT ;  /* 0x0001000003034812 */ /* 0x000fe200078efcff */
[C---:B------:R-:W-:Y:S01]  /*94880*/  VIADD R191, R252.reuse, 0x7a ;  /* 0x0000007afcbf7836 */ /* 0x040fe20000000000 */
[----:B------:R-:W-:Y:S01]  /*94890*/  ISETP.LT.AND P2, PT, R109, UR18, !P2 ;  /* 0x000000126d007c0c */ /* 0x000fe2000d741270 */
[----:B------:R-:W-:Y:S01]  /*948a0*/  ULDC UR18, c[0x0][0x228] ;  /* 0x00008a0000127ab9 */ /* 0x000fe20000000800 */
[----:B------:R-:W-:Y:S01]  /*948b0*/  LOP3.LUT R3, R3, 0xffff7fff, RZ, 0xc0, !PT ;  /* 0xffff7fff03037812 */ /* 0x000fe200078ec0ff */
[----:B------:R-:W-:Y:S01]  /*948c0*/  VIADD R190, R252, 0x79 ;  /* 0x00000079fcbe7836 */ /* 0x000fe20000000000 */
[----:B------:R-:W-:Y:S01]  /*948d0*/  LOP3.LUT R18, R18, 0x7fffffff, RZ, 0xc0, !PT ;  /* 0x7fffffff12127812 */ /* 0x000fe200078ec0ff */
[C---:B------:R-:W-:Y:S01]  /*948e0*/  VIADD R189, R252.reuse, 0x78 ;  /* 0x00000078fcbd7836 */ /* 0x040fe20000000000 */
[----:B------:R-:W-:Y:S01]  /*948f0*/  @P3 LOP3.LUT R3, R3, 0x8000, RZ, 0xfc, !PT ;  /* 0x0000800003033812 */ /* 0x000fe200078efcff */
[----:B------:R-:W-:-:S02]  /*94900*/  VIADD R188, R252, 0x77 ;  /* 0x00000077fcbc7836 */ /* 0x000fc40000000000 */
[C---:B------:R-:W-:Y:S01]  /*94910*/  VIADD R187, R252.reuse, 0x76 ;  /* 0x00000076fcbb7836 */ /* 0x040fe20000000000 */
[----:B------:R-:W-:Y:S01]  /*94920*/  LOP3.LUT R3, R3, 0xffffbfff, RZ, 0xc0, !PT ;  /* 0xffffbfff03037812 */ /* 0x000fe200078ec0ff */
[C---:B------:R-:W-:Y:S02]  /*94930*/  VIADD R186, R252.reuse, 0x75 ;  /* 0x00000075fcba7836 */ /* 0x040fe40000000000 */
[C---:B------:R-:W-:Y:S01]  /*94940*/  VIADD R185, R252.reuse, 0x74 ;  /* 0x00000074fcb97836 */ /* 0x040fe20000000000 */
[----:B------:R-:W-:Y:S01]  /*94950*/  @P2 LOP3.LUT R3, R3, 0x4000, RZ, 0xfc, !PT ;  /* 0x0000400003032812 */ /* 0x000fe200078efcff */
[C---:B------:R-:W-:Y:S01]  /*94960*/  VIADD R184, R252.reuse, 0x73 ;  /* 0x00000073fcb87836 */ /* 0x040fe20000000000 */
[----:B------:R-:W-:Y:S01]  /*94970*/  ISETP.GE.AND P2, PT, R243, UR9, PT ;  /* 0x00000009f3007c0c */ /* 0x000fe2000bf46270 */
[----:B------:R-:W-:Y:S01]  /*94980*/  ULDC.64 UR8, c[0x0][0x228] ;  /* 0x00008a0000087ab9 */ /* 0x000fe20000000a00 */
[C---:B------:R-:W-:Y:S02]  /*94990*/  VIADD R183, R252.reuse, 0x72 ;  /* 0x00000072fcb77836 */ /* 0x040fe40000000000 */
[----:B------:R-:W-:Y:S01]  /*949a0*/  VIADD R182, R252, 0x71 ;  /* 0x00000071fcb67836 */ /* 0x000fe20000000000 */
[----:B------:R-:W-:-:S02]  /*949b0*/  ISETP.LT.AND P3, PT, R108, UR12, !P2 ;  /* 0x0000000c6c007c0c */ /* 0x000fc4000d761270 */
[----:B------:R-:W-:Y:S01]  /*949c0*/  LOP3.LUT R17, R17, 0x7fffffff, RZ, 0xc0, !PT ;  /* 0x7fffffff11117812 */ /* 0x000fe200078ec0ff */
[C---:B------:R-:W-:Y:S01]  /*949d0*/  VIADD R181, R252.reuse, 0x70 ;  /* 0x00000070fcb57836 */ /* 0x040fe20000000000 */
[----:B------:R-:W-:Y:S01]  /*949e0*/  ISETP.LT.AND P5, PT, R111, UR13, !P2 ;  /* 0x0000000d6f007c0c */ /* 0x000fe2000d7a1270 */
[----:B------:R-:W-:Y:S01]  /*949f0*/  ULDC.64 UR12, c[0x0][0x228] ;  /* 0x00008a00000c7ab9 */ /* 0x000fe20000000a00 */
[----:B------:R-:W-:Y:S01]  /*94a00*/  LOP3.LUT R3, R3, 0xffffdfff, RZ, 0xc0, !PT ;  /* 0xffffdfff03037812 */ /* 0x000fe200078ec0ff */
[----:B------:R-:W-:Y:S01]  /*94a10*/  VIADD R180, R252, 0x6f ;  /* 0x0000006ffcb47836 */ /* 0x000fe20000000000 */
[----:B------:R-:W-:Y:S01]  /*94a20*/  ISETP.LT.AND P4, PT, R110, UR59, !P2 ;  /* 0x0000003b6e007c0c */ /* 0x000fe2000d781270 */
[----:B------:R-:W-:Y:S01]  /*94a30*/  ULDC UR59, c[0x0][0x228] ;  /* 0x00008a00003b7ab9 */ /* 0x000fe20000000800 */
[C---:B------:R-:W-:Y:S02]  /*94a40*/  VIADD R179, R252.reuse, 0x6e ;  /* 0x0000006efcb37836 */ /* 0x040fe40000000000 */
[C---:B------:R-:W-:Y:S01]  /*94a50*/  VIADD R178, R252.reuse, 0x6d ;  /* 0x0000006dfcb27836 */ /* 0x040fe20000000000 */
[----:B------:R-:W-:Y:S01]  /*94a60*/  @P3 LOP3.LUT R3, R3, 0x2000, RZ, 0xfc, !PT ;  /* 0x0000200003033812 */ /* 0x000fe200078efcff */
[----:B------:R-:W-:-:S02]  /*94a70*/  VIADD R177, R252, 0x6c ;  /* 0x0000006cfcb17836 */ /* 0x000fc40000000000 */
[C---:B------:R-:W-:Y:S01]  /*94a80*/  VIADD R176, R252.reuse, 0x6b ;  /* 0x0000006bfcb07836 */ /* 0x040fe20000000000 */
[----:B------:R-:W-:Y:S01]  /*94a90*/  LOP3.LUT R3, R3, 0xffffefff, RZ, 0xc0, !PT ;  /* 0xffffefff03037812 */ /* 0x000fe200078ec0ff */
[C---:B------:R-:W-:Y:S02]  /*94aa0*/  VIADD R175, R252.reuse, 0x6a ;  /* 0x0000006afcaf7836 */ /* 0x040fe40000000000 */
[----:B------:R-:W-:Y:S01]  /*94ab0*/  VIADD R174, R252, 0x69 ;  /* 0x00000069fcae7836 */ /* 0x000fe20000000000 */
[----:B------:R-:W-:Y:S02]  /*94ac0*/  @P5 LOP3.LUT R3, R3, 0x1000, RZ, 0xfc, !PT ;  /* 0x0000100003035812 */ /* 0x000fe400078efcff */
[----:B------:R-:W-:Y:S01]  /*94ad0*/  LOP3.LUT R16, R16, 0x7fffffff, RZ, 0xc0, !PT ;  /* 0x7fffffff10107812 */ /* 0x000fe200078ec0ff */
[C---:B------:R-:W-:Y:S01]  /*94ae0*/  VIADD R173, R252.reuse, 0x68 ;  /* 0x00000068fcad7836 */ /* 0x040fe20000000000 */
[----:B------:R-:W-:Y:S01]  /*94af0*/  ISETP.LT.AND P3, PT, R109, UR60, !P2 ;  /* 0x0000003c6d007c0c */ /* 0x000fe2000d761270 */
[----:B------:R-:W-:Y:S01]  /*94b00*/  ULDC UR60, c[0x0][0x228] ;  /* 0x00008a00003c7ab9 */ /* 0x000fe20000000800 */
[----:B------:R-:W-:Y:S01]  /*94b10*/  LOP3.LUT R3, R3, 0xfffff7ff, RZ, 0xc0, !PT ;  /* 0xfffff7ff03037812 */ /* 0x000fe200078ec0ff */
[C---:B------:R-:W-:Y:S01]  /*94b20*/  VIADD R172, R252.reuse, 0x67 ;  /* 0x00000067fcac7836 */ /* 0x040fe20000000000 */
[----:B------:R-:W-:Y:S01]  /*94b30*/  ISETP.GE.AND P2, PT, R167, UR5, PT ;  /* 0x00000005a7007c0c */ /* 0x000fe2000bf46270 */
[----:B------:R-:W-:Y:S01]  /*94b40*/  ULDC.64 UR4, c[0x0][0x228] ;  /* 0x00008a0000047ab9 */ /* 0x000fe20000000a00 */
        /* <DEDUP_REMOVED lines=10> */
[----:B------:R-:W-:Y:S01]  /*94bf0*/  ULDC UR56, c[0x0][0x228] ;  /* 0x00008a0000387ab9 */ /* 0x000fe20000000800 */
[----:B------:R-:W-:Y:S01]  /*94c00*/  LOP3.LUT R3, R3, 0xfffffdff, RZ, 0xc0, !PT ;  /* 0xfffffdff03037812 */ /* 0x000fe200078ec0ff */
[C---:B------:R-:W-:Y:S01]  /*94c10*/  VIADD R164, R252.reuse, 0x61 ;  /* 0x00000061fca47836 */ /* 0x040fe20000000000 */
        /* <DEDUP_REMOVED lines=14> */
[C---:B------:R-:W-:Y:S02]  /*94d00*/  VIADD R158, R252.reuse, 0x5b ;  /* 0x0000005bfc9e7836 */ /* 0x040fe40000000000 */
[C---:B------:R-:W-:Y:S01]  /*94d10*/  VIADD R157, R252.reuse, 0x5a ;  /* 0x0000005afc9d7836 */ /* 0x040fe20000000000 */
[----:B------:R-:W-:Y:S01]  /*94d20*/  @P3 LOP3.LUT R3, R3, 0x80, RZ, 0xfc, !PT ;  /* 0x0000008003033812 */ /* 0x000fe200078efcff */
[----:B------:R-:W-:Y:S01]  /*94d30*/  VIADD R156, R252, 0x59 ;  /* 0x00000059fc9c7836 */ /* 0x000fe20000000000 */
        /* <DEDUP_REMOVED lines=12> */
[C---:B------:R-:W-:Y:S01]  /*94e00*/  VIADD R149, R252.reuse, 0x52 ;  /* 0x00000052fc957836 */ /* 0x040fe20000000000 */
[----:B------:R-:W-:Y:S01]  /*94e10*/  ISETP.LT.AND P4, PT, R111, UR54, !P2 ;  /* 0x000000366f007c0c */ /* 0x000fe2000d781270 */
[----:B------:R-:W-:Y:S01]  /*94e20*/  ULDC UR54, c[0x0][0x228] ;  /* 0x00008a0000367ab9 */ /* 0x000fe20000000800 */
[----:B------:R-:W-:Y:S01]  /*94e30*/  LOP3.LUT R3, R3, 0xffffffdf, RZ, 0xc0, !PT ;  /* 0xffffffdf03037812 */ /* 0x000fe200078ec0ff */
[----:B------:R-:W-:Y:S01]  /*94e40*/  VIADD R148, R252, 0x51 ;  /* 0x00000051fc947836 */ /* 0x000fe20000000000 */
[----:B------:R-:W-:Y:S01]  /*94e50*/  ISETP.LT.AND P3, PT, R110, UR55, !P2 ;  /* 0x000000376e007c0c */ /* 0x000fe2000d761270 */
[----:B------:R-:W-:Y:S01]  /*94e60*/  ULDC UR55, c[0x0][0x228] ;  /* 0x00008a0000377ab9 */ /* 0x000fe20000000800 */
[----:B------:R-:W-:Y:S01]  /*94e70*/  LOP3.LUT R13, R13, 0x7fffffff, RZ, 0xc0, !PT ;  /* 0x7fffffff0d0d7812 */ /* 0x000fe200078ec0ff */
[----:B------:R-:W-:-:S02]  /*94e80*/  VIADD R147, R252, 0x50 ;  /* 0x00000050fc937836 */ /* 0x000fc40000000000 */
[C---:B------:R-:W-:Y:S02]  /*94e90*/  VIADD R146, R252.reuse, 0x4f ;  /* 0x0000004ffc927836 */ /* 0x040fe40000000000 */
        /* <DEDUP_REMOVED lines=8> */
[----:B------:R-:W-:Y:S01]  /*94f20*/  VIADD R140, R252, 0x49 ;  /* 0x00000049fc8c7836 */ /* 0x000fe20000000000 */
[----:B------:R-:W-:-:S02]  /*94f30*/  ISETP.LT.AND P2, PT, R109, UR8, !P2 ;  /* 0x000000086d007c0c */ /* 0x000fc4000d741270 */
[----:B------:R-:W-:Y:S01]  /*94f40*/  LOP3.LUT R12, R12, 0x7fffffff, RZ, 0xc0, !PT ;  /* 0x7fffffff0c0c7812 */ /* 0x000fe200078ec0ff */
[C---:B------:R-:W-:Y:S01]  /*94f50*/  VIADD R139, R252.reuse, 0x48 ;  /* 0x00000048fc8b7836 */ /* 0x040fe20000000000 */
[----:B------:R-:W-:Y:S01]  /*94f60*/  LOP3.LUT R3, R3, 0xfffffff7, RZ, 0xc0, !PT ;  /* 0xfffffff703037812 */ /* 0x000fe200078ec0ff */
[C---:B------:R-:W-:Y:S02]  /*94f70*/  VIADD R107, R252.reuse, 0x47 ;  /* 0x00000047fc6b7836 */ /* 0x040fe40000000000 */
[C---:B------:R-:W-:Y:S01]  /*94f80*/  VIADD R106, R252.reuse, 0x46 ;  /* 0x00000046fc6a7836 */ /* 0x040fe20000000000 */
[----:B------:R-:W-:Y:S01]  /*94f90*/  @P3 LOP3.LUT R3, R3, 0x8, RZ, 0xfc, !PT ;  /* 0x0000000803033812 */ /* 0x000fe200078efcff */
[C---:B------:R-:W-:Y:S02]  /*94fa0*/  VIADD R105, R252.reuse, 0x45 ;  /* 0x00000045fc697836 */ /* 0x040fe40000000000 */
[C---:B------:R-:W-:Y:S01]  /*94fb0*/  VIADD R104, R252.reuse, 0x44 ;  /* 0x00000044fc687836 */ /* 0x040fe20000000000 */
[----:B------:R-:W-:Y:S01]  /*94fc0*/  LOP3.LUT R3, R3, 0xfffffffb, RZ, 0xc0, !PT ;  /* 0xfffffffb03037812 */ /* 0x000fe200078ec0ff */
[----:B------:R-:W-:-:S02]  /*94fd0*/  VIADD R103, R252, 0x43 ;  /* 0x00000043fc677836 */ /* 0x000fc40000000000 */
[C---:B------:R-:W-:Y:S01]  /*94fe0*/  VIADD R102, R252.reuse, 0x42 ;  /* 0x00000042fc667836 */ /* 0x040fe20000000000 */
[----:B------:R-:W-:Y:S01]  /*94ff0*/  @P2 LOP3.LUT R3, R3, 0x4, RZ, 0xfc, !PT ;  /* 0x0000000403032812 */ /* 0x000fe200078efcff */
[----:B------:R-:W-:Y:S01]  /*95000*/  VIADD R101, R252, 0x41 ;  /* 0x00000041fc657836 */ /* 0x000fe20000000000 */
[----:B------:R-:W-:Y:S01]  /*95010*/  ISETP.GE.AND P2, PT, R138, UR19, PT ;  /* 0x000000138a007c0c */ /* 0x000fe2000bf46270 */
[----:B------:R-:W-:Y:S01]  /*95020*/  ULDC UR19, c[0x0][0x228] ;  /* 0x00008a0000137ab9 */ /* 0x000fe20000000800 */
[----:B------:R-:W-:Y:S01]  /*95030*/  LOP3.LUT R11, R11, 0x7fffffff, RZ, 0xc0, !PT ;  /* 0x7fffffff0b0b7812 */ /* 0x000fe200078ec0ff */
[----:B------:R-:W-:Y:S01]  /*95040*/  VIADD R100, R252, 0x40 ;  /* 0x00000040fc647836 */ /* 0x000fe20000000000 */
        /* <DEDUP_REMOVED lines=8> */
[----:B------:R-:W-:-:S02]  /*950d0*/  VIADD R99, R252, 0x3f ;  /* 0x0000003ffc637836 */ /* 0x000fc40000000000 */
[C---:B------:R-:W-:Y:S02]  /*950e0*/  VIADD R98, R252.reuse, 0x3e ;  /* 0x0000003efc627836 */ /* 0x040fe40000000000 */
[----:B------:R-:W-:Y:S01]  /*950f0*/  VIADD R97, R252, 0x3d ;  /* 0x0000003dfc617836 */ /* 0x000fe20000000000 */
[----:B------:R-:W-:Y:S01]  /*95100*/  @P3 LOP3.LUT R28, R28, 0x80000000, RZ, 0xfc, !PT ;  /* 0x800000001c1c3812 */ /* 0x000fe200078efcff */
[C---:B------:R-:W-:Y:S02]  /*95110*/  VIADD R96, R252.reuse, 0x3c ;  /* 0x0000003cfc607836 */ /* 0x040fe40000000000 */
[----:B------:R-:W-:Y:S01]  /*95120*/  VIADD R95, R252, 0x3b ;  /* 0x0000003bfc5f7836 */ /* 0x000fe20000000000 */
[----:B------:R-:W-:Y:S01]  /*95130*/  LOP3.LUT R28, R28, 0xbfffffff, RZ, 0xc0, !PT ;  /* 0xbfffffff1c1c7812 */ /* 0x000fe200078ec0ff */
[C---:B------:R-:W-:Y:S01]  /*95140*/  VIADD R94, R252.reuse, 0x3a ;  /* 0x0000003afc5e7836 */ /* 0x040fe20000000000 */
[----:B------:R-:W-:Y:S01]  /*95150*/  LOP3.LUT R3, R3, 0xfffffffd, RZ, 0xc0, !PT ;  /* 0xfffffffd03037812 */ /* 0x000fe200078ec0ff */
[----:B------:R-:W-:Y:S01]  /*95160*/  VIADD R93, R252, 0x39 ;  /* 0x00000039fc5d7836 */ /* 0x000fe20000000000 */
[----:B------:R-:W-:-:S02]  /*95170*/  @P2 LOP3.LUT R28, R28, 0x40000000, RZ, 0xfc, !PT ;  /* 0x400000001c1c2812 */ /* 0x000fc400078efcff */
[----:B------:R-:W-:Y:S01]  /*95180*/  LOP3.LUT R10, R10, 0x7fffffff, RZ, 0xc0, !PT ;  /* 0x7fffffff0a0a7812 */ /* 0x000fe200078ec0ff */
[C---:B------:R-:W-:Y:S01]  /*95190*/  VIADD R92, R252.reuse, 0x38 ;  /* 0x00000038fc5c7836 */ /* 0x040fe20000000000 */
[----:B------:R-:W-:Y:S01]  /*951a0*/  ISETP.GE.AND P2, PT, R137, UR13, PT ;  /* 0x0000000d89007c0c */ /* 0x000fe2000bf46270 */
[----:B------:R-:W-:Y:S01]  /*951b0*/  ULDC.64 UR12, c[0x0][0x228] ;  /* 0x00008a00000c7ab9 */ /* 0x000fe20000000a00 */
[----:B------:R-:W-:Y:S01]  /*951c0*/  @P5 LOP3.LUT R3, R3, 0x2, RZ, 0xfc, !PT ;  /* 0x0000000203035812 */ /* 0x000fe200078efcff */
[----:B------:R-:W-:Y:S01]  /*951d0*/  VIADD R91, R252, 0x37 ;  /* 0x00000037fc5b7836 */ /* 0x000fe20000000000 */
[----:B------:R-:W-:Y:S01]  /*951e0*/  ISETP.LT.AND P5, PT, R108, UR41, !P2 ;  /* 0x000000296c007c0c */ /* 0x000fe2000d7a1270 */
[----:B------:R-:W-:Y:S01]  /*951f0*/  ULDC UR41, c[0x0][0x228] ;  /* 0x00008a0000297ab9 */ /* 0x000fe20000000800 */
[----:B------:R-:W-:Y:S01]  /*95200*/  LOP3.LUT R3, R3, 0xfffffffe, RZ, 0xc0, !PT ;  /* 0xfffffffe03037812 */ /* 0x000fe200078ec0ff */
[----:B------:R-:W-:Y:S01]  /*95210*/  VIADD R90, R252, 0x36 ;  /* 0x00000036fc5a7836 */ /* 0x000fe20000000000 */
[----:B------:R-:W-:Y:S01]  /*95220*/  LOP3.LUT R28, R28, 0xdfffffff, RZ, 0xc0, !PT ;  /* 0xdfffffff1c1c7812 */ /* 0x000fe200078ec0ff */
[C---:B------:R-:W-:Y:S01]  /*95230*/  VIADD R89, R252.reuse, 0x35 ;  /* 0x00000035fc597836 */ /* 0x040fe20000000000 */
[----:B------:R-:W-:Y:S01]  /*95240*/  @P4 LOP3.LUT R3, R3, 0x1, RZ, 0xfc, !PT ;  /* 0x0000000103034812 */ /* 0x000fe200078efcff */
[----:B------:R-:W-:Y:S01]  /*95250*/  VIADD R88, R252, 0x34 ;  /* 0x00000034fc587836 */ /* 0x000fe20000000000 */
[----:B------:R-:W-:Y:S01]  /*95260*/  ISETP.LT.AND P4, PT, R111, UR37, !P2 ;  /* 0x000000256f007c0c */ /* 0x000fe2000d781270 */
[----:B------:R-:W-:Y:S01]  /*95270*/  ULDC UR37, c[0x0][0x228] ;  /* 0x00008a0000257ab9 */ /* 0x000fe20000000800 */
[----:B------:R-:W-:Y:S01]  /*95280*/  ISETP.LT.AND P3, PT, R110, UR42, !P2 ;  /* 0x0000002a6e007c0c */ /* 0x000fe2000d761270 */
[----:B------:R-:W-:Y:S01]  /*95290*/  ULDC UR42, c[0x0][0x228] ;  /* 0x00008a00002a7ab9 */ /* 0x000fe20000000800 */
[----:B------:R-:W-:Y:S01]  /*952a0*/  VIADD R87, R252, 0x33 ;  /* 0x00000033fc577836 */ /* 0x000fe20000000000 */
[----:B------:R-:W-:Y:S01]  /*952b0*/  @P5 LOP3.LUT R28, R28, 0x20000000, RZ, 0xfc, !PT ;  /* 0x200000001c1c5812 */ /* 0x000fe200078efcff */
[----:B------:R-:W-:-:S02]  /*952c0*/  VIADD R86, R252, 0x32 ;  /* 0x00000032fc567836 */ /* 0x000fc40000000000 */
[----:B------:R-:W-:Y:S01]  /*952d0*/  VIADD R85, R252, 0x31 ;  /* 0x00000031fc557836 */ /* 0x000fe20000000000 */
[----:B------:R-:W-:Y:S02]  /*952e0*/  LOP3.LUT R28, R28, 0xefffffff, RZ, 0xc0, !PT ;  /* 0xefffffff1c1c7812 */ /* 0x000fe400078ec0ff */
[----:B------:R-:W-:Y:S01]  /*952f0*/  LOP3.LUT R9, R9, 0x7fffffff, RZ, 0xc0, !PT ;  /* 0x7fffffff09097812 */ /* 0x000fe200078ec0ff */
[----:B------:R-:W-:Y:S01]  /*95300*/  VIADD R84, R252, 0x30 ;  /* 0x00000030fc547836 */ /* 0x000fe20000000000 */
[----:B------:R-:W-:Y:S01]  /*95310*/  @P4 LOP3.LUT R28, R28, 0x10000000, RZ, 0xfc, !PT ;  /* 0x100000001c1c4812 */ /* 0x000fe200078efcff */
[----:B------:R-:W-:Y:S01]  /*95320*/  VIADD R83, R252, 0x2f ;  /* 0x0000002ffc537836 */ /* 0x000fe20000000000 */
[----:B------:R-:W-:Y:S01]  /*95330*/  ISETP.LT.AND P2, PT, R109, UR6, !P2 ;  /* 0x000000066d007c0c */ /* 0x000fe2000d741270 */
[----:B------:R-:W-:Y:S01]  /*95340*/  ULDC UR6, c[0x0][0x228] ;  /* 0x00008a0000067ab9 */ /* 0x000fe20000000800 */
[----:B------:R-:W-:Y:S01]  /*95350*/  LOP3.LUT R28, R28, 0xf7ffffff, RZ, 0xc0, !PT ;  /* 0xf7ffffff1c1c7812 */ /* 0x000fe200078ec0ff */
[----:B------:R-:W-:-:S02]  /*95360*/  VIADD R82, R252, 0x2e ;  /* 0x0000002efc527836 */ /* 0x000fc40000000000 */
[----:B------:R-:W-:Y:S01]  /*95370*/  VIADD R81, R252, 0x2d ;  /* 0x0000002dfc517836 */ /* 0x000fe20000000000 */
[----:B------:R-:W-:Y:S01]  /*95380*/  @P3 LOP3.LUT R28, R28, 0x8000000, RZ, 0xfc, !PT ;  /* 0x080000001c1c3812 */ /* 0x000fe200078efcff */
[C---:B------:R-:W-:Y:S02]  /*95390*/  VIADD R80, R252.reuse, 0x2c ;  /* 0x0000002cfc507836 */ /* 0x040fe40000000000 */
[----:B------:R-:W-:Y:S01]  /*953a0*/  VIADD R79, R252, 0x2b ;  /* 0x0000002bfc4f7836 */ /* 0x000fe20000000000 */
[----:B------:R-:W-:Y:S01]  /*953b0*/  LOP3.LUT R28, R28, 0xfbffffff, RZ, 0xc0, !PT ;  /* 0xfbffffff1c1c7812 */ /* 0x000fe200078ec0ff */
[C---:B------:R-:W-:Y:S02]  /*953c0*/  VIADD R78, R252.reuse, 0x2a ;  /* 0x0000002afc4e7836 */ /* 0x040fe40000000000 */
[----:B------:R-:W-:Y:S01]  /*953d0*/  VIADD R77, R252, 0x29 ;  /* 0x00000029fc4d7836 */ /* 0x000fe20000000000 */
[----:B------:R-:W-:Y:S02]  /*953e0*/  @P2 LOP3.LUT R28, R28, 0x4000000, RZ, 0xfc, !PT ;  /* 0x040000001c1c2812 */ /* 0x000fe400078efcff */
[----:B------:R-:W-:Y:S01]  /*953f0*/  LOP3.LUT R8, R8, 0x7fffffff, RZ, 0xc0, !PT ;  /* 0x7fffffff08087812 */ /* 0x000fe200078ec0ff */
[----:B------:R-:W-:Y:S01]  /*95400*/  VIADD R76, R252, 0x28 ;  /* 0x00000028fc4c7836 */ /* 0x000fe20000000000 */
[----:B------:R-:W-:Y:S01]  /*95410*/  ISETP.GE.AND P2, PT, R136, UR5, PT ;  /* 0x0000000588007c0c */ /* 0x000fe2000bf46270 */
[----:B------:R-:W-:Y:S01]  /*95420*/  ULDC.64 UR4, c[0x0][0x228] ;  /* 0x00008a0000047ab9 */ /* 0x000fe20000000a00 */
[----:B------:R-:W-:-:S02]  /*95430*/  VIADD R75, R252, 0x27 ;  /* 0x00000027fc4b7836 */ /* 0x000fc40000000000 */
        /* <DEDUP_REMOVED lines=9> */
[C---:B------:R-:W-:Y:S02]  /*954d0*/  VIADD R72, R252.reuse, 0x24 ;  /* 0x00000024fc487836 */ /* 0x040fe40000000000 */
[----:B------:R-:W-:-:S02]  /*954e0*/  VIADD R71, R252, 0x23 ;  /* 0x00000023fc477836 */ /* 0x000fc40000000000 */
[----:B------:R-:W-:Y:S01]  /*954f0*/  VIADD R70, R252, 0x22 ;  /* 0x00000022fc467836 */ /* 0x000fe20000000000 */
[----:B------:R-:W-:Y:S01]  /*95500*/  @P5 LOP3.LUT R28, R28, 0x2000000, RZ, 0xfc, !PT ;  /* 0x020000001c1c5812 */ /* 0x000fe200078efcff */
[C---:B------:R-:W-:Y:S01]  /*95510*/  VIADD R69, R252.reuse, 0x21 ;  /* 0x00000021fc457836 */ /* 0x040fe20000000000 */
[----:B------:R-:W-:Y:S01]  /*95520*/  LOP3.LUT R7, R7, 0x7fffffff, RZ, 0xc0, !PT ;  /* 0x7fffffff07077812 */ /* 0x000fe200078ec0ff */
[----:B------:R-:W-:Y:S01]  /*95530*/  VIADD R68, R252, 0x20 ;  /* 0x00000020fc447836 */ /* 0x000fe20000000000 */
[----:B------:R-:W-:Y:S01]  /*95540*/  LOP3.LUT R28, R28, 0xfeffffff, RZ, 0xc0, !PT ;  /* 0xfeffffff1c1c7812 */ /* 0x000fe200078ec0ff */
[C---:B------:R-:W-:Y:S02]  /*95550*/  VIADD R67, R252.reuse, 0x1f ;  /* 0x0000001ffc437836 */ /* 0x040fe40000000000 */
        /* <DEDUP_REMOVED lines=11> */
[----:B------:R-:W-:Y:S02]  /*95610*/  LOP3.LUT R28, R28, 0xffbfffff, RZ, 0xc0, !PT ;  /* 0xffbfffff1c1c7812 */ /* 0x000fe400078ec0ff */
[----:B------:R-:W-:Y:S01]  /*95620*/  LOP3.LUT R6, R6, 0x7fffffff, RZ, 0xc0, !PT ;  /* 0x7fffffff06067812 */ /* 0x000fe200078ec0ff */
[----:B------:R-:W-:Y:S01]  /*95630*/  VIADD R60, R252, 0x18 ;  /* 0x00000018fc3c7836 */ /* 0x000fe20000000000 */
[----:B------:R-:W-:Y:S01]  /*95640*/  @P2 LOP3.LUT R28, R28, 0x400000, RZ, 0xfc, !PT ;  /* 0x004000001c1c2812 */ /* 0x000fe200078efcff */
[C---:B------:R-:W-:Y:S01]  /*95650*/  VIADD R59, R252.reuse, 0x17 ;  /* 0x00000017fc3b7836 */ /* 0x040fe20000000000 */
        /* <DEDUP_REMOVED lines=15> */
[----:B------:R-:W-:Y:S02]  /*95750*/  @P5 LOP3.LUT R28, R28, 0x200000, RZ, 0xfc, !PT ;  /* 0x002000001c1c5812 */ /* 0x000fe400078efcff */
        /* <DEDUP_REMOVED lines=10> */
[----:B------:R-:W-:Y:S01]  /*95800*/  VIADD R48, R252, 0xc ;  /* 0x0000000cfc307836 */ /* 0x000fe20000000000 */
[----:B------:R-:W-:Y:S01]  /*95810*/  LOP3.LUT R4, R4, 0x7fffffff, RZ, 0xc0, !PT ;  /* 0x7fffffff04047812 */ /* 0x000fe200078ec0ff */
[----:B------:R-:W-:Y:S01]  /*95820*/  VIADD R47, R252, 0xb ;  /* 0x0000000bfc2f7836 */ /* 0x000fe20000000000 */
[----:B------:R-:W-:Y:S01]  /*95830*/  @P3 LOP3.LUT R28, R28, 0x80000, RZ, 0xfc, !PT ;  /* 0x000800001c1c3812 */ /* 0x000fe200078efcff */
[----:B------:R-:W-:Y:S01]  /*95840*/  VIADD R46, R252, 0xa ;  /* 0x0000000afc2e7836 */ /* 0x000fe20000000000 */
[----:B------:R-:W2:Y:S02]  /*95850*/  LDL.LU R240, [R1+0x3c20] ;  /* 0x003c200001f07983 */ /* 0x000ea40000300800 */
[----:B------:R-:W-:Y:S01]  /*95860*/  LOP3.LUT R28, R28, 0xfffbffff, RZ, 0xc0, !PT ;  /* 0xfffbffff1c1c7812 */ /* 0x000fe200078ec0ff */
[----:B------:R-:W-:Y:S01]  /*95870*/  VIADD R45, R252, 0x9 ;  /* 0x00000009fc2d7836 */ /* 0x000fe20000000000 */
[----:B------:R-:W3:Y:S02]  /*95880*/  LDL.LU R241, [R1+0x3c1c] ;  /* 0x003c1c0001f17983 */ /* 0x000ee40000300800 */
[----:B------:R-:W-:-:S02]  /*95890*/  @P2 LOP3.LUT R28, R28, 0x40000, RZ, 0xfc, !PT ;  /* 0x000400001c1c2812 */ /* 0x000fc400078efcff */
[----:B------:R-:W-:Y:S01]  /*958a0*/  ISETP.GE.AND P2, PT, R134, UR11, PT ;  /* 0x0000000b86007c0c */ /* 0x000fe2000bf46270 */
[----:B------:R-:W-:Y:S01]  /*958b0*/  ULDC UR11, c[0x0][0x228] ;  /* 0x00008a00000b7ab9 */ /* 0x000fe20000000800 */
[----:B------:R-:W-:Y:S01]  /*958c0*/  VIADD R44, R252, 0x8 ;  /* 0x00000008fc2c7836 */ /* 0x000fe20000000000 */
[----:B------:R-:W4:Y:S01]  /*958d0*/  LDL.LU R242, [R1+0x3c18] ;  /* 0x003c180001f27983 */ /* 0x000f220000300800 */
[----:B------:R-:W-:Y:S02]  /*958e0*/  ISETP.LT.AND P5, PT, R108, UR8, !P2 ;  /* 0x000000086c007c0c */ /* 0x000fe4000d7a1270 */
[----:B------:R-:W-:Y:S01]  /*958f0*/  ISETP.LT.AND P4, PT, R111, UR14, !P2 ;  /* 0x0000000e6f007c0c */ /* 0x000fe2000d781270 */
[----:B------:R-:W-:Y:S01]  /*95900*/  VIADD R43, R252, 0x7 ;  /* 0x00000007fc2b7836 */ /* 0x000fe20000000000 */
[----:B------:R-:W-:Y:S01]  /*95910*/  LOP3.LUT R28, R28, 0xfffdffff, RZ, 0xc0, !PT ;  /* 0xfffdffff1c1c7812 */ /* 0x000fe200078ec0ff */
[----:B------:R-:W-:Y:S01]  /*95920*/  VIADD R42, R252, 0x6 ;  /* 0x00000006fc2a7836 */ /* 0x000fe20000000000 */
[----:B------:R-:W-:Y:S01]  /*95930*/  ISETP.LT.AND P3, PT, R110, UR15, !P2 ;  /* 0x0000000f6e007c0c */ /* 0x000fe2000d761270 */
[----:B------:R-:W-:Y:S01]  /*95940*/  ULDC.64 UR14, c[0x0][0x228] ;  /* 0x00008a00000e7ab9 */ /* 0x000fe20000000a00 */
[----:B------:R-:W-:Y:S01]  /*95950*/  VIADD R41, R252, 0x5 ;  /* 0x00000005fc297836 */ /* 0x000fe20000000000 */
[----:B------:R-:W4:Y:S04]  /*95960*/  LDL.LU R243, [R1+0x3c14] ;  /* 0x003c140001f37983 */ /* 0x000f280000300800 */
[----:B------:R-:W-:Y:S01]  /*95970*/  @P5 LOP3.LUT R28, R28, 0x20000, RZ, 0xfc, !PT ;  /* 0x000200001c1c5812 */ /* 0x000fe200078efcff */
[----:B------:R-:W-:Y:S01]  /*95980*/  VIADD R40, R252, 0x4 ;  /* 0x00000004fc287836 */ /* 0x000fe20000000000 */
[----:B------:R-:W-:Y:S02]  /*95990*/  BAR.SYNC.DEFER_BLOCKING 0x0 ;  /* 0x0000000000007b1d */ /* 0x000fe40000010000 */
[----:B------:R-:W-:-:S04]  /*959a0*/  LOP3.LUT R28, R28, 0xfffeffff, RZ, 0xc0, !PT ;  /* 0xfffeffff1c1c7812 */ /* 0x000fc800078ec0ff */
[----:B------:R-:W-:Y:S02]  /*959b0*/  @P4 LOP3.LUT R28, R28, 0x10000, RZ, 0xfc, !PT ;  /* 0x000100001c1c4812 */ /* 0x000fe400078efcff */
[----:B------:R-:W-:Y:S01]  /*959c0*/  ISETP.LT.AND P2, PT, R109, UR12, !P2 ;  /* 0x0000000c6d007c0c */ /* 0x000fe2000d741270 */
[----:B------:R-:W-:Y:S01]  /*959d0*/  VIADD R31, R252, 0x3 ;  /* 0x00000003fc1f7836 */ /* 0x000fe20000000000 */
[----:B------:R-:W-:Y:S01]  /*959e0*/  LOP3.LUT R28, R28, 0xffff7fff, RZ, 0xc0, !PT ;  /* 0xffff7fff1c1c7812 */ /* 0x000fe200078ec0ff */
[----:B------:R-:W-:Y:S01]  /*959f0*/  VIADD R30, R252, 0x2 ;  /* 0x00000002fc1e7836 */ /* 0x000fe20000000000 */
[----:B------:R-:W4:Y:S02]  /*95a00*/  LDL.LU R167, [R1+0x3c10] ;  /* 0x003c100001a77983 */ /* 0x000f240000300800 */
[----:B------:R-:W-:Y:S02]  /*95a10*/  @P3 LOP3.LUT R28, R28, 0x8000, RZ, 0xfc, !PT ;  /* 0x000080001c1c3812 */ /* 0x000fe400078efcff */
[----:B------:R-:W4:Y:S02]  /*95a20*/  LDL.LU R166, [R1+0x3c0c] ;  /* 0x003c0c0001a67983 */ /* 0x000f240000300800 */
[----:B------:R-:W-:-:S02]  /*95a30*/  LOP3.LUT R28, R28, 0xffffbfff, RZ, 0xc0, !PT ;  /* 0xffffbfff1c1c7812 */ /* 0x000fc400078ec0ff */
[----:B------:R-:W2:Y:S02]  /*95a40*/  LDL.LU R138, [R1+0x3c08] ;  /* 0x003c0800018a7983 */ /* 0x000ea40000300800 */
[----:B------:R-:W-:Y:S02]  /*95a50*/  @P2 LOP3.LUT R28, R28, 0x4000, RZ, 0xfc, !PT ;  /* 0x000040001c1c2812 */ /* 0x000fe400078efcff */
[----:B------:R-:W-:Y:S01]  /*95a60*/  ISETP.GE.AND P2, PT, R133, UR7, PT ;  /* 0x0000000785007c0c */ /* 0x000fe2000bf46270 */
[----:B------:R-:W-:Y:S01]  /*95a70*/  ULDC UR7, c[0x0][0x228] ;  /* 0x00008a0000077ab9 */ /* 0x000fe20000000800 */
[----:B------:R-:W3:Y:S02]  /*95a80*/  LDL.LU R137, [R1+0x3c04] ;  /* 0x003c040001897983 */ /* 0x000ee40000300800 */
[----:B------:R-:W-:Y:S01]  /*95a90*/  ISETP.LT.AND P5, PT, R108, UR25, !P2 ;  /* 0x000000196c007c0c */ /* 0x000fe2000d7a1270 */
[----:B------:R-:W-:Y:S01]  /*95aa0*/  ULDC UR25, c[0x0][0x228] ;  /* 0x00008a0000197ab9 */ /* 0x000fe20000000800 */
[----:B------:R-:W-:Y:S01]  /*95ab0*/  ISETP.LT.AND P4, PT, R111, UR26, !P2 ;  /* 0x0000001a6f007c0c */ /* 0x000fe2000d781270 */
[----:B------:R-:W4:Y:S01]  /*95ac0*/  LDL.LU R136, [R1+0x3c00] ;  /* 0x003c000001887983 */ /* 0x000f220000300800 */
[----:B------:R-:W-:-:S02]  /*95ad0*/  LOP3.LUT R28, R28, 0xffffdfff, RZ, 0xc0, !PT ;  /* 0xffffdfff1c1c7812 */ /* 0x000fc400078ec0ff */
[----:B------:R-:W-:Y:S01]  /*95ae0*/  ISETP.LT.AND P3, PT, R110, UR27, !P2 ;  /* 0x0000001b6e007c0c */ /* 0x000fe2000d761270 */
[----:B------:R-:W-:Y:S01]  /*95af0*/  ULDC.64 UR26, c[0x0][0x228] ;  /* 0x00008a00001a7ab9 */ /* 0x000fe20000000a00 */
[----:B------:R-:W2:Y:S05]  /*95b00*/  LDL.LU R135, [R1+0x3bfc] ;  /* 0x003bfc0001877983 */ /* 0x000eaa0000300800 */
[----:B------:R-:W-:Y:S01]  /*95b10*/  @P5 LOP3.LUT R28, R28, 0x2000, RZ, 0xfc, !PT ;  /* 0x000020001c1c5812 */ /* 0x000fe200078efcff */
[----:B------:R-:W3:Y:S03]  /*95b20*/  LDL.LU R134, [R1+0x3bf8] ;  /* 0x003bf80001867983 */ /* 0x000ee60000300800 */
[----:B------:R-:W-:Y:S01]  /*95b30*/  LOP3.LUT R28, R28, 0xffffefff, RZ, 0xc0, !PT ;  /* 0xffffefff1c1c7812 */ /* 0x000fe200078ec0ff */
[----:B------:R-:W4:Y:S03]  /*95b40*/  LDL.LU R133, [R1+0x3bf4] ;  /* 0x003bf40001857983 */ /* 0x000f260000300800 */
[----:B------:R-:W-:-:S02]  /*95b50*/  @P4 LOP3.LUT R28, R28, 0x1000, RZ, 0xfc, !PT ;  /* 0x000010001c1c4812 */ /* 0x000fc400078efcff */
[----:B------:R-:W-:Y:S01]  /*95b60*/  ISETP.LT.AND P2, PT, R109, UR14, !P2 ;  /* 0x0000000e6d007c0c */ /* 0x000fe2000d741270 */
[----:B------:R-:W-:Y:S01]  /*95b70*/  ULDC UR14, c[0x0][0x228] ;  /* 0x00008a00000e7ab9 */ /* 0x000fe20000000800 */
        /* <DEDUP_REMOVED lines=14> */
[----:B------:R-:W2:Y:S07]  /*95c60*/  LDL.LU R132, [R1+0x3bf0] ;  /* 0x003bf00001847983 */ /* 0x000eae0000300800 */
        /* <DEDUP_REMOVED lines=10> */
[----:B------:R-:W-:Y:S01]  /*95d10*/  ULDC.64 UR8, c[0x0][0x228] ;  /* 0x00008a0000087ab9 */ /* 0x000fe20000000a00 */
[----:B------:R-:W-:Y:S01]  /*95d20*/  LOP3.LUT R28, R28, 0xffffffdf, RZ, 0xc0, !PT ;  /* 0xffffffdf1c1c7812 */ /* 0x000fe200078ec0ff */
[----:B------:R-:W3:Y:S01]  /*95d30*/  LDL.LU R131, [R1+0x3bec] ;  /* 0x003bec0001837983 */ /* 0x000ee20000300800 */
[----:B------:R-:W-:Y:S02]  /*95d40*/  ISETP.LT.AND P5, PT, R108, UR39, !P2 ;  /* 0x000000276c007c0c */ /* 0x000fe4000d7a1270 */
[----:B------:R-:W-:Y:S02]  /*95d50*/  ISETP.LT.AND P4, PT, R111, UR31, !P2 ;  /* 0x0000001f6f007c0c */ /* 0x000fe4000d781270 */
[----:B------:R-:W-:Y:S01]  /*95d60*/  ISETP.LT.AND P3, PT, R110, UR32, !P2 ;  /* 0x000000206e007c0c */ /* 0x000fe2000d761270 */
[----:B------:R-:W-:-:S08]  /*95d70*/  ULDC UR32, c[0x0][0x228] ;  /* 0x00008a0000207ab9 */ /* 0x000fd00000000800 */
        /* <DEDUP_REMOVED lines=12> */
[----:B------:R-:W4:Y:S01]  /*95e40*/  LDL.LU R130, [R1+0x3be8] ;  /* 0x003be80001827983 */ /* 0x000f220000300800 */
[----:B------:R-:W-:Y:S01]  /*95e50*/  ISETP.LT.AND P3, PT, R110, UR30, !P2 ;  /* 0x0000001e6e007c0c */ /* 0x000fe2000d761270 */
[----:B------:R-:W-:Y:S01]  /*95e60*/  ULDC.64 UR30, c[0x0][0x228] ;  /* 0x00008a00001e7ab9 */ /* 0x000fe20000000a00 */
[----:B------:R-:W-:Y:S01]  /*95e70*/  ISETP.LT.AND P5, PT, R108, UR8, !P2 ;  /* 0x000000086c007c0c */ /* 0x000fe2000d7a1270 */
[----:B------:R-:W-:Y:S01]  /*95e80*/  ULDC UR8, c[0x0][0x228] ;  /* 0x00008a0000087ab9 */ /* 0x000fe20000000800 */
[----:B------:R-:W-:-:S02]  /*95e90*/  ISETP.LT.AND P4, PT, R111, UR23, !P2 ;  /* 0x000000176f007c0c */ /* 0x000fc4000d781270 */
[----:B------:R-:W-:Y:S01]  /*95ea0*/  ISETP.LT.AND P2, PT, R109, UR17, !P2 ;  /* 0x000000116d007c0c */ /* 0x000fe2000d741270 */
[----:B------:R-:W-:-:S06]  /*95eb0*/  ULDC UR17, c[0x0][0x228] ;  /* 0x00008a0000117ab9 */ /* 0x000fcc0000000800 */
[----:B------:R-:W-:-:S04]  /*95ec0*/  @P3 LOP3.LUT R27, R27, 0x80000000, RZ, 0xfc, !PT ;  /* 0x800000001b1b3812 */ /* 0x000fc800078efcff */
[----:B------:R-:W-:-:S04]  /*95ed0*/  LOP3.LUT R27, R27, 0xbfffffff, RZ, 0xc0, !PT ;  /* 0xbfffffff1b1b7812 */ /* 0x000fc800078ec0ff */
[----:B------:R-:W-:Y:S02]  /*95ee0*/  @P2 LOP3.LUT R27, R27, 0x40000000, RZ, 0xfc, !PT ;  /* 0x400000001b1b2812 */ /* 0x000fe400078efcff */
[----:B------:R-:W-:Y:S01]  /*95ef0*/  ISETP.GE.AND P2, PT, R129, UR15, PT ;  /* 0x0000000f81007c0c */ /* 0x000fe2000bf46270 */
[----:B------:R-:W-:Y:S01]  /*95f00*/  ULDC UR15, c[0x0][0x228] ;  /* 0x00008a00000f7ab9 */ /* 0x000fe20000000800 */
[----:B------:R-:W-:Y:S01]  /*95f10*/  @P5 LOP3.LUT R28, R28, 0x2, RZ, 0xfc, !PT ;  /* 0x000000021c1c5812 */ /* 0x000fe200078efcff */
[----:B------:R-:W2:Y:S01]  /*95f20*/  LDL.LU R129, [R1+0x3be4] ;  /* 0x003be40001817983 */ /* 0x000ea20000300800 */
[----:B------:R-:W-:Y:S02]  /*95f30*/  ISETP.LT.AND P5, PT, R108, UR30, !P2 ;  /* 0x0000001e6c007c0c */ /* 0x000fe4000d7a1270 */
[----:B------:R-:W-:Y:S02]  /*95f40*/  LOP3.LUT R28, R28, 0xfffffffe, RZ, 0xc0, !PT ;  /* 0xfffffffe1c1c7812 */ /* 0x000fe400078ec0ff */
[----:B------:R-:W-:-:S02]  /*95f50*/  LOP3.LUT R27, R27, 0xdfffffff, RZ, 0xc0, !PT ;  /* 0xdfffffff1b1b7812 */ /* 0x000fc400078ec0ff */
[----:B------:R-:W-:Y:S02]  /*95f60*/  @P4 LOP3.LUT R28, R28, 0x1, RZ, 0xfc, !PT ;  /* 0x000000011c1c4812 */ /* 0x000fe400078efcff */
[----:B------:R-:W-:Y:S01]  /*95f70*/  ISETP.LT.AND P4, PT, R111, UR22, !P2 ;  /* 0x000000166f007c0c */ /* 0x000fe2000d781270 */
[----:B------:R-:W-:Y:S01]  /*95f80*/  ULDC.64 UR22, c[0x0][0x228] ;  /* 0x00008a0000167ab9 */ /* 0x000fe20000000a00 */
[----:B------:R-:W-:Y:S01]  /*95f90*/  ISETP.LT.AND P3, PT, R110, UR16, !P2 ;  /* 0x000000106e007c0c */ /* 0x000fe2000d761270 */
[----:B------:R-:W-:Y:S02]  /*95fa0*/  ULDC UR16, c[0x0][0x228] ;  /* 0x00008a0000107ab9 */ /* 0x000fe40000000800 */
        /* <DEDUP_REMOVED lines=9> */
[----:B------:R-:W-:Y:S01]  /*96040*/  ULDC UR27, c[0x0][0x228] ;  /* 0x00008a00001b7ab9 */ /* 0x000fe20000000800 */
[----:B------:R-:W-:Y:S01]  /*96050*/  LOP3.LUT R27, R27, 0xfdffffff, RZ, 0xc0, !PT ;  /* 0xfdffffff1b1b7812 */ /* 0x000fe200078ec0ff */
[----:B------:R-:W3:Y:S01]  /*96060*/  LDL.LU R128, [R1+0x3be0] ;  /* 0x003be00001807983 */ /* 0x000ee20000300800 */
[----:B------:R-:W-:Y:S01]  /*96070*/  ISETP.LT.AND P5, PT, R108, UR59, !P2 ;  /* 0x0000003b6c007c0c */ /* 0x000fe2000d7a1270 */
[----:B------:R-:W-:Y:S01]  /*96080*/  ULDC UR59, c[0x0][0x228] ;  /* 0x00008a00003b7ab9 */ /* 0x000fe20000000800 */
[----:B------:R-:W-:Y:S01]  /*96090*/  ISETP.LT.AND P4, PT, R111, UR61, !P2 ;  /* 0x0000003d6f007c0c */ /* 0x000fe2000d781270 */
[----:B------:R-:W-:Y:S01]  /*960a0*/  ULDC UR61, c[0x0][0x228] ;  /* 0x00008a00003d7ab9 */ /* 0x000fe20000000800 */
[----:B------:R-:W-:Y:S01]  /*960b0*/  ISETP.LT.AND P3, PT, R110, UR38, !P2 ;  /* 0x000000266e007c0c */ /* 0x000fe2000d761270 */
[----:B------:R-:W-:-:S08]  /*960c0*/  ULDC.64 UR38, c[0x0][0x228] ;  /* 0x00008a0000267ab9 */ /* 0x000fd00000000a00 */
        /* <DEDUP_REMOVED lines=11> */
[----:B------:R-:W4:Y:S01]  /*96180*/  LDL.LU R127, [R1+0x3bdc] ;  /* 0x003bdc00017f7983 */ /* 0x000f220000300800 */
[----:B------:R-:W-:Y:S01]  /*96190*/  ISETP.LT.AND P5, PT, R108, UR60, !P2 ;  /* 0x0000003c6c007c0c */ /* 0x000fe2000d7a1270 */
[----:B------:R-:W-:Y:S01]  /*961a0*/  ULDC UR60, c[0x0][0x228] ;  /* 0x00008a00003c7ab9 */ /* 0x000fe20000000800 */
[----:B------:R-:W-:Y:S01]  /*961b0*/  ISETP.LT.AND P4, PT, R111, UR59, !P2 ;  /* 0x0000003b6f007c0c */ /* 0x000fe2000d781270 */
[----:B------:R-:W-:Y:S01]  /*961c0*/  ULDC UR59, c[0x0][0x228] ;  /* 0x00008a00003b7ab9 */ /* 0x000fe20000000800 */
[----:B------:R-:W-:Y:S01]  /*961d0*/  ISETP.LT.AND P3, PT, R110, UR61, !P2 ;  /* 0x0000003d6e007c0c */ /* 0x000fe2000d761270 */
[----:B------:R-:W-:-:S08]  /*961e0*/  ULDC UR61, c[0x0][0x228] ;  /* 0x00008a00003d7ab9 */ /* 0x000fd00000000800 */
        /* <DEDUP_REMOVED lines=9> */
[----:B------:R-:W-:Y:S01]  /*96280*/  ULDC.64 UR30, c[0x0][0x228] ;  /* 0x00008a00001e7ab9 */ /* 0x000fe20000000a00 */
[----:B------:R-:W-:Y:S01]  /*96290*/  LOP3.LUT R27, R27, 0xfffdffff, RZ, 0xc0, !PT ;  /* 0xfffdffff1b1b7812 */ /* 0x000fe200078ec0ff */
[----:B------:R-:W2:Y:S01]  /*962a0*/  LDL.LU R126, [R1+0x3bd8] ;  /* 0x003bd800017e7983 */ /* 0x000ea20000300800 */
        /* <DEDUP_REMOVED lines=20> */
[----:B------:R-:W-:Y:S01]  /*963f0*/  ISETP.LT.AND P4, PT, R111, UR61, !P2 ;  /* 0x0000003d6f007c0c */ /* 0x000fe2000d781270 */
[----:B------:R-:W-:Y:S01]  /*96400*/  ULDC UR61, c[0x0][0x228] ;  /* 0x00008a00003d7ab9 */ /* 0x000fe20000000800 */
[----:B------:R-:W-:-:S09]  /*96410*/  ISETP.LT.AND P3, PT, R110, UR34, !P2 ;  /* 0x000000226e007c0c */ /* 0x000fd2000d761270 */
        /* <DEDUP_REMOVED lines=54> */
[----:B------:R-:W-:Y:S02]  /*96780*/  @P3 LOP3.LUT R27, R27, 0x2, RZ, 0xfc, !PT ;  /* 0x000000021b1b3812 */ /* 0x000fe400078efcff */
[----:B------:R-:W-:Y:S01]  /*96790*/  ISETP.LT.AND P3, PT, R109, UR38, !P2 ;  /* 0x000000266d007c0c */ /* 0x000fe2000d761270 */
[----:B------:R-:W-:Y:S01]  /*967a0*/  ULDC UR38, c[0x0][0x228] ;  /* 0x00008a0000267ab9 */ /* 0x000fe20000000800 */
[----:B------:R-:W-:Y:S02]  /*967b0*/  @P4 LOP3.LUT R26, R26, 0x80000000, RZ, 0xfc, !PT ;  /* 0x800000001a1a4812 */ /* 0x000fe400078efcff */
[----:B------:R-:W-:Y:S01]  /*967c0*/  ISETP.GE.AND P2, PT, R121, UR35, PT ;  /* 0x0000002379007c0c */ /* 0x000fe2000bf46270 */
[----:B------:R-:W-:Y:S01]  /*967d0*/  ULDC.64 UR34, c[0x0][0x228] ;  /* 0x00008a0000227ab9 */ /* 0x000fe20000000a00 */
[----:B------:R-:W-:Y:S01]  /*967e0*/  LOP3.LUT R26, R26, 0xbfffffff, RZ, 0xc0, !PT ;  /* 0xbfffffff1a1a7812 */ /* 0x000fe200078ec0ff */
[----:B------:R-:W3:Y:S01]  /*967f0*/  LDL.LU R121, [R1+0x3bc4] ;  /* 0x003bc40001797983 */ /* 0x000ee20000300800 */
[----:B------:R-:W-:-:S05]  /*96800*/  LOP3.LUT R27, R27, 0xfffffffe, RZ, 0xc0, !PT ;  /* 0xfffffffe1b1b7812 */ /* 0x000fca00078ec0ff */
[----:B------:R-:W-:Y:S02]  /*96810*/  @P3 LOP3.LUT R26, R26, 0x40000000, RZ, 0xfc, !PT ;  /* 0x400000001a1a3812 */ /* 0x000fe400078efcff */
[----:B------:R-:W-:Y:S01]  /*96820*/  ISETP.LT.AND P3, PT, R108, UR55, !P2 ;  /* 0x000000376c007c0c */ /* 0x000fe2000d761270 */
[----:B------:R-:W-:Y:S01]  /*96830*/  ULDC UR55, c[0x0][0x228] ;  /* 0x00008a0000377ab9 */ /* 0x000fe20000000800 */
[----:B------:R-:W-:Y:S02]  /*96840*/  @P5 LOP3.LUT R27, R27, 0x1, RZ, 0xfc, !PT ;  /* 0x000000011b1b5812 */ /* 0x000fe400078efcff */
[----:B------:R-:W-:Y:S01]  /*96850*/  ISETP.LT.AND P5, PT, R111, UR54, !P2 ;  /* 0x000000366f007c0c */ /* 0x000fe2000d7a1270 */
[----:B------:R-:W-:Y:S01]  /*96860*/  ULDC UR54, c[0x0][0x228] ;  /* 0x00008a0000367ab9 */ /* 0x000fe20000000800 */
[----:B------:R-:W-:Y:S02]  /*96870*/  LOP3.LUT R26, R26, 0xdfffffff, RZ, 0xc0, !PT ;  /* 0xdfffffff1a1a7812 */ /* 0x000fe400078ec0ff */
[----:B------:R-:W-:Y:S01]  /*96880*/  ISETP.LT.AND P4, PT, R110, UR43, !P2 ;  /* 0x0000002b6e007c0c */ /* 0x000fe2000d781270 */
[----:B------:R-:W-:-:S04]  /*96890*/  ULDC UR43, c[0x0][0x228] ;  /* 0x00008a00002b7ab9 */ /* 0x000fc80000000800 */
[----:B------:R-:W-:-:S04]  /*968a0*/  @P3 LOP3.LUT R26, R26, 0x20000000, RZ, 0xfc, !PT ;  /* 0x200000001a1a3812 */ /* 0x000fc800078efcff */
[----:B------:R-:W-:-:S04]  /*968b0*/  LOP3.LUT R26, R26, 0xefffffff, RZ, 0xc0, !PT ;  /* 0xefffffff1a1a7812 */ /* 0x000fc800078ec0ff */
[----:B------:R-:W-:Y:S02]  /*968c0*/  @P5 LOP3.LUT R26, R26, 0x10000000, RZ, 0xfc, !PT ;  /* 0x100000001a1a5812 */ /* 0x000fe400078efcff */
[----:B------:R-:W-:Y:S01]  /*968d0*/  ISETP.LT.AND P3, PT, R109, UR44, !P2 ;  /* 0x0000002c6d007c0c */ /* 0x000fe2000d761270 */
[----:B------:R-:W-:Y:S01]  /*968e0*/  ULDC UR44, c[0x0][0x228] ;  /* 0x00008a00002c7ab9 */ /* 0x000fe20000000800 */
[----:B------:R-:W-:Y:S02]  /*968f0*/  LOP3.LUT R26, R26, 0xf7ffffff, RZ, 0xc0, !PT ;  /* 0xf7ffffff1a1a7812 */ /* 0x000fe400078ec0ff */
[----:B------:R-:W-:Y:S01]  /*96900*/  ISETP.GE.AND P2, PT, R120, UR13, PT ;  /* 0x0000000d78007c0c */ /* 0x000fe2000bf46270 */
[----:B------:R-:W-:Y:S01]  /*96910*/  ULDC.64 UR12, c[0x0][0x228] ;  /* 0x00008a00000c7ab9 */ /* 0x000fe20000000a00 */
[----:B------:R-:W-:Y:S01]  /*96920*/  @P4 LOP3.LUT R26, R26, 0x8000000, RZ, 0xfc, !PT ;  /* 0x080000001a1a4812 */ /* 0x000fe200078efcff */
[----:B------:R-:W3:Y:S01]  /*96930*/  LDL.LU R120, [R1+0x3bc0] ;  /* 0x003bc00001787983 */ /* 0x000ee20000300800 */
[----:B------:R-:W-:-:S02]  /*96940*/  ISETP.LT.AND P5, PT, R108, UR34, !P2 ;  /* 0x000000226c007c0c */ /* 0x000fc4000d7a1270 */
[----:B------:R-:W-:-:S04]  /*96950*/  LOP3.LUT R26, R26, 0xfbffffff, RZ, 0xc0, !PT ;  /* 0xfbffffff1a1a7812 */ /* 0x000fc800078ec0ff */
[----:B------:R-:W-:Y:S02]  /*96960*/  @P3 LOP3.LUT R26, R26, 0x4000000, RZ, 0xfc, !PT ;  /* 0x040000001a1a3812 */ /* 0x000fe400078efcff */
[----:B------:R-:W-:Y:S01]  /*96970*/  ISETP.LT.AND P4, PT, R111, UR40, !P2 ;  /* 0x000000286f007c0c */ /* 0x000fe2000d781270 */
[----:B------:R-:W-:Y:S01]  /*96980*/  ULDC UR40, c[0x0][0x228] ;  /* 0x00008a0000287ab9 */ /* 0x000fe20000000800 */
        /* <DEDUP_REMOVED lines=29> */
[----:B------:R-:W-:Y:S02]  /*96b60*/  ISETP.GE.AND P2, PT, R118, UR39, PT ;  /* 0x0000002776007c0c */ /* 0x000fe4000bf46270 */
[----:B------:R-:W-:Y:S01]  /*96b70*/  LOP3.LUT R26, R26, 0xfffdffff, RZ, 0xc0, !PT ;  /* 0xfffdffff1a1a7812 */ /* 0x000fe200078ec0ff */
[----:B------:R-:W3:Y:S01]  /*96b80*/  LDL.LU R118, [R1+0x3bb8] ;  /* 0x003bb80001767983 */ /* 0x000ee20000300800 */
[----:B------:R-:W-:Y:S01]  /*96b90*/  ISETP.LT.AND P5, PT, R108, UR46, !P2 ;  /* 0x0000002e6c007c0c */ /* 0x000fe2000d7a1270 */
[----:B------:R-:W-:Y:S01]  /*96ba0*/  ULDC UR46, c[0x0][0x228] ;  /* 0x00008a00002e7ab9 */ /* 0x000fe20000000800 */
[----:B------:R-:W-:Y:S02]  /*96bb0*/  ISETP.LT.AND P4, PT, R111, UR19, !P2 ;  /* 0x000000136f007c0c */ /* 0x000fe4000d781270 */
[----:B------:R-:W-:Y:S01]  /*96bc0*/  ISETP.LT.AND P3, PT, R110, UR18, !P2 ;  /* 0x000000126e007c0c */ /* 0x000fe2000d761270 */
[----:B------:R-:W-:-:S08]  /*96bd0*/  ULDC.64 UR18, c[0x0][0x228] ;  /* 0x00008a0000127ab9 */ /* 0x000fd00000000a00 */
        /* <DEDUP_REMOVED lines=33> */
[----:B------:R-:W-:Y:S02]  /*96df0*/  ISETP.LT.AND P4, PT, R111, UR10, !P2 ;  /* 0x0000000a6f007c0c */ /* 0x000fe4000d781270 */
[----:B------:R-:W-:Y:S01]  /*96e00*/  ISETP.LT.AND P3, PT, R110, UR25, !P2 ;  /* 0x000000196e007c0c */ /* 0x000fe2000d761270 */
[----:B------:R-:W-:-:S08]  /*96e10*/  ULDC UR25, c[0x0][0x228] ;  /* 0x00008a0000197ab9 */ /* 0x000fd00000000800 */
        /* <DEDUP_REMOVED lines=33> */
[----:B------:R-:W-:Y:S02]  /*97030*/  ISETP.LT.AND P5, PT, R108, UR5, !P2 ;  /* 0x000000056c007c0c */ /* 0x000fe4000d7a1270 */
[----:B------:R-:W-:Y:S01]  /*97040*/  ISETP.LT.AND P4, PT, R111, UR4, !P2 ;  /* 0x000000046f007c0c */ /* 0x000fe2000d781270 */
[----:B------:R-:W-:Y:S01]  /*97050*/  ULDC.64 UR4, c[0x0][0x228] ;  /* 0x00008a0000047ab9 */ /* 0x000fe20000000a00 */
        /* <DEDUP_REMOVED lines=9> */
[----:B------:R-:W-:Y:S01]  /*970f0*/  ISETP.LT.AND P5, PT, R108, UR38, !P2 ;  /* 0x000000266c007c0c */ /* 0x000fe2000d7a1270 */
[----:B------:R-:W-:Y:S01]  /*97100*/  ULDC.64 UR38, c[0x0][0x228] ;  /* 0x00008a0000267ab9 */ /* 0x000fe20000000a00 */
[----:B------:R-:W-:Y:S02]  /*97110*/  LOP3.LUT R26, R26, 0xfffffffe, RZ, 0xc0, !PT ;  /* 0xfffffffe1a1a7812 */ /* 0x000fe400078ec0ff */
[----:B------:R-:W-:-:S02]  /*97120*/  LOP3.LUT R25, R25, 0xdfffffff, RZ, 0xc0, !PT ;  /* 0xdfffffff19197812 */ /* 0x000fc400078ec0ff */
[----:B------:R-:W-:Y:S02]  /*97130*/  @P4 LOP3.LUT R26, R26, 0x1, RZ, 0xfc, !PT ;  /* 0x000000011a1a4812 */ /* 0x000fe400078efcff */
[----:B------:R-:W-:Y:S01]  /*97140*/  ISETP.LT.AND P4, PT, R111, UR24, !P2 ;  /* 0x000000186f007c0c */ /* 0x000fe2000d781270 */
[----:B------:R-:W-:Y:S01]  /*97150*/  ULDC UR24, c[0x0][0x228] ;  /* 0x00008a0000187ab9 */ /* 0x000fe20000000800 */
[----:B------:R-:W-:Y:S01]  /*97160*/  ISETP.LT.AND P3, PT, R110, UR32, !P2 ;  /* 0x000000206e007c0c */ /* 0x000fe2000d761270 */
[----:B------:R-:W-:Y:S02]  /*97170*/  ULDC.64 UR32, c[0x0][0x228] ;  /* 0x00008a0000207ab9 */ /* 0x000fe40000000a00 */
        /* <DEDUP_REMOVED lines=28> */
[----:B------:R-:W-:-:S03]  /*97340*/  ULDC UR11, c[0x0][0x228] ;  /* 0x00008a00000b7ab9 */ /* 0x000fc60000000800 */
[----:B------:R-:W-:Y:S01]  /*97350*/  ISETP.LT.AND P5, PT, R108, UR14, !P2 ;  /* 0x0000000e6c007c0c */ /* 0x000fe2000d7a1270 */
[----:B------:R-:W-:Y:S01]  /*97360*/  ULDC UR14, c[0x0][0x228] ;  /* 0x00008a00000e7ab9 */ /* 0x000fe20000000800 */
[----:B------:R-:W-:Y:S01]  /*97370*/  ISETP.LT.AND P4, PT, R111, UR15, !P2 ;  /* 0x0000000f6f007c0c */ /* 0x000fe2000d781270 */
[----:B------:R-:W-:Y:S01]  /*97380*/  ULDC UR15, c[0x0][0x228] ;  /* 0x00008a00000f7ab9 */ /* 0x000fe20000000800 */
[----:B------:R-:W-:Y:S02]  /*97390*/  LOP3.LUT R25, R25, 0xffdfffff, RZ, 0xc0, !PT ;  /* 0xffdfffff19197812 */ /* 0x000fe400078ec0ff */
[----:B------:R-:W-:-:S07]  /*973a0*/  ISETP.LT.AND P3, PT, R110, UR26, !P2 ;  /* 0x0000001a6e007c0c */ /* 0x000fce000d761270 */
        /* <DEDUP_REMOVED lines=44> */
[----:B------:R-:W-:-:S03]  /*97670*/  ULDC.64 UR38, c[0x0][0x228] ;  /* 0x00008a0000267ab9 */ /* 0x000fc60000000a00 */
        /* <DEDUP_REMOVED lines=38> */
[----:B------:R-:W-:Y:S01]  /*978e0*/  ULDC.64 UR36, c[0x0][0x228] ;  /* 0x00008a0000247ab9 */ /* 0x000fe20000000a00 */
[----:B------:R-:W-:Y:S01]  /*978f0*/  ISETP.LT.AND P4, PT, R111, UR55, !P2 ;  /* 0x000000376f007c0c */ /* 0x000fe2000d781270 */
[----:B------:R-:W-:Y:S01]  /*97900*/  ULDC UR55, c[0x0][0x228] ;  /* 0x00008a0000377ab9 */ /* 0x000fe20000000800 */
[----:B------:R-:W-:Y:S01]  /*97910*/  ISETP.LT.AND P2, PT, R109, UR57, !P2 ;  /* 0x000000396d007c0c */ /* 0x000fe2000d741270 */
[----:B------:R-:W-:-:S06]  /*97920*/  ULDC UR57, c[0x0][0x228] ;  /* 0x00008a0000397ab9 */ /* 0x000fcc0000000800 */
[----:B------:R-:W-:-:S04]  /*97930*/  @P3 LOP3.LUT R24, R24, 0x80000000, RZ, 0xfc, !PT ;  /* 0x8000000018183812 */ /* 0x000fc800078efcff */
[----:B------:R-:W-:Y:S02]  /*97940*/  LOP3.LUT R24, R24, 0xbfffffff, RZ, 0xc0, !PT ;  /* 0xbfffffff18187812 */ /* 0x000fe400078ec0ff */
[----:B------:R-:W-:Y:S02]  /*97950*/  LOP3.LUT R25, R25, 0xfffffffd, RZ, 0xc0, !PT ;  /* 0xfffffffd19197812 */ /* 0x000fe400078ec0ff */
[----:B------:R-:W-:Y:S02]  /*97960*/  @P2 LOP3.LUT R24, R24, 0x40000000, RZ, 0xfc, !PT ;  /* 0x4000000018182812 */ /* 0x000fe400078efcff */
[----:B------:R-:W-:Y:S01]  /*97970*/  ISETP.GE.AND P2, PT, R245, UR33, PT ;  /* 0x00000021f5007c0c */ /* 0x000fe2000bf46270 */
[----:B------:R-:W-:Y:S01]  /*97980*/  ULDC.64 UR32, c[0x0][0x228] ;  /* 0x00008a0000207ab9 */ /* 0x000fe20000000a00 */
[----:B------:R-:W-:Y:S02]  /*97990*/  @P5 LOP3.LUT R25, R25, 0x2, RZ, 0xfc, !PT ;  /* 0x0000000219195812 */ /* 0x000fe400078efcff */
[----:B------:R-:W-:-:S02]  /*979a0*/  ISETP.LT.AND P5, PT, R108, UR34, !P2 ;  /* 0x000000226c007c0c */ /* 0x000fc4000d7a1270 */
[----:B------:R-:W-:Y:S02]  /*979b0*/  LOP3.LUT R25, R25, 0xfffffffe, RZ, 0xc0, !PT ;  /* 0xfffffffe19197812 */ /* 0x000fe400078ec0ff */
[----:B------:R-:W-:Y:S02]  /*979c0*/  LOP3.LUT R24, R24, 0xdfffffff, RZ, 0xc0, !PT ;  /* 0xdfffffff18187812 */ /* 0x000fe400078ec0ff */
[----:B------:R-:W-:Y:S02]  /*979d0*/  @P4 LOP3.LUT R25, R25, 0x1, RZ, 0xfc, !PT ;  /* 0x0000000119194812 */ /* 0x000fe400078efcff */
[----:B------:R-:W-:Y:S01]  /*979e0*/  ISETP.LT.AND P4, PT, R111, UR55, !P2 ;  /* 0x000000376f007c0c */ /* 0x000fe2000d781270 */
[----:B------:R-:W-:Y:S01]  /*979f0*/  ULDC UR55, c[0x0][0x228] ;  /* 0x00008a0000377ab9 */ /* 0x000fe20000000800 */
        /* <DEDUP_REMOVED lines=12> */
[----:B------:R-:W-:Y:S01]  /*97ac0*/  ULDC.64 UR26, c[0x0][0x228] ;  /* 0x00008a00001a7ab9 */ /* 0x000fe20000000a00 */
        /* <DEDUP_REMOVED lines=17> */
[----:B------:R-:W-:Y:S01]  /*97be0*/  ULDC.64 UR38, c[0x0][0x228] ;  /* 0x00008a0000267ab9 */ /* 0x000fe20000000a00 */
        /* <DEDUP_REMOVED lines=49> */
[----:B------:R-:W-:Y:S02]  /*97f00*/  ISETP.LT.AND P5, PT, R108, UR34, !P2 ;  /* 0x000000226c007c0c */ /* 0x000fe4000d7a1270 */
        /* <DEDUP_REMOVED lines=32> */
[----:B------:R-:W-:Y:S01]  /*98110*/  ISETP.LT.AND P5, PT, R108, UR59, !P2 ;  /* 0x0000003b6c007c0c */ /* 0x000fe2000d7a1270 */
[----:B------:R-:W-:Y:S01]  /*98120*/  ULDC UR59, c[0x0][0x228] ;  /* 0x00008a00003b7ab9 */ /* 0x000fe20000000800 */
        /* <DEDUP_REMOVED lines=8> */
[----:B------:R-:W-:-:S03]  /*981b0*/  ULDC.64 UR34, c[0x0][0x228] ;  /* 0x00008a0000227ab9 */ /* 0x000fc60000000a00 */
[----:B------:R-:W-:Y:S02]  /*981c0*/  ISETP.LT.AND P3, PT, R108, UR29, !P2 ;  /* 0x0000001d6c007c0c */ /* 0x000fe4000d761270 */
[----:B------:R-:W-:Y:S02]  /*981d0*/  LOP3.LUT R24, R24, 0xfffffffd, RZ, 0xc0, !PT ;  /* 0xfffffffd18187812 */ /* 0x000fe400078ec0ff */
[----:B------:R-:W-:Y:S02]  /*981e0*/  LOP3.LUT R23, R23, 0xdfffffff, RZ, 0xc0, !PT ;  /* 0xdfffffff17177812 */ /* 0x000fe400078ec0ff */
[----:B------:R-:W-:Y:S02]  /*981f0*/  @P5 LOP3.LUT R24, R24, 0x2, RZ, 0xfc, !PT ;  /* 0x0000000218185812 */ /* 0x000fe400078efcff */
[----:B------:R-:W-:Y:S01]  /*98200*/  ISETP.LT.AND P5, PT, R111, UR25, !P2 ;  /* 0x000000196f007c0c */ /* 0x000fe2000d7a1270 */
[----:B------:R-:W-:Y:S01]  /*98210*/  ULDC UR25, c[0x0][0x228] ;  /* 0x00008a0000197ab9 */ /* 0x000fe20000000800 */
[----:B------:R-:W-:-:S03]  /*98220*/  LOP3.LUT R24, R24, 0xfffffffe, RZ, 0xc0, !PT ;  /* 0xfffffffe18187812 */ /* 0x000fc600078ec0ff */
[----:B------:R-:W-:Y:S02]  /*98230*/  @P3 LOP3.LUT R23, R23, 0x20000000, RZ, 0xfc, !PT ;  /* 0x2000000017173812 */ /* 0x000fe400078efcff */
[----:B------:R-:W-:Y:S02]  /*98240*/  @P4 LOP3.LUT R24, R24, 0x1, RZ, 0xfc, !PT ;  /* 0x0000000118184812 */ /* 0x000fe400078efcff */
[----:B------:R-:W-:Y:S02]  /*98250*/  ISETP.LT.AND P4, PT, R110, UR23, !P2 ;  /* 0x000000176e007c0c */ /* 0x000fe4000d781270 */
[----:B------:R-:W-:-:S04]  /*98260*/  LOP3.LUT R23, R23, 0xefffffff, RZ, 0xc0, !PT ;  /* 0xefffffff17177812 */ /* 0x000fc800078ec0ff */
[----:B------:R-:W-:Y:S02]  /*98270*/  @P5 LOP3.LUT R23, R23, 0x10000000, RZ, 0xfc, !PT ;  /* 0x1000000017175812 */ /* 0x000fe400078efcff */
[----:B------:R-:W-:Y:S02]  /*98280*/  ISETP.LT.AND P3, PT, R109, UR30, !P2 ;  /* 0x0000001e6d007c0c */ /* 0x000fe4000d761270 */
[----:B------:R-:W-:Y:S02]  /*98290*/  LOP3.LUT R23, R23, 0xf7ffffff, RZ, 0xc0, !PT ;  /* 0xf7ffffff17177812 */ /* 0x000fe400078ec0ff */
[----:B------:R-:W-:Y:S01]  /*982a0*/  ISETP.GE.AND P2, PT, R228, UR37, PT ;  /* 0x00000025e4007c0c */ /* 0x000fe2000bf46270 */
[----:B------:R-:W-:Y:S01]  /*982b0*/  ULDC.64 UR36, c[0x0][0x228] ;  /* 0x00008a0000247ab9 */ /* 0x000fe20000000a00 */
[----:B------:R-:W-:Y:S02]  /*982c0*/  @P4 LOP3.LUT R23, R23, 0x8000000, RZ, 0xfc, !PT ;  /* 0x0800000017174812 */ /* 0x000fe400078efcff */
[----:B------:R-:W-:Y:S01]  /*982d0*/  ISETP.LT.AND P5, PT, R108, UR28, !P2 ;  /* 0x0000001c6c007c0c */ /* 0x000fe2000d7a1270 */
[----:B------:R-:W-:Y:S01]  /*982e0*/  ULDC.64 UR28, c[0x0][0x228] ;  /* 0x00008a00001c7ab9 */ /* 0x000fe20000000a00 */
[----:B------:R-:W-:-:S04]  /*982f0*/  LOP3.LUT R23, R23, 0xfbffffff, RZ, 0xc0, !PT ;  /* 0xfbffffff17177812 */ /* 0x000fc800078ec0ff */
[----:B------:R-:W-:Y:S02]  /*98300*/  @P3 LOP3.LUT R23, R23, 0x4000000, RZ, 0xfc, !PT ;  /* 0x0400000017173812 */ /* 0x000fe400078efcff */
[----:B------:R-:W-:Y:S01]  /*98310*/  ISETP.LT.AND P4, PT, R111, UR22, !P2 ;  /* 0x000000166f007c0c */ /* 0x000fe2000d781270 */
[----:B------:R-:W-:Y:S01]  /*98320*/  ULDC.64 UR22, c[0x0][0x228] ;  /* 0x00008a0000167ab9 */ /* 0x000fe20000000a00 */
[----:B------:R-:W-:-:S04]  /*98330*/  LOP3.LUT R23, R23, 0xfdffffff, RZ, 0xc0, !PT ;  /* 0xfdffffff17177812 */ /* 0x000fc800078ec0ff */
[----:B------:R-:W-:Y:S02]  /*98340*/  @P5 LOP3.LUT R23, R23, 0x2000000, RZ, 0xfc, !PT ;  /* 0x0200000017175812 */ /* 0x000fe400078efcff */
[----:B------:R-:W-:Y:S02]  /*98350*/  ISETP.LT.AND P3, PT, R110, UR19, !P2 ;  /* 0x000000136e007c0c */ /* 0x000fe4000d761270 */
        /* <DEDUP_REMOVED lines=14> */
[----:B------:R-:W-:-:S07]  /*98440*/  ISETP.LT.AND P3, PT, R110, UR17, !P2 ;  /* 0x000000116e007c0c */ /* 0x000fce000d761270 */
        /* <DEDUP_REMOVED lines=10> */
[----:B------:R-:W-:Y:S02]  /*984f0*/  ISETP.LT.AND P5, PT, R108, UR12, !P2 ;  /* 0x0000000c6c007c0c */ /* 0x000fe4000d7a1270 */
[----:B------:R-:W-:Y:S01]  /*98500*/  ISETP.LT.AND P4, PT, R111, UR13, !P2 ;  /* 0x0000000d6f007c0c */ /* 0x000fe2000d781270 */
[----:B------:R-:W-:Y:S01]  /*98510*/  ULDC.64 UR12, c[0x0][0x228] ;  /* 0x00008a00000c7ab9 */ /* 0x000fe20000000a00 */
[----:B------:R-:W-:Y:S02]  /*98520*/  LOP3.LUT R23, R23, 0xfffdffff, RZ, 0xc0, !PT ;  /* 0xfffdffff17177812 */ /* 0x000fe400078ec0ff */
[----:B------:R-:W-:Y:S01]  /*98530*/  ISETP.LT.AND P3, PT, R110, UR16, !P2 ;  /* 0x000000106e007c0c */ /* 0x000fe2000d761270 */
[----:B------:R-:W-:-:S06]  /*98540*/  ULDC.64 UR16, c[0x0][0x228] ;  /* 0x00008a0000107ab9 */ /* 0x000fcc0000000a00 */
        /* <DEDUP_REMOVED lines=78> */
[----:B------:R-:W-:Y:S01]  /*98a30*/  ULDC UR13, c[0x0][0x228] ;  /* 0x00008a00000d7ab9 */ /* 0x000fe20000000800 */
[----:B------:R-:W-:Y:S02]  /*98a40*/  @P5 LOP3.LUT R23, R23, 0x2, RZ, 0xfc, !PT ;  /* 0x0000000217175812 */ /* 0x000fe400078efcff */
[----:B------:R-:W-:Y:S01]  /*98a50*/  ISETP.LT.AND P5, PT, R108, UR52, !P2 ;  /* 0x000000346c007c0c */ /* 0x000fe2000d7a1270 */
[----:B------:R-:W-:Y:S01]  /*98a60*/  ULDC UR52, c[0x0][0x228] ;  /* 0x00008a0000347ab9 */ /* 0x000fe20000000800 */
[----:B------:R-:W-:-:S02]  /*98a70*/  LOP3.LUT R23, R23, 0xfffffffe, RZ, 0xc0, !PT ;  /* 0xfffffffe17177812 */ /* 0x000fc400078ec0ff */
        /* <DEDUP_REMOVED lines=122> */
[----:B------:R-:W-:Y:S01]  /*99220*/  ISETP.LT.AND P4, PT, R111, UR51, !P2 ;  /* 0x000000336f007c0c */ /* 0x000fe2000d781270 */
[----:B------:R-:W-:Y:S01]  /*99230*/  ULDC UR51, c[0x0][0x228] ;  /* 0x00008a0000337ab9 */ /* 0x000fe20000000800 */
[----:B------:R-:W-:-:S07]  /*99240*/  ISETP.LT.AND P2, PT, R109, UR32, !P2 ;  /* 0x000000206d007c0c */ /* 0x000fce000d741270 */
[----:B------:R-:W-:-:S04]  /*99250*/  @P3 LOP3.LUT R21, R21, 0x80000000, RZ, 0xfc, !PT ;  /* 0x8000000015153812 */ /* 0x000fc800078efcff */
[----:B------:R-:W-:Y:S02]  /*99260*/  LOP3.LUT R21, R21, 0xbfffffff, RZ, 0xc0, !PT ;  /* 0xbfffffff15157812 */ /* 0x000fe400078ec0ff */
[----:B------:R-:W-:Y:S02]  /*99270*/  LOP3.LUT R22, R22, 0xfffffffd, RZ, 0xc0, !PT ;  /* 0xfffffffd16167812 */ /* 0x000fe400078ec0ff */
[----:B------:R-:W-:Y:S02]  /*99280*/  @P2 LOP3.LUT R21, R21, 0x40000000, RZ, 0xfc, !PT ;  /* 0x4000000015152812 */ /* 0x000fe400078efcff */
[----:B------:R-:W-:Y:S01]  /*99290*/  ISETP.GE.AND P2, PT, R213, UR39, PT ;  /* 0x00000027d5007c0c */ /* 0x000fe2000bf46270 */
[----:B------:R-:W-:Y:S01]  /*992a0*/  ULDC.64 UR38, c[0x0][0x228] ;  /* 0x00008a0000267ab9 */ /* 0x000fe20000000a00 */
        /* <DEDUP_REMOVED lines=84> */
[----:B------:R-:W-:Y:S02]  /*997f0*/  LOP3.LUT R21, R21, 0xfffff7ff, RZ, 0xc0, !PT ;  /* 0xfffff7ff15157812 */ /* 0x000fe400078ec0ff */
[----:B------:R-:W-:Y:S01]  /*99800*/  ISETP.GE.AND P2, PT, R208, UR39, PT ;  /* 0x00000027d0007c0c */ /* 0x000fe2000bf46270 */
[----:B------:R-:W-:Y:S01]  /*99810*/  ULDC UR39, c[0x0][0x228] ;  /* 0x00008a0000277ab9 */ /* 0x000fe20000000800 */
[----:B------:R-:W-:Y:S02]  /*99820*/  @P4 LOP3.LUT R21, R21, 0x800, RZ, 0xfc, !PT ;  /* 0x0000080015154812 */ /* 0x000fe400078efcff */
[----:B------:R-:W-:-:S02]  /*99830*/  ISETP.LT.AND P5, PT, R108, UR25, !P2 ;  /* 0x000000196c007c0c */ /* 0x000fc4000d7a1270 */
        /* <DEDUP_REMOVED lines=29> */
[----:B------:R-:W-:Y:S01]  /*99a10*/  ISETP.GE.AND P2, PT, R206, UR31, PT ;  /* 0x0000001fce007c0c */ /* 0x000fe2000bf46270 */
[----:B------:R-:W-:Y:S01]  /*99a20*/  ULDC.64 UR30, c[0x0][0x228] ;  /* 0x00008a00001e7ab9 */ /* 0x000fe20000000a00 */
[----:B------:R-:W-:-:S04]  /*99a30*/  LOP3.LUT R21, R21, 0xfffffffb, RZ, 0xc0, !PT ;  /* 0xfffffffb15157812 */ /* 0x000fc800078ec0ff */
[----:B------:R-:W-:Y:S02]  /*99a40*/  @P3 LOP3.LUT R21, R21, 0x4, RZ, 0xfc, !PT ;  /* 0x0000000415153812 */ /* 0x000fe400078efcff */
[----:B------:R-:W-:Y:S02]  /*99a50*/  ISETP.LT.AND P3, PT, R110, UR8, !P2 ;  /* 0x000000086e007c0c */ /* 0x000fe4000d761270 */
[----:B------:R-:W-:Y:S01]  /*99a60*/  ISETP.LT.AND P5, PT, R108, UR9, !P2 ;  /* 0x000000096c007c0c */ /* 0x000fe2000d7a1270 */
[----:B------:R-:W-:Y:S01]  /*99a70*/  ULDC.64 UR8, c[0x0][0x228] ;  /* 0x00008a0000087ab9 */ /* 0x000fe20000000a00 */
        /* <DEDUP_REMOVED lines=31> */
[----:B------:R-:W-:Y:S01]  /*99c70*/  ULDC.64 UR10, c[0x0][0x228] ;  /* 0x00008a00000a7ab9 */ /* 0x000fe20000000a00 */
        /* <DEDUP_REMOVED lines=187> */
[----:B------:R-:W-:Y:S02]  /*9a830*/  ISETP.LT.AND P5, PT, R108, UR39, !P2 ;  /* 0x000000276c007c0c */ /* 0x000fe4000d7a1270 */
[----:B------:R-:W-:Y:S02]  /*9a840*/  ISETP.LT.AND P4, PT, R111, UR37, !P2 ;  /* 0x000000256f007c0c */ /* 0x000fe4000d781270 */
[----:B------:R-:W-:Y:S02]  /*9a850*/  LOP3.LUT R19, R19, 0xffffdfff, RZ, 0xc0, !PT ;  /* 0xffffdfff13137812 */ /* 0x000fe400078ec0ff */
[----:B------:R-:W-:Y:S01]  /*9a860*/  ISETP.LT.AND P3, PT, R110, UR38, !P2 ;  /* 0x000000266e007c0c */ /* 0x000fe2000d761270 */
[----:B------:R-:W-:-:S06]  /*9a870*/  ULDC.64 UR38, c[0x0][0x228] ;  /* 0x00008a0000267ab9 */ /* 0x000fcc0000000a00 */
        /* <DEDUP_REMOVED lines=48> */
[----:B------:R-:W-:Y:S02]  /*9ab80*/  ISETP.LT.AND P5, PT, R108, UR33, !P2 ;  /* 0x000000216c007c0c */ /* 0x000fe4000d7a1270 */
[----:B------:R-:W-:Y:S01]  /*9ab90*/  ISETP.LT.AND P4, PT, R111, UR32, !P2 ;  /* 0x000000206f007c0c */ /* 0x000fe2000d781270 */
[----:B------:R-:W-:Y:S01]  /*9aba0*/  ULDC.64 UR32, c[0x0][0x228] ;  /* 0x00008a0000207ab9 */ /* 0x000fe20000000a00 */
[----:B------:R-:W-:-:S07]  /*9abb0*/  ISETP.LT.AND P2, PT, R109, UR30, !P2 ;  /* 0x0000001e6d007c0c */ /* 0x000fce000d741270 */
[----:B------:R-:W-:-:S04]  /*9abc0*/  @P3 LOP3.LUT R18, R18, 0x80000000, RZ, 0xfc, !PT ;  /* 0x8000000012123812 */ /* 0x000fc800078efcff */
[----:B------:R-:W-:Y:S02]  /*9abd0*/  LOP3.LUT R18, R18, 0xbfffffff, RZ, 0xc0, !PT ;  /* 0xbfffffff12127812 */ /* 0x000fe400078ec0ff */
[----:B------:R-:W-:Y:S02]  /*9abe0*/  LOP3.LUT R19, R19, 0xfffffffd, RZ, 0xc0, !PT ;  /* 0xfffffffd13137812 */ /* 0x000fe400078ec0ff */
[----:B------:R-:W-:Y:S02]  /*9abf0*/  @P2 LOP3.LUT R18, R18, 0x40000000, RZ, 0xfc, !PT ;  /* 0x4000000012122812 */ /* 0x000fe400078efcff */
[----:B------:R-:W-:Y:S02]  /*9ac00*/  ISETP.GE.AND P2, PT, R189, UR37, PT ;  /* 0x00000025bd007c0c */ /* 0x000fe4000bf46270 */
        /* <DEDUP_REMOVED lines=100> */
[----:B------:R-:W-:Y:S01]  /*9b250*/  ULDC UR32, c[0x0][0x228] ;  /* 0x00008a0000207ab9 */ /* 0x000fe20000000800 */
[----:B------:R-:W-:Y:S02]  /*9b260*/  LOP3.LUT R18, R18, 0xffffff7f, RZ, 0xc0, !PT ;  /* 0xffffff7f12127812 */ /* 0x000fe400078ec0ff */
[----:B------:R-:W-:Y:S01]  /*9b270*/  ISETP.GE.AND P2, PT, R183, UR37, PT ;  /* 0x00000025b7007c0c */ /* 0x000fe2000bf46270 */
[----:B------:R-:W-:Y:S01]  /*9b280*/  ULDC UR37, c[0x0][0x228] ;  /* 0x00008a0000257ab9 */ /* 0x000fe20000000800 */
[----:B------:R-:W-:Y:S02]  /*9b290*/  @P4 LOP3.LUT R18, R18, 0x80, RZ, 0xfc, !PT ;  /* 0x0000008012124812 */ /* 0x000fe400078efcff */
[----:B------:R-:W-:-:S02]  /*9b2a0*/  ISETP.LT.AND P5, PT, R108, UR4, !P2 ;  /* 0x000000046c007c0c */ /* 0x000fc4000d7a1270 */
        /* <DEDUP_REMOVED lines=35> */
[----:B------:R-:W-:Y:S01]  /*9b4e0*/  ULDC.64 UR12, c[0x0][0x228] ;  /* 0x00008a00000c7ab9 */ /* 0x000fe20000000a00 */
        /* <DEDUP_REMOVED lines=14> */
[----:B------:R-:W-:Y:S02]  /*9b5d0*/  ISETP.LT.AND P4, PT, R111, UR16, !P2 ;  /* 0x000000106f007c0c */ /* 0x000fe4000d781270 */
[----:B------:R-:W-:Y:S02]  /*9b5e0*/  LOP3.LUT R17, R17, 0xfdffffff, RZ, 0xc0, !PT ;  /* 0xfdffffff11117812 */ /* 0x000fe400078ec0ff */
[----:B------:R-:W-:-:S07]  /*9b5f0*/  ISETP.LT.AND P3, PT, R110, UR14, !P2 ;  /* 0x0000000e6e007c0c */ /* 0x000fce000d761270 */
        /* <DEDUP_REMOVED lines=14> */
[----:B------:R-:W-:Y:S01]  /*9b6e0*/  ULDC.64 UR14, c[0x0][0x228] ;  /* 0x00008a00000e7ab9 */ /* 0x000fe20000000a00 */
        /* <DEDUP_REMOVED lines=333> */
[----:B------:R-:W-:Y:S02]  /*9cbc0*/  @P4 LOP3.LUT R15, R15, 0x80, RZ, 0xfc, !PT ;  /* 0x000000800f0f4812 */ /* 0x000fe400078efcff */
[----:B------:R-:W-:Y:S01]  /*9cbd0*/  ISETP.GE.AND P2, PT, R157, UR39, PT ;  /* 0x000000279d007c0c */ /* 0x000fe2000bf46270 */
[----:B------:R-:W-:Y:S01]  /*9cbe0*/  ULDC UR39, c[0x0][0x228] ;  /* 0x00008a0000277ab9 */ /* 0x000fe20000000800 */
[----:B------:R-:W-:-:S04]  /*9cbf0*/  LOP3.LUT R15, R15, 0xffffffbf, RZ, 0xc0, !PT ;  /* 0xffffffbf0f0f7812 */ /* 0x000fc800078ec0ff */
[----:B------:R-:W-:Y:S02]  /*9cc00*/  @P3 LOP3.LUT R15, R15, 0x40, RZ, 0xfc, !PT ;  /* 0x000000400f0f3812 */ /* 0x000fe400078efcff */
        /* <DEDUP_REMOVED lines=13> */
[----:B------:R-:W-:Y:S01]  /*9cce0*/  ULDC UR37, c[0x0][0x228] ;  /* 0x00008a0000257ab9 */ /* 0x000fe20000000800 */
[----:B------:R-:W-:-:S04]  /*9ccf0*/  LOP3.LUT R15, R15, 0xfffffffb, RZ, 0xc0, !PT ;  /* 0xfffffffb0f0f7812 */ /* 0x000fc800078ec0ff */
[----:B------:R-:W-:Y:S02]  /*9cd00*/  @P3 LOP3.LUT R15, R15, 0x4, RZ, 0xfc, !PT ;  /* 0x000000040f0f3812 */ /* 0x000fe400078efcff */
[----:B------:R-:W-:Y:S02]  /*9cd10*/  ISETP.LT.AND P3, PT, R110, UR8, !P2 ;  /* 0x000000086e007c0c */ /* 0x000fe4000d761270 */
[----:B------:R-:W-:Y:S02]  /*9cd20*/  ISETP.LT.AND P5, PT, R108, UR5, !P2 ;  /* 0x000000056c007c0c */ /* 0x000fe4000d7a1270 */
[----:B------:R-:W-:Y:S01]  /*9cd30*/  ISETP.LT.AND P4, PT, R111, UR4, !P2 ;  /* 0x000000046f007c0c */ /* 0x000fe2000d781270 */
[----:B------:R-:W-:Y:S01]  /*9cd40*/  ULDC.64 UR4, c[0x0][0x228] ;  /* 0x00008a0000047ab9 */ /* 0x000fe20000000a00 */
[----:B------:R-:W-:Y:S01]  /*9cd50*/  ISETP.LT.AND P2, PT, R109, UR7, !P2 ;  /* 0x000000076d007c0c */ /* 0x000fe2000d741270 */
[----:B------:R-:W-:-:S06]  /*9cd60*/  ULDC.64 UR6, c[0x0][0x228] ;  /* 0x00008a0000067ab9 */ /* 0x000fcc0000000a00 */
        /* <DEDUP_REMOVED lines=17> */
[----:B------:R-:W-:Y:S01]  /*9ce80*/  ISETP.LT.AND P3, PT, R109, UR6, !P2 ;  /* 0x000000066d007c0c */ /* 0x000fe2000d761270 */
[----:B------:R-:W-:Y:S01]  /*9ce90*/  ULDC UR6, c[0x0][0x228] ;  /* 0x00008a0000067ab9 */ /* 0x000fe20000000800 */
[----:B------:R-:W-:Y:S02]  /*9cea0*/  LOP3.LUT R14, R14, 0xf7ffffff, RZ, 0xc0, !PT ;  /* 0xf7ffffff0e0e7812 */ /* 0x000fe400078ec0ff */
[----:B------:R-:W-:Y:S02]  /*9ceb0*/  ISETP.GE.AND P2, PT, R154, UR33, PT ;  /* 0x000000219a007c0c */ /* 0x000fe4000bf46270 */
[----:B------:R-:W-:Y:S02]  /*9cec0*/  @P4 LOP3.LUT R14, R14, 0x8000000, RZ, 0xfc, !PT ;  /* 0x080000000e0e4812 */ /* 0x000fe400078efcff */
[----:B------:R-:W-:Y:S01]  /*9ced0*/  ISETP.LT.AND P5, PT, R108, UR49, !P2 ;  /* 0x000000316c007c0c */ /* 0x000fe2000d7a1270 */
[----:B------:R-:W-:Y:S01]  /*9cee0*/  ULDC UR49, c[0x0][0x228] ;  /* 0x00008a0000317ab9 */ /* 0x000fe20000000800 */
        /* <DEDUP_REMOVED lines=20> */
[----:B------:R-:W-:Y:S02]  /*9d030*/  ISETP.LT.AND P5, PT, R111, UR16, !P2 ;  /* 0x000000106f007c0c */ /* 0x000fe4000d7a1270 */
[----:B------:R-:W-:Y:S02]  /*9d040*/  LOP3.LUT R14, R14, 0xffdfffff, RZ, 0xc0, !PT ;  /* 0xffdfffff0e0e7812 */ /* 0x000fe400078ec0ff */
[----:B------:R-:W-:Y:S01]  /*9d050*/  ISETP.LT.AND P4, PT, R110, UR17, !P2 ;  /* 0x000000116e007c0c */ /* 0x000fe2000d781270 */
[----:B------:R-:W-:-:S06]  /*9d060*/  ULDC.64 UR16, c[0x0][0x228] ;  /* 0x00008a0000107ab9 */ /* 0x000fcc0000000a00 */
        /* <DEDUP_REMOVED lines=347> */
[----:B------:R-:W-:Y:S01]  /*9e620*/  ULDC.64 UR32, c[0x0][0x228] ;  /* 0x00008a0000207ab9 */ /* 0x000fe20000000a00 */
[----:B------:R-:W-:-:S04]  /*9e630*/  LOP3.LUT R12, R12, 0xfffffffb, RZ, 0xc0, !PT ;  /* 0xfffffffb0c0c7812 */ /* 0x000fc800078ec0ff */
[----:B------:R-:W-:Y:S02]  /*9e640*/  @P3 LOP3.LUT R12, R12, 0x4, RZ, 0xfc, !PT ;  /* 0x000000040c0c3812 */ /* 0x000fe400078efcff */
        /* <DEDUP_REMOVED lines=9> */
[----:B------:R-:W-:-:S04]  /*9e6e0*/  LOP3.LUT R11, R11, 0xbfffffff, RZ, 0xc0, !PT ;  /* 0xbfffffff0b0b7812 */ /* 0x000fc800078ec0ff */
[----:B------:R-:W-:Y:S02]  /*9e6f0*/  @P2 LOP3.LUT R11, R11, 0x40000000, RZ, 0xfc, !PT ;  /* 0x400000000b0b2812 */ /* 0x000fe400078efcff */
[----:B------:R-:W-:Y:S01]  /*9e700*/  ISETP.GE.AND P2, PT, R100, UR31, PT ;  /* 0x0000001f64007c0c */ /* 0x000fe2000bf46270 */
[----:B------:R-:W-:-:S03]  /*9e710*/  ULDC.64 UR30, c[0x0][0x228] ;  /* 0x00008a00001e7ab9 */ /* 0x000fc60000000a00 */
[----:B------:R-:W-:Y:S01]  /*9e720*/  ISETP.LT.AND P3, PT, R108, UR55, !P2 ;  /* 0x000000376c007c0c */ /* 0x000fe2000d761270 */
[----:B------:R-:W-:Y:S01]  /*9e730*/  ULDC UR55, c[0x0][0x228] ;  /* 0x00008a0000377ab9 */ /* 0x000fe20000000800 */
        /* <DEDUP_REMOVED lines=64> */
[----:B------:R-:W-:Y:S02]  /*9eb40*/  @P4 LOP3.LUT R11, R11, 0x8000, RZ, 0xfc, !PT ;  /* 0x000080000b0b4812 */ /* 0x000fe400078efcff */
[----:B------:R-:W-:Y:S02]  /*9eb50*/  ISETP.GE.AND P2, PT, R96, UR33, PT ;  /* 0x0000002160007c0c */ /* 0x000fe4000bf46270 */
[----:B------:R-:W-:-:S04]  /*9eb60*/  LOP3.LUT R11, R11, 0xffffbfff, RZ, 0xc0, !PT ;  /* 0xffffbfff0b0b7812 */ /* 0x000fc800078ec0ff */
[----:B------:R-:W-:Y:S02]  /*9eb70*/  @P3 LOP3.LUT R11, R11, 0x4000, RZ, 0xfc, !PT ;  /* 0x000040000b0b3812 */ /* 0x000fe400078efcff */
[----:B------:R-:W-:Y:S02]  /*9eb80*/  ISETP.LT.AND P3, PT, R108, UR11, !P2 ;  /* 0x0000000b6c007c0c */ /* 0x000fe4000d761270 */
        /* <DEDUP_REMOVED lines=49> */
[----:B------:R-:W-:Y:S02]  /*9eea0*/  ISETP.LT.AND P3, PT, R110, UR23, !P2 ;  /* 0x000000176e007c0c */ /* 0x000fe4000d761270 */
[----:B------:R-:W-:Y:S01]  /*9eeb0*/  ISETP.LT.AND P5, PT, R108, UR22, !P2 ;  /* 0x000000166c007c0c */ /* 0x000fe2000d7a1270 */
[----:B------:R-:W-:Y:S01]  /*9eec0*/  ULDC.64 UR22, c[0x0][0x228] ;  /* 0x00008a0000167ab9 */ /* 0x000fe20000000a00 */
        /* <DEDUP_REMOVED lines=16> */
[----:B------:R-:W-:Y:S01]  /*9efd0*/  ULDC.64 UR24, c[0x0][0x228] ;  /* 0x00008a0000187ab9 */ /* 0x000fe20000000a00 */
[----:B------:R-:W-:-:S03]  /*9efe0*/  ISETP.LT.AND P3, PT, R110, UR26, !P2 ;  /* 0x0000001a6e007c0c */ /* 0x000fc6000d761270 */
        /* <DEDUP_REMOVED lines=135> */
[----:B------:R-:W-:Y:S02]  /*9f860*/  ISETP.LT.AND P4, PT, R111, UR37, !P2 ;  /* 0x000000256f007c0c */ /* 0x000fe4000d781270 */
        /* <DEDUP_REMOVED lines=119> */
[----:B------:R-:W-:Y:S01]  /*9ffe0*/  ISETP.LT.AND P4, PT, R111, UR30, !P2 ;  /* 0x0000001e6f007c0c */ /* 0x000fe2000d781270 */
[----:B------:R-:W-:Y:S01]  /*9fff0*/  ULDC.64 UR30, c[0x0][0x228] ;  /* 0x00008a00001e7ab9 */ /* 0x000fe20000000a00 */
[----:B------:R-:W-:-:S07]  /*a0000*/  ISETP.LT.AND P2, PT, R109, UR38, !P2 ;  /* 0x000000266d007c0c */ /* 0x000fce000d741270 */
[----:B------:R-:W-:-:S04]  /*a0010*/  @P3 LOP3.LUT R8, R8, 0x80000000, RZ, 0xfc, !PT ;  /* 0x8000000008083812 */ /* 0x000fc800078efcff */
[----:B------:R-:W-:-:S04]  /*a0020*/  LOP3.LUT R8, R8, 0xbfffffff, RZ, 0xc0, !PT ;  /* 0xbfffffff08087812 */ /* 0x000fc800078ec0ff */
[----:B------:R-:W-:Y:S02]  /*a0030*/  @P2 LOP3.LUT R8, R8, 0x40000000, RZ, 0xfc, !PT ;  /* 0x4000000008082812 */ /* 0x000fe400078efcff */
[----:B------:R-:W-:-:S04]  /*a0040*/  ISETP.GE.AND P2, PT, R76, UR33, PT ;  /* 0x000000214c007c0c */ /* 0x000fc8000bf46270 */
[----:B------:R-:W-:Y:S01]  /*a0050*/  ISETP.LT.AND P3, PT, R108, UR32, !P2 ;  /* 0x000000206c007c0c */ /* 0x000fe2000d761270 */
[----:B------:R-:W-:Y:S01]  /*a0060*/  ULDC.64 UR32, c[0x0][0x228] ;  /* 0x00008a0000207ab9 */ /* 0x000fe20000000a00 */
        /* <DEDUP_REMOVED lines=62> */
[----:B------:R-:W-:Y:S02]  /*a0450*/  ISETP.LT.AND P3, PT, R110, UR6, !P2 ;  /* 0x000000066e007c0c */ /* 0x000fe4000d761270 */
        /* <DEDUP_REMOVED lines=71> */
[----:B------:R-:W-:Y:S01]  /*a08d0*/  ULDC.64 UR10, c[0x0][0x228] ;  /* 0x00008a00000a7ab9 */ /* 0x000fe20000000a00 */
[----:B------:R-:W-:-:S02]  /*a08e0*/  LOP3.LUT R8, R8, 0xfffffffe, RZ, 0xc0, !PT ;  /* 0xfffffffe08087812 */ /* 0x000fc400078ec0ff */
        /* <DEDUP_REMOVED lines=258> */
[----:B------:R-:W-:-:S06]  /*a1910*/  ULDC.64 UR24, c[0x0][0x228] ;  /* 0x00008a0000187ab9 */ /* 0x000fcc0000000a00 */
[----:B------:R-:W-:Y:S02]  /*a1920*/  @P3 LOP3.LUT R6, R6, 0x1, RZ, 0xfc, !PT ;  /* 0x0000000106063812 */ /* 0x000fe400078efcff */
[----:B------:R-:W-:Y:S01]  /*a1930*/  ISETP.LT.AND P3, PT, R110, UR54, !P2 ;  /* 0x000000366e007c0c */ /* 0x000fe2000d761270 */
[----:B------:R-:W-:Y:S01]  /*a1940*/  ULDC UR54, c[0x0][0x228] ;  /* 0x00008a0000367ab9 */ /* 0x000fe20000000800 */
[----:B------:R-:W-:Y:S02]  /*a1950*/  @P4 LOP3.LUT R5, R5, 0x80000000, RZ, 0xfc, !PT ;  /* 0x8000000005054812 */ /* 0x000fe400078efcff */
[----:B------:R-:W-:Y:S02]  /*a1960*/  LOP3.LUT R6, R6, 0xfffffffd, RZ, 0xc0, !PT ;  /* 0xfffffffd06067812 */ /* 0x000fe400078ec0ff */
[----:B------:R-:W-:Y:S02]  /*a1970*/  ISETP.LT.AND P2, PT, R109, UR38, !P2 ;  /* 0x000000266d007c0c */ /* 0x000fe4000d741270 */
[----:B------:R-:W-:-:S02]  /*a1980*/  LOP3.LUT R5, R5, 0xbfffffff, RZ, 0xc0, !PT ;  /* 0xbfffffff05057812 */ /* 0x000fc400078ec0ff */
[----:B------:R-:W-:Y:S02]  /*a1990*/  @P1 LOP3.LUT R6, R6, 0x2, RZ, 0xfc, !PT ;  /* 0x0000000206061812 */ /* 0x000fe400078efcff */
        /* <DEDUP_REMOVED lines=96> */
[----:B------:R-:W-:-:S04]  /*a1fa0*/  @P3 LOP3.LUT R5, R5, 0x80, RZ, 0xfc, !PT ;  /* 0x0000008005053812 */ /* 0x000fc800078efcff */
[----:B------:R-:W-:-:S04]  /*a1fb0*/  LOP3.LUT R5, R5, 0xffffffbf, RZ, 0xc0, !PT ;  /* 0xffffffbf05057812 */ /* 0x000fc800078ec0ff */
[----:B------:R-:W-:Y:S02]  /*a1fc0*/  @P2 LOP3.LUT R5, R5, 0x40, RZ, 0xfc, !PT ;  /* 0x0000004005052812 */ /* 0x000fe400078efcff */
[----:B------:R-:W-:Y:S02]  /*a1fd0*/  ISETP.LT.AND P2, PT, R109, UR30, !P1 ;  /* 0x0000001e6d007c0c */ /* 0x000fe4000cf41270 */
[----:B------:R-:W-:Y:S02]  /*a1fe0*/  ISETP.GE.AND P1, PT, R46, UR25, PT ;  /* 0x000000192e007c0c */ /* 0x000fe4000bf26270 */
[----:B------:R-:W-:Y:S02]  /*a1ff0*/  LOP3.LUT R5, R5, 0xffffffdf, RZ, 0xc0, !PT ;  /* 0xffffffdf05057812 */ /* 0x000fe400078ec0ff */
[----:B------:R-:W-:Y:S02]  /*a2000*/  ISETP.LT.AND P3, PT, R108, UR24, !P1 ;  /* 0x000000186c007c0c */ /* 0x000fe4000cf61270 */
[----:B------:R-:W-:-:S05]  /*a2010*/  ISETP.LT.AND P4, PT, R111, UR22, !P1 ;  /* 0x000000166f007c0c */ /* 0x000fca000cf81270 */
[----:B------:R-:W-:-:S04]  /*a2020*/  @P2 LOP3.LUT R5, R5, 0x20, RZ, 0xfc, !PT ;  /* 0x0000002005052812 */ /* 0x000fc800078efcff */
[----:B------:R-:W-:-:S04]  /*a2030*/  LOP3.LUT R5, R5, 0xffffffef, RZ, 0xc0, !PT ;  /* 0xffffffef05057812 */ /* 0x000fc800078ec0ff */
[----:B------:R-:W-:Y:S02]  /*a2040*/  @P3 LOP3.LUT R5, R5, 0x10, RZ, 0xfc, !PT ;  /* 0x0000001005053812 */ /* 0x000fe400078efcff */
[----:B------:R-:W-:Y:S02]  /*a2050*/  ISETP.LT.AND P2, PT, R110, UR61, !P1 ;  /* 0x0000003d6e007c0c */ /* 0x000fe4000cf41270 */
[----:B------:R-:W-:-:S04]  /*a2060*/  LOP3.LUT R5, R5, 0xfffffff7, RZ, 0xc0, !PT ;  /* 0xfffffff705057812 */ /* 0x000fc800078ec0ff */
[----:B------:R-:W-:Y:S02]  /*a2070*/  @P4 LOP3.LUT R5, R5, 0x8, RZ, 0xfc, !PT ;  /* 0x0000000805054812 */ /* 0x000fe400078efcff */
[----:B------:R-:W-:Y:S02]  /*a2080*/  ISETP.LT.AND P3, PT, R109, UR32, !P1 ;  /* 0x000000206d007c0c */ /* 0x000fe4000cf61270 */
[----:B------:R-:W-:Y:S02]  /*a2090*/  LOP3.LUT R5, R5, 0xfffffffb, RZ, 0xc0, !PT ;  /* 0xfffffffb05057812 */ /* 0x000fe400078ec0ff */
[----:B------:R-:W-:Y:S02]  /*a20a0*/  ISETP.GE.AND P1, PT, R45, UR27, PT ;  /* 0x0000001b2d007c0c */ /* 0x000fe4000bf26270 */
[----:B------:R-:W-:Y:S02]  /*a20b0*/  @P2 LOP3.LUT R5, R5, 0x4, RZ, 0xfc, !PT ;  /* 0x0000000405052812 */ /* 0x000fe400078efcff */
[----:B------:R-:W-:-:S02]  /*a20c0*/  ISETP.LT.AND P4, PT, R111, UR59, !P1 ;  /* 0x0000003b6f007c0c */ /* 0x000fc4000cf81270 */
[----:B------:R-:W-:Y:S02]  /*a20d0*/  ISETP.LT.AND P2, PT, R108, UR60, !P1 ;  /* 0x0000003c6c007c0c */ /* 0x000fe4000cf41270 */
[----:B------:R-:W-:-:S04]  /*a20e0*/  LOP3.LUT R5, R5, 0xfffffffd, RZ, 0xc0, !PT ;  /* 0xfffffffd05057812 */ /* 0x000fc800078ec0ff */
[----:B------:R-:W-:Y:S02]  /*a20f0*/  @P3 LOP3.LUT R5, R5, 0x2, RZ, 0xfc, !PT ;  /* 0x0000000205053812 */ /* 0x000fe400078efcff */
[----:B------:R-:W-:Y:S02]  /*a2100*/  ISETP.LT.AND P3, PT, R110, UR58, !P1 ;  /* 0x0000003a6e007c0c */ /* 0x000fe4000cf61270 */
[----:B------:R-:W-:Y:S02]  /*a2110*/  LOP3.LUT R5, R5, 0xfffffffe, RZ, 0xc0, !PT ;  /* 0xfffffffe05057812 */ /* 0x000fe400078ec0ff */
[----:B------:R-:W-:Y:S02]  /*a2120*/  @P4 LOP3.LUT R4, R4, 0x80000000, RZ, 0xfc, !PT ;  /* 0x8000000004044812 */ /* 0x000fe400078efcff */
[----:B------:R-:W-:Y:S02]  /*a2130*/  @P2 LOP3.LUT R5, R5, 0x1, RZ, 0xfc, !PT ;  /* 0x0000000105052812 */ /* 0x000fe400078efcff */
[----:B------:R-:W-:-:S02]  /*a2140*/  ISETP.LT.AND P2, PT, R109, UR34, !P1 ;  /* 0x000000226d007c0c */ /* 0x000fc4000cf41270 */
[----:B------:R-:W-:Y:S02]  /*a2150*/  LOP3.LUT R4, R4, 0xbfffffff, RZ, 0xc0, !PT ;  /* 0xbfffffff04047812 */ /* 0x000fe400078ec0ff */
[----:B------:R-:W-:Y:S02]  /*a2160*/  ISETP.GE.AND P1, PT, R44, UR29, PT ;  /* 0x0000001d2c007c0c */ /* 0x000fe4000bf26270 */
[----:B------:R-:W-:Y:S02]  /*a2170*/  @P3 LOP3.LUT R4, R4, 0x40000000, RZ, 0xfc, !PT ;  /* 0x4000000004043812 */ /* 0x000fe400078efcff */
[----:B------:R-:W-:Y:S02]  /*a2180*/  ISETP.LT.AND P3, PT, R108, UR57, !P1 ;  /* 0x000000396c007c0c */ /* 0x000fe4000cf61270 */
        /* <DEDUP_REMOVED lines=93> */
[----:B------:R-:W-:Y:S02]  /*a2760*/  ISETP.GE.AND P5, PT, R252, UR45, PT ;  /* 0x0000002dfc007c0c */ /* 0x000fe4000bfa6270 */
[----:B------:R-:W-:Y:S02]  /*a2770*/  LOP3.LUT R4, R4, 0xfffffffe, RZ, 0xc0, !PT ;  /* 0xfffffffe04047812 */ /* 0x000fe400078ec0ff */
[----:B------:R-:W-:Y:S02]  /*a2780*/  ISETP.LT.AND P1, PT, R111, UR52, !P3 ;  /* 0x000000346f007c0c */ /* 0x000fe4000df21270 */
[----:B------:R-:W4:Y:S01]  /*a2790*/  LDL.LU R111, [R1+0x3b9c] ;  /* 0x003b9c00016f7983 */ /* 0x000f220000300800 */
[----:B------:R-:W-:Y:S02]  /*a27a0*/  ISETP.LT.AND P2, PT, R110, UR51, !P3 ;  /* 0x000000336e007c0c */ /* 0x000fe4000df41270 */
[----:B------:R-:W-:Y:S01]  /*a27b0*/  @P4 LOP3.LUT R4, R4, 0x1, RZ, 0xfc, !PT ;  /* 0x0000000104044812 */ /* 0x000fe200078efcff */
[----:B------:R-:W2:Y:S01]  /*a27c0*/  LDL.LU R110, [R1+0x3b98] ;  /* 0x003b9800016e7983 */ /* 0x000ea20000300800 */
[----:B------:R-:W-:-:S02]  /*a27d0*/  ISETP.LT.AND P3, PT, R109, UR54, !P3 ;  /* 0x000000366d007c0c */ /* 0x000fc4000df61270 */
[----:B------:R-:W-:Y:S01]  /*a27e0*/  ISETP.LT.AND P4, PT, R108, UR55, !P5 ;  /* 0x000000376c007c0c */ /* 0x000fe2000ef81270 */
[----:B------:R-:W2:Y:S04]  /*a27f0*/  LDL.LU R109, [R1+0x3b94] ;  /* 0x003b9400016d7983 */ /* 0x000ea80000300800 */
[----:B------:R-:W3:Y:S04]  /*a2800*/  LDL.LU R108, [R1+0x3b90] ;  /* 0x003b9000016c7983 */ /* 0x000ee80000300800 */
[----:B------:R-:W-:Y:S01]  /*a2810*/  LDS.128 R44, [R2+0x400] ;  /* 0x00040000022c7984 */ /* 0x000fe20000000c00 */
[----:B---3--:R-:W-:Y:S01]  /*a2820*/  LOP3.LUT R108, R108, 0xfffffff7, RZ, 0xc0, !PT ;  /* 0xfffffff76c6c7812 */ /* 0x008fe200078ec0ff */
[----:B------:R-:W-:Y:S01]  /*a2830*/  ULDC UR6, c[0x0][0x22c] ;  /* 0x00008b0000067ab9 */ /* 0x000fe20000000800 */
[----:B------:R-:W-:Y:S01]  /*a2840*/  ULDC UR9, c[0x0][0x248] ;  /* 0x0000920000097ab9 */ /* 0x000fe20000000800 */
[----:B------:R-:W1:Y:S01]  /*a2850*/  LDS.128 R40, [R2] ;  /* 0x0000000002287984 */ /* 0x000e620000000c00 */
[----:B------:R-:W-:Y:S01]  /*a2860*/  @P0 LOP3.LUT R108, R108, 0x8, RZ, 0xfc, !PT ;  /* 0x000000086c6c0812 */ /* 0x000fe200078efcff */
[----:B------:R-:W-:-:S02]  /*a2870*/  ULDC UR5, c[0x0][0x228] ;  /* 0x00008a0000057ab9 */ /* 0x000fc40000000800 */
[----:B----4-:R-:W-:Y:S01]  /*a2880*/  STL [R1+0x3c24], R111 ;  /* 0x003c246f01007387 */ /* 0x010fe20000100800 */
[----:B------:R-:W-:Y:S01]  /*a2890*/  ISETP.LT.AND P6, PT, R252, UR6, !P6 ;  /* 0x00000006fc007c0c */ /* 0x000fe2000f7c1270 */
[----:B------:R-:W-:Y:S01]  /*a28a0*/  ULDC UR4, c[0x0][0x228] ;  /* 0x00008a0000047ab9 */ /* 0x000fe20000000800 */
[----:B------:R-:W-:Y:S01]  /*a28b0*/  ULDC UR8, c[0x0][0x248] ;  /* 0x0000920000087ab9 */ /* 0x000fe20000000800 */
[----:B------:R-:W-:Y:S01]  /*a28c0*/  BAR.SYNC.DEFER_BLOCKING 0x0 ;  /* 0x0000000000007b1d */ /* 0x000fe20000010000 */
[----:B------:R-:W-:-:S05]  /*a28d0*/  LOP3.LUT P0, RZ, R4, 0x4, RZ, 0xc0, !PT ;  /* 0x0000000404ff7812 */ /* 0x000fca000780c0ff */
[----:B------:R-:W-:Y:S01]  /*a28e0*/  ULDC UR7, c[0x0][0x248] ;  /* 0x0000920000077ab9 */ /* 0x000fe20000000800 */
[----:B------:R-:W-:Y:S04]  /*a28f0*/  STL [R1+0x3c20], R112 ;  /* 0x003c207001007387 */ /* 0x000fe80000100800 */
[----:B--2---:R-:W-:Y:S04]  /*a2900*/  STL [R1+0x3c1c], R113 ;  /* 0x003c1c7101007387 */ /* 0x004fe80000100800 */
[----:B------:R-:W-:Y:S04]  /*a2910*/  STL [R1+0x3c18], R114 ;  /* 0x003c187201007387 */ /* 0x000fe80000100800 */
[----:B------:R-:W-:Y:S04]  /*a2920*/  STL [R1+0x3c14], R115 ;  /* 0x003c147301007387 */ /* 0x000fe80000100800 */
[----:B------:R-:W-:Y:S04]  /*a2930*/  STSM.16.M88.4 [R0], R36 ;  /* 0x0000002400007844 */ /* 0x000fe80000000200 */
[----:B------:R-:W-:Y:S01]  /*a2940*/  STSM.16.M88.4 [R0+0x200], R32 ;  /* 0x0002002000007844 */ /* 0x000fe20000000200 */
[----:B------:R-:W-:Y:S06]  /*a2950*/  BAR.SYNC.DEFER_BLOCKING 0x0 ;  /* 0x0000000000007b1d */ /* 0x000fec0000010000 */
[----:B------:R1:W-:Y:S04]  /*a2960*/  STL [R1+0x3c10], R116 ;  /* 0x003c107401007387 */ /* 0x0003e80000100800 */
[----:B------:R-:W-:Y:S04]  /*a2970*/  STL [R1+0x3c0c], R117 ;  /* 0x003c0c7501007387 */ /* 0x000fe80000100800 */
[----:B------:R-:W-:Y:S01]  /*a2980*/  STL [R1+0x3c04], R126 ;  /* 0x003c047e01007387 */ /* 0x000fe20000100800 */
[----:B-1----:R-:W-:-:S03]  /*a2990*/  IMAD.MOV.U32 R116, RZ, RZ, R42 ;  /* 0x000000ffff747224 */ /* 0x002fc600078e002a */
        /* <DEDUP_REMOVED lines=12> */
[----:B------:R-:W1:Y:S04]  /*a2a60*/  LDS.128 R32, [R2] ;  /* 0x0000000002207984 */ /* 0x000e680000000c00 */
[----:B------:R-:W-:Y:S04]  /*a2a70*/  STL [R1+0x3ba0], R108 ;  /* 0x003ba06c01007387 */ /* 0x000fe80000100800 */
[----:B------:R-:W-:Y:S04]  /*a2a80*/  STL.64 [R1+0x1020], R40 ;  /* 0x0010202801007387 */ /* 0x000fe80000100a00 */
[----:B------:R2:W-:Y:S04]  /*a2a90*/  STL.64 [R1+0x1160], R44 ;  /* 0x0011602c01007387 */ /* 0x0005e80000100a00 */
[----:B------:R3:W-:Y:S04]  /*a2aa0*/  STL.64 [R1+0x1168], R46 ;  /* 0x0011682e01007387 */ /* 0x0007e80000100a00 */
[----:B------:R4:W-:Y:S04]  /*a2ab0*/  STL [R1+0x102c], R43 ;  /* 0x00102c2b01007387 */ /* 0x0009e80000100800 */
[----:B--2---:R-:W2:Y:S04]  /*a2ac0*/  LDL.LU R44, [R1+0x25d0] ;  /* 0x0025d000012c7983 */ /* 0x004ea80000300800 */
[----:B------:R-:W2:Y:S04]  /*a2ad0*/  LDL.LU R45, [R1+0x25d8] ;  /* 0x0025d800012d7983 */ /* 0x000ea80000300800 */
[----:B---3--:R-:W2:Y:S04]  /*a2ae0*/  LDL.LU R46, [R1+0x2480] ;  /* 0x00248000012e7983 */ /* 0x008ea80000300800 */
[----:B------:R-:W2:Y:S04]  /*a2af0*/  LDL.LU R47, [R1+0x2488] ;  /* 0x00248800012f7983 */ /* 0x000ea80000300800 */
[----:B------:R-:W3:Y:S04]  /*a2b00*/  LDL.LU R40, [R1+0x22b0] ;  /* 0x0022b00001287983 */ /* 0x000ee80000300800 */
[----:B------:R-:W3:Y:S04]  /*a2b10*/  LDL.LU R41, [R1+0x22b8] ;  /* 0x0022b80001297983 */ /* 0x000ee80000300800 */
[----:B------:R-:W3:Y:S04]  /*a2b20*/  LDL.LU R42, [R1+0x2140] ;  /* 0x00214000012a7983 */ /* 0x000ee80000300800 */
[----:B----4-:R-:W3:Y:S01]  /*a2b30*/  LDL.LU R43, [R1+0x2148] ;  /* 0x00214800012b7983 */ /* 0x010ee20000300800 */
[----:B-1----:R-:W-:-:S03]  /*a2b40*/  IMAD.MOV.U32 R117, RZ, RZ, R32 ;  /* 0x000000ffff757224 */ /* 0x002fc600078e0020 */
[----:B------:R-:W-:Y:S04]  /*a2b50*/  STL [R1+0x12a4], R33 ;  /* 0x0012a42101007387 */ /* 0x000fe80000100800 */
[----:B------:R-:W-:Y:S04]  /*a2b60*/  STL.64 [R1+0x12a8], R34 ;  /* 0x0012a82201007387 */ /* 0x000fe80000100a00 */
[----:B------:R-:W1:Y:S01]  /*a2b70*/  LDS.128 R32, [R2+0x400] ;  /* 0x0004000002207984 */ /* 0x000e620000000c00 */
[----:B------:R-:W-:Y:S06]  /*a2b80*/  BAR.SYNC.DEFER_BLOCKING 0x0 ;  /* 0x0000000000007b1d */ /* 0x000fec0000010000 */
[----:B-1----:R1:W-:Y:S04]  /*a2b90*/  STL.64 [R1+0x13c0], R32 ;  /* 0x0013c02001007387 */ /* 0x0023e80000100a00 */
[----:B------:R4:W-:Y:S04]  /*a2ba0*/  STL.64 [R1+0x13c8], R34 ;  /* 0x0013c82201007387 */ /* 0x0009e80000100a00 */
[----:B------:R-:W3:Y:S04]  /*a2bb0*/  LDL.LU R36, [R1+0x1fa0] ;  /* 0x001fa00001247983 */ /* 0x000ee80000300800 */
[----:B------:R-:W3:Y:S04]  /*a2bc0*/  LDL.LU R37, [R1+0x1fa8] ;  /* 0x001fa80001257983 */ /* 0x000ee80000300800 */
[----:B------:R-:W3:Y:S04]  /*a2bd0*/  LDL.LU R38, [R1+0x1e60] ;  /* 0x001e600001267983 */ /* 0x000ee80000300800 */
[----:B------:R-:W3:Y:S04]  /*a2be0*/  LDL.LU R39, [R1+0x1e68] ;  /* 0x001e680001277983 */ /* 0x000ee80000300800 */
[----:B-1----:R-:W3:Y:S04]  /*a2bf0*/  LDL.LU R32, [R1+0x1c80] ;  /* 0x001c800001207983 */ /* 0x002ee80000300800 */
[----:B------:R-:W3:Y:S04]  /*a2c00*/  LDL.LU R33, [R1+0x1c88] ;  /* 0x001c880001217983 */ /* 0x000ee80000300800 */
[----:B----4-:R-:W4:Y:S04]  /*a2c10*/  LDL.LU R34, [R1+0x1ae0] ;  /* 0x001ae00001227983 */ /* 0x010f280000300800 */
[----:B------:R-:W4:Y:S04]  /*a2c20*/  LDL.LU R35, [R1+0x1ae8] ;  /* 0x001ae80001237983 */ /* 0x000f280000300800 */
[----:B--2---:R-:W-:Y:S04]  /*a2c30*/  STSM.16.M88.4 [R0], R44 ;  /* 0x0000002c00007844 */ /* 0x004fe80000000200 */
[----:B---3--:R-:W-:Y:S01]  /*a2c40*/  STSM.16.M88.4 [R0+0x200], R40 ;  /* 0x0002002800007844 */ /* 0x008fe20000000200 */
[----:B------:R-:W-:Y:S06]  /*a2c50*/  BAR.SYNC.DEFER_BLOCKING 0x0 ;  /* 0x0000000000007b1d */ /* 0x000fec0000010000 */
[----:B------:R-:W1:Y:S04]  /*a2c60*/  LDS.128 R40, [R2+0x400] ;  /* 0x0004000002287984 */ /* 0x000e680000000c00 */
[----:B------:R-:W2:Y:S01]  /*a2c70*/  LDS.128 R44, [R2] ;  /* 0x00000000022c7984 */ /* 0x000ea20000000c00 */
[----:B------:R-:W-:Y:S01]  /*a2c80*/  BAR.SYNC.DEFER_BLOCKING 0x0 ;  /* 0x0000000000007b1d */ /* 0x000fe20000010000 */
[----:B-1----:R-:W-:-:S05]  /*a2c90*/  IMAD.MOV.U32 R127, RZ, RZ, R43 ;  /* 0x000000ffff7f7224 */ /* 0x002fca00078e002b */
[----:B------:R1:W-:Y:S04]  /*a2ca0*/  STL.64 [R1+0x13a0], R40 ;  /* 0x0013a02801007387 */ /* 0x0003e80000100a00 */
[----:B--2---:R-:W-:Y:S04]  /*a2cb0*/  STL.64 [R1+0x1290], R44 ;  /* 0x0012902c01007387 */ /* 0x004fe80000100a00 */
[----:B------:R-:W-:Y:S04]  /*a2cc0*/  STL.64 [R1+0x1298], R46 ;  /* 0x0012982e01007387 */ /* 0x000fe80000100a00 */
[----:B------:R2:W-:Y:S04]  /*a2cd0*/  STL [R1+0x13a8], R42 ;  /* 0x0013a82a01007387 */ /* 0x0005e80000100800 */
[----:B------:R-:W-:Y:S04]  /*a2ce0*/  STL [R1+0x3bfc], R127 ;  /* 0x003bfc7f01007387 */ /* 0x000fe80000100800 */
[----:B-1----:R-:W3:Y:S04]  /*a2cf0*/  LDL.LU R40, [R1+0x1900] ;  /* 0x0019000001287983 */ /* 0x002ee80000300800 */
[----:B------:R-:W3:Y:S04]  /*a2d00*/  LDL.LU R41, [R1+0x1908] ;  /* 0x0019080001297983 */ /* 0x000ee80000300800 */
[----:B--2---:R-:W3:Y:S04]  /*a2d10*/  LDL.LU R42, [R1+0x1760] ;  /* 0x00176000012a7983 */ /* 0x004ee80000300800 */
[----:B------:R1:W-:Y:S04]  /*a2d20*/  STSM.16.M88.4 [R0], R36 ;  /* 0x0000002400007844 */ /* 0x0003e80000000200 */
[----:B------:R-:W3:Y:S04]  /*a2d30*/  LDL.LU R43, [R1+0x1768] ;  /* 0x00176800012b7983 */ /* 0x000ee80000300800 */
[----:B-1----:R-:W2:Y:S04]  /*a2d40*/  LDL.LU R36, [R1+0x1600] ;  /* 0x0016000001247983 */ /* 0x002ea80000300800 */
[----:B------:R-:W2:Y:S04]  /*a2d50*/  LDL.LU R37, [R1+0x1608] ;  /* 0x0016080001257983 */ /* 0x000ea80000300800 */
[----:B------:R-:W2:Y:S04]  /*a2d60*/  LDL.LU R38, [R1+0x1300] ;  /* 0x0013000001267983 */ /* 0x000ea80000300800 */
[----:B------:R-:W2:Y:S04]  /*a2d70*/  LDL.LU R39, [R1+0x1308] ;  /* 0x0013080001277983 */ /* 0x000ea80000300800 */
[----:B----4-:R-:W-:Y:S01]  /*a2d80*/  STSM.16.M88.4 [R0+0x200], R32 ;  /* 0x0002002000007844 */ /* 0x010fe20000000200 */
[----:B------:R-:W-:Y:S06]  /*a2d90*/  BAR.SYNC.DEFER_BLOCKING 0x0 ;  /* 0x0000000000007b1d */ /* 0x000fec0000010000 */
[----:B------:R-:W1:Y:S04]  /*a2da0*/  LDS.128 R44, [R2] ;  /* 0x00000000022c7984 */ /* 0x000e680000000c00 */
[----:B------:R-:W4:Y:S01]  /*a2db0*/  LDS.128 R32, [R2+0x400] ;  /* 0x0004000002207984 */ /* 0x000f220000000c00 */
[----:B------:R-:W-:Y:S06]  /*a2dc0*/  BAR.SYNC.DEFER_BLOCKING 0x0 ;  /* 0x0000000000007b1d */ /* 0x000fec0000010000 */
[----:B-1----:R-:W-:Y:S04]  /*a2dd0*/  STL.64 [R1+0x1280], R44 ;  /* 0x0012802c01007387 */ /* 0x002fe80000100a00 */
[----:B------:R-:W-:Y:S04]  /*a2de0*/  STL.64 [R1+0x1288], R46 ;  /* 0x0012882e01007387 */ /* 0x000fe80000100a00 */
[----:B----4-:R1:W-:Y:S04]  /*a2df0*/  STL.64 [R1+0x1380], R32 ;  /* 0x0013802001007387 */ /* 0x0103e80000100a00 */
[----:B------:R4:W-:Y:S04]  /*a2e00*/  STL.64 [R1+0x1388], R34 ;  /* 0x0013882201007387 */ /* 0x0009e80000100a00 */
[----:B-1----:R-:W2:Y:S04]  /*a2e10*/  LDL.LU R32, [R1+0x2ab4] ;  /* 0x002ab40001207983 */ /* 0x002ea80000300800 */
[----:B------:R-:W2:Y:S04]  /*a2e20*/  LDL.LU R33, [R1+0x2abc] ;  /* 0x002abc0001217983 */ /* 0x000ea80000300800 */
[----:B----4-:R-:W4:Y:S04]  /*a2e30*/  LDL.LU R34, [R1+0x29b4] ;  /* 0x0029b40001227983 */ /* 0x010f280000300800 */
[----:B------:R-:W4:Y:S04]  /*a2e40*/  LDL.LU R35, [R1+0x29bc] ;  /* 0x0029bc0001237983 */ /* 0x000f280000300800 */
[----:B---3--:R-:W-:Y:S04]  /*a2e50*/  STSM.16.M88.4 [R0], R40 ;  /* 0x0000002800007844 */ /* 0x008fe80000000200 */
[----:B--2---:R1:W-:Y:S01]  /*a2e60*/  STSM.16.M88.4 [R0+0x200], R36 ;  /* 0x0002002400007844 */ /* 0x0043e20000000200 */
[----:B------:R-:W-:Y:S06]  /*a2e70*/  BAR.SYNC.DEFER_BLOCKING 0x0 ;  /* 0x0000000000007b1d */ /* 0x000fec0000010000 */
[----:B-1----:R-:W2:Y:S04]  /*a2e80*/  LDL.LU R36, [R1+0x2874] ;  /* 0x0028740001247983 */ /* 0x002ea80000300800 */
[----:B------:R-:W2:Y:S04]  /*a2e90*/  LDL.LU R37, [R1+0x287c] ;  /* 0x00287c0001257983 */ /* 0x000ea80000300800 */
[----:B------:R-:W2:Y:S04]  /*a2ea0*/  LDL.LU R38, [R1+0x2724] ;  /* 0x0027240001267983 */ /* 0x000ea80000300800 */
[----:B------:R-:W2:Y:S04]  /*a2eb0*/  LDL.LU R39, [R1+0x272c] ;  /* 0x00272c0001277983 */ /* 0x000ea80000300800 */
        /* <DEDUP_REMOVED lines=19> */
[----:B-1----:R-:W-:Y:S01]  /*a2ff0*/  STL.64 [R1+0x11f0], R40 ;  /* 0x0011f02801007387 */ /* 0x002fe20000100a00 */
[----:B------:R-:W-:-:S03]  /*a3000*/  IMAD.MOV.U32 R126, RZ, RZ, R42 ;  /* 0x000000ffff7e7224 */ /* 0x000fc600078e002a */
[----:B------:R-:W-:Y:S04]  /*a3010*/  STL [R1+0x11fc], R43 ;  /* 0x0011fc2b01007387 */ /* 0x000fe80000100800 */
[----:B------:R-:W1:Y:S01]  /*a3020*/  LDS.128 R40, [R2+0x400] ;  /* 0x0004000002287984 */ /* 0x000e620000000c00 */
[----:B------:R-:W-:Y:S06]  /*a3030*/  BAR.SYNC.DEFER_BLOCKING 0x0 ;  /* 0x0000000000007b1d */ /* 0x000fec0000010000 */
[----:B------:R-:W-:Y:S04]  /*a3040*/  STL [R1+0x3c08], R126 ;  /* 0x003c087e01007387 */ /* 0x000fe80000100800 */
[----:B---3--:R3:W-:Y:S01]  /*a3050*/  STSM.16.M88.4 [R0], R32 ;  /* 0x0000002000007844 */ /* 0x0087e20000000200 */
[----:B-1----:R-:W-:-:S03]  /*a3060*/  IMAD.MOV.U32 R127, RZ, RZ, R42 ;  /* 0x000000ffff7f7224 */ /* 0x002fc600078e002a */
[----:B------:R-:W-:Y:S04]  /*a3070*/  STL.64 [R1+0x1340], R40 ;  /* 0x0013402801007387 */ /* 0x000fe80000100a00 */
[----:B------:R-:W-:Y:S04]  /*a3080*/  STL [R1+0x134c], R43 ;  /* 0x00134c2b01007387 */ /* 0x000fe80000100800 */
[----:B------:R-:W-:Y:S04]  /*a3090*/  STL [R1+0x3c00], R127 ;  /* 0x003c007f01007387 */ /* 0x000fe80000100800 */
[----:B---3--:R-:W3:Y:S04]  /*a30a0*/  LDL.LU R32, [R1+0x1fa4] ;  /* 0x001fa40001207983 */ /* 0x008ee80000300800 */
        /* <DEDUP_REMOVED lines=46> */
[----:B-1----:R-:W-:Y:S01]  /*a3390*/  STL [R1+0x1150], R40 ;  /* 0x0011502801007387 */ /* 0x002fe20000100800 */
[----:B------:R-:W-:-:S03]  /*a33a0*/  IMAD.MOV.U32 R126, RZ, RZ, R41 ;  /* 0x000000ffff7e7224 */ /* 0x000fc600078e0029 */
[----:B------:R-:W-:Y:S04]  /*a33b0*/  STL.64 [R1+0x1158], R42 ;  /* 0x0011582a01007387 */ /* 0x000fe80000100a00 */
[----:B------:R-:W1:Y:S01]  /*a33c0*/  LDS.128 R40, [R2+0x400] ;  /* 0x0004000002287984 */ /* 0x000e620000000c00 */
[----:B------:R-:W-:Y:S06]  /*a33d0*/  BAR.SYNC.DEFER_BLOCKING 0x0 ;  /* 0x0000000000007b1d */ /* 0x000fec0000010000 */
[----:B---3--:R3:W-:Y:S04]  /*a33e0*/  STSM.16.M88.4 [R0], R32 ;  /* 0x0000002000007844 */ /* 0x0087e80000000200 */
[----:B-1----:R-:W-:Y:S04]  /*a33f0*/  STL [R1+0x12f0], R40 ;  /* 0x0012f02801007387 */ /* 0x002fe80000100800 */
[----:B------:R-:W-:Y:S04]  /*a3400*/  STL.64 [R1+0x12f8], R42 ;  /* 0x0012f82a01007387 */ /* 0x000fe80000100a00 */
[----:B---3--:R-:W3:Y:S04]  /*a3410*/  LDL.LU R32, [R1+0x25c0] ;  /* 0x0025c00001207983 */ /* 0x008ee80000300800 */
[----:B------:R-:W3:Y:S04]  /*a3420*/  LDL.LU R33, [R1+0x25c8] ;  /* 0x0025c80001217983 */ /* 0x000ee80000300800 */
[----:B------:R-:W3:Y:S04]  /*a3430*/  LDL.LU R34, [R1+0x2470] ;  /* 0x0024700001227983 */ /* 0x000ee80000300800 */
[----:B------:R-:W3:Y:S01]  /*a3440*/  LDL.LU R35, [R1+0x2478] ;  /* 0x0024780001237983 */ /* 0x000ee20000300800 */
[----:B------:R-:W-:-:S03]  /*a3450*/  IMAD.MOV.U32 R127, RZ, RZ, R41 ;  /* 0x000000ffff7f7224 */ /* 0x000fc600078e0029 */
        /* <DEDUP_REMOVED lines=78> */
[----:B------:R-:W1:Y:S04]  /*a3940*/  LDS.128 R40, [R2+0x400] ;  /* 0x0004000002287984 */ /* 0x000e680000000c00 */
[----:B------:R-:W4:Y:S01]  /*a3950*/  LDS.128 R44, [R2] ;  /* 0x00000000022c7984 */ /* 0x000f220000000c00 */
[----:B------:R-:W-:Y:S01]  /*a3960*/  BAR.SYNC.DEFER_BLOCKING 0x0 ;  /* 0x0000000000007b1d */ /* 0x000fe20000010000 */
[----:B-1----:R-:W-:-:S05]  /*a3970*/  IMAD.MOV.U32 R129, RZ, RZ, R42 ;  /* 0x000000ffff817224 */ /* 0x002fca00078e002a */
[----:B------:R-:W-:Y:S04]  /*a3980*/  STL.64 [R1+0x1430], R40 ;  /* 0x0014302801007387 */ /* 0x000fe80000100a00 */
[----:B----4-:R-:W-:Y:S04]  /*a3990*/  STL.64 [R1+0x1330], R44 ;  /* 0x0013302c01007387 */ /* 0x010fe80000100a00 */
[----:B------:R-:W-:Y:S04]  /*a39a0*/  STL.64 [R1+0x1338], R46 ;  /* 0x0013382e01007387 */ /* 0x000fe80000100a00 */
[----:B------:R-:W-:Y:S04]  /*a39b0*/  STL [R1+0x143c], R43 ;  /* 0x00143c2b01007387 */ /* 0x000fe80000100800 */
[----:B------:R-:W-:Y:S04]  /*a39c0*/  STL [R1+0x3bf0], R129 ;  /* 0x003bf08101007387 */ /* 0x000fe80000100800 */
        /* <DEDUP_REMOVED lines=74> */
[----:B---3--:R3:W-:Y:S04]  /*a3e70*/  STSM.16.M88.4 [R0], R32 ;  /* 0x0000002000007844 */ /* 0x0087e80000000200 */
[----:B-1----:R-:W-:Y:S04]  /*a3e80*/  STL.64 [R1+0x1750], R40 ;  /* 0x0017502801007387 */ /* 0x002fe80000100a00 */
[----:B------:R-:W-:Y:S04]  /*a3e90*/  STL.64 [R1+0x1758], R42 ;  /* 0x0017582a01007387 */ /* 0x000fe80000100a00 */
        /* <DEDUP_REMOVED lines=129> */
[----:B-1----:R-:W-:Y:S04]  /*a46b0*/  STL.64 [R1+0x14c0], R40 ;  /* 0x0014c02801007387 */ /* 0x002fe80000100a00 */
[----:B------:R-:W-:Y:S04]  /*a46c0*/  STL [R1+0x14cc], R43 ;  /* 0x0014cc2b01007387 */ /* 0x000fe80000100800 */
        /* <DEDUP_REMOVED lines=427> */
[----:B------:R-:W-:Y:S01]  /*a6180*/  STL [R1+0x3bb8], R136 ;  /* 0x003bb88801007387 */ /* 0x000fe20000100800 */
[----:B-1----:R-:W-:-:S03]  /*a6190*/  IMAD.MOV.U32 R137, RZ, RZ, R42 ;  /* 0x000000ffff897224 */ /* 0x002fc600078e002a */
        /* <DEDUP_REMOVED lines=20> */
[----:B-1----:R-:W-:Y:S04]  /*a62e0*/  STL [R1+0x1710], R40 ;  /* 0x0017102801007387 */ /* 0x002fe80000100800 */
[----:B------:R-:W-:Y:S04]  /*a62f0*/  STL [R1+0x171c], R43 ;  /* 0x00171c2b01007387 */ /* 0x000fe80000100800 */
[----:B---3--:R1:W-:Y:S04]  /*a6300*/  STSM.16.M88.4 [R0], R32 ;  /* 0x0000002000007844 */ /* 0x0083e80000000200 */
[----:B-1----:R-:W3:Y:S04]  /*a6310*/  LDL.LU R32, [R1+0x2570] ;  /* 0x0025700001207983 */ /* 0x002ee80000300800 */
[----:B------:R-:W3:Y:S04]  /*a6320*/  LDL.LU R33, [R1+0x2578] ;  /* 0x0025780001217983 */ /* 0x000ee80000300800 */
[----:B------:R-:W3:Y:S04]  /*a6330*/  LDL.LU R34, [R1+0x2420] ;  /* 0x0024200001227983 */ /* 0x000ee80000300800 */
[----:B------:R-:W3:Y:S01]  /*a6340*/  LDL.LU R35, [R1+0x2428] ;  /* 0x0024280001237983 */ /* 0x000ee20000300800 */
[----:B------:R-:W-:-:S02]  /*a6350*/  IMAD.MOV.U32 R137, RZ, RZ, R41 ;  /* 0x000000ffff897224 */ /* 0x000fc400078e0029 */
[----:B------:R-:W-:Y:S01]  /*a6360*/  IMAD.MOV.U32 R108, RZ, RZ, R42 ;  /* 0x000000ffff6c7224 */ /* 0x000fe200078e002a */
        /* <DEDUP_REMOVED lines=10> */
[----:B------:R-:W-:Y:S04]  /*a6410*/  STL [R1+0x1b84], R41 ;  /* 0x001b842901007387 */ /* 0x000fe80000100800 */
[----:B----4-:R-:W-:Y:S04]  /*a6420*/  STL.64 [R1+0x1ab0], R44 ;  /* 0x001ab02c01007387 */ /* 0x010fe80000100a00 */
[----:B------:R-:W-:Y:S04]  /*a6430*/  STL.64 [R1+0x1ab8], R46 ;  /* 0x001ab82e01007387 */ /* 0x000fe80000100a00 */
[----:B------:R-:W-:Y:S04]  /*a6440*/  STL.64 [R1+0x1b88], R42 ;  /* 0x001b882a01007387 */ /* 0x000fe80000100a00 */
        /* <DEDUP_REMOVED lines=55> */
[----:B-1----:R-:W-:Y:S04]  /*a67c0*/  STL.64 [R1+0x1af0], R40 ;  /* 0x001af02801007387 */ /* 0x002fe80000100a00 */
        /* <DEDUP_REMOVED lines=644> */
[----:B------:R-:W1:Y:S04]  /*a9010*/  LDS.128 R40, [R2] ;  /* 0x0000000002287984 */ /* 0x000e680000000c00 */
[----:B------:R-:W2:Y:S04]  /*a9020*/  LDL.LU R39, [R1+0x2678] ;  /* 0x0026780001277983 */ /* 0x000ea80000300800 */
        /* <DEDUP_REMOVED lines=199> */
[----:B------:R-:W-:Y:S01]  /*a9ca0*/  LDS.128 R244, [R2+0x400] ;  /* 0x0004000002f47984 */ /* 0x000fe20000000c00 */
[----:B------:R-:W-:Y:S06]  /*a9cb0*/  BAR.SYNC.DEFER_BLOCKING 0x0 ;  /* 0x0000000000007b1d */ /* 0x000fec0000010000 */
[----:B---3--:R3:W-:Y:S04]  /*a9cc0*/  STSM.16.M88.4 [R0], R32 ;  /* 0x0000002000007844 */ /* 0x0087e80000000200 */
[----:B---3--:R-:W3:Y:S04]  /*a9cd0*/  LDL.LU R32, [R1+0x29f4] ;  /* 0x0029f40001207983 */ /* 0x008ee80000300800 */
[----:B------:R-:W3:Y:S04]  /*a9ce0*/  LDL.LU R33, [R1+0x29fc] ;  /* 0x0029fc0001217983 */ /* 0x000ee80000300800 */
[----:B------:R-:W3:Y:S04]  /*a9cf0*/  LDL.LU R34, [R1+0x28f4] ;  /* 0x0028f40001227983 */ /* 0x000ee80000300800 */
[----:B------:R-:W3:Y:S04]  /*a9d00*/  LDL.LU R35, [R1+0x28fc] ;  /* 0x0028fc0001237983 */ /* 0x000ee80000300800 */
[----:B--2---:R2:W-:Y:S01]  /*a9d10*/  STSM.16.M88.4 [R0+0x200], R36 ;  /* 0x0002002400007844 */ /* 0x0045e20000000200 */
[----:B------:R-:W-:Y:S06]  /*a9d20*/  BAR.SYNC.DEFER_BLOCKING 0x0 ;  /* 0x0000000000007b1d */ /* 0x000fec0000010000 */
[----:B--2---:R-:W2:Y:S04]  /*a9d30*/  LDL.LU R36, [R1+0x27b4] ;  /* 0x0027b40001247983 */ /* 0x004ea80000300800 */
[----:B------:R-:W2:Y:S04]  /*a9d40*/  LDL.LU R37, [R1+0x27bc] ;  /* 0x0027bc0001257983 */ /* 0x000ea80000300800 */
[----:B------:R-:W2:Y:S04]  /*a9d50*/  LDL.LU R38, [R1+0x2664] ;  /* 0x0026640001267983 */ /* 0x000ea80000300800 */
[----:B------:R-:W2:Y:S04]  /*a9d60*/  LDL.LU R39, [R1+0x266c] ;  /* 0x00266c0001277983 */ /* 0x000ea80000300800 */
[----:B------:R-:W4:Y:S04]  /*a9d70*/  LDS.128 R232, [R2] ;  /* 0x0000000002e87984 */ /* 0x000f280000000c00 */
        /* <DEDUP_REMOVED lines=56> */
[----:B------:R-:W4:Y:S01]  /*aa100*/  LDS.128 R196, [R2+0x400] ;  /* 0x0004000002c47984 */ /* 0x000f220000000c00 */
        /* <DEDUP_REMOVED lines=146> */
[----:B------:R-:W4:Y:S04]  /*aaa30*/  LDL.LU R40, [R1+0x1520] ;  /* 0x0015200001287983 */ /* 0x000f280000300800 */
[----:B------:R-:W4:Y:S04]  /*aaa40*/  LDL.LU R41, [R1+0x1528] ;  /* 0x0015280001297983 */ /* 0x000f280000300800 */
[----:B------:R-:W4:Y:S04]  /*aaa50*/  LDL.LU R42, [R1+0x10a0] ;  /* 0x0010a000012a7983 */ /* 0x000f280000300800 */
[----:B------:R-:W4:Y:S04]  /*aaa60*/  LDL.LU R43, [R1+0x10a8] ;  /* 0x0010a800012b7983 */ /* 0x000f280000300800 */
[----:B--2---:R2:W-:Y:S01]  /*aaa70*/  STSM.16.M88.4 [R0+0x200], R36 ;  /* 0x0002002400007844 */ /* 0x0045e20000000200 */
[----:B------:R-:W-:Y:S06]  /*aaa80*/  BAR.SYNC.DEFER_BLOCKING 0x0 ;  /* 0x0000000000007b1d */ /* 0x000fec0000010000 */
[----:B--2---:R-:W2:Y:S04]  /*aaa90*/  LDL.LU R36, [R1+0x29d4] ;  /* 0x0029d40001247983 */ /* 0x004ea80000300800 */
[----:B------:R-:W2:Y:S04]  /*aaaa0*/  LDL.LU R37, [R1+0x29dc] ;  /* 0x0029dc0001257983 */ /* 0x000ea80000300800 */
[----:B------:R-:W2:Y:S04]  /*aaab0*/  LDL.LU R38, [R1+0x28d4] ;  /* 0x0028d40001267983 */ /* 0x000ea80000300800 */
[----:B------:R-:W1:Y:S04]  /*aaac0*/  LDS.128 R76, [R2] ;  /* 0x00000000024c7984 */ /* 0x000e680000000c00 */
[----:B------:R-:W-:Y:S01]  /*aaad0*/  LDS.128 R72, [R2+0x400] ;  /* 0x0004000002487984 */ /* 0x000fe20000000c00 */
[----:B------:R-:W-:Y:S06]  /*aaae0*/  BAR.SYNC.DEFER_BLOCKING 0x0 ;  /* 0x0000000000007b1d */ /* 0x000fec0000010000 */
[----:B------:R-:W2:Y:S04]  /*aaaf0*/  LDL.LU R39, [R1+0x28dc] ;  /* 0x0028dc0001277983 */ /* 0x000ea80000300800 */
[----:B---3--:R3:W-:Y:S04]  /*aab00*/  STSM.16.M88.4 [R0], R32 ;  /* 0x0000002000007844 */ /* 0x0087e80000000200 */
[----:B---3--:R-:W3:Y:S04]  /*aab10*/  LDL.LU R32, [R1+0x2794] ;  /* 0x0027940001207983 */ /* 0x008ee80000300800 */
[----:B------:R-:W3:Y:S04]  /*aab20*/  LDL.LU R33, [R1+0x279c] ;  /* 0x00279c0001217983 */ /* 0x000ee80000300800 */
[----:B------:R-:W3:Y:S04]  /*aab30*/  LDL.LU R34, [R1+0x2644] ;  /* 0x0026440001227983 */ /* 0x000ee80000300800 */
[----:B------:R-:W3:Y:S04]  /*aab40*/  LDL.LU R35, [R1+0x264c] ;  /* 0x00264c0001237983 */ /* 0x000ee80000300800 */
[----:B----4-:R-:W-:Y:S01]  /*aab50*/  STSM.16.M88.4 [R0+0x200], R40 ;  /* 0x0002002800007844 */ /* 0x010fe20000000200 */
[----:B------:R-:W-:Y:S06]  /*aab60*/  BAR.SYNC.DEFER_BLOCKING 0x0 ;  /* 0x0000000000007b1d */ /* 0x000fec0000010000 */
[----:B------:R-:W4:Y:S04]  /*aab70*/  LDS.128 R68, [R2] ;  /* 0x0000000002447984 */ /* 0x000f280000000c00 */
[----:B------:R-:W-:Y:S01]  /*aab80*/  LDS.128 R64, [R2+0x400] ;  /* 0x0004000002407984 */ /* 0x000fe20000000c00 */
[----:B------:R-:W-:Y:S06]  /*aab90*/  BAR.SYNC.DEFER_BLOCKING 0x0 ;  /* 0x0000000000007b1d */ /* 0x000fec0000010000 */
[----:B--2---:R2:W-:Y:S04]  /*aaba0*/  STSM.16.M88.4 [R0], R36 ;  /* 0x0000002400007844 */ /* 0x0045e80000000200 */
[----:B--2---:R-:W2:Y:S04]  /*aabb0*/  LDL.LU R36, [R1+0x24f4] ;  /* 0x0024f40001247983 */ /* 0x004ea80000300800 */
[----:B------:R-:W2:Y:S04]  /*aabc0*/  LDL.LU R37, [R1+0x24fc] ;  /* 0x0024fc0001257983 */ /* 0x000ea80000300800 */
[----:B------:R-:W2:Y:S04]  /*aabd0*/  LDL.LU R38, [R1+0x23a4] ;  /* 0x0023a40001267983 */ /* 0x000ea80000300800 */
[----:B------:R-:W2:Y:S04]  /*aabe0*/  LDL.LU R39, [R1+0x23ac] ;  /* 0x0023ac0001277983 */ /* 0x000ea80000300800 */
[----:B---3--:R3:W-:Y:S01]  /*aabf0*/  STSM.16.M88.4 [R0+0x200], R32 ;  /* 0x0002002000007844 */ /* 0x0087e20000000200 */
[----:B------:R-:W-:Y:S06]  /*aac00*/  BAR.SYNC.DEFER_BLOCKING 0x0 ;  /* 0x0000000000007b1d */ /* 0x000fec0000010000 */
[----:B---3--:R-:W3:Y:S04]  /*aac10*/  LDL.LU R32, [R1+0x21d4] ;  /* 0x0021d40001207983 */ /* 0x008ee80000300800 */
[----:B------:R-:W3:Y:S04]  /*aac20*/  LDL.LU R33, [R1+0x21dc] ;  /* 0x0021dc0001217983 */ /* 0x000ee80000300800 */
[----:B------:R-:W3:Y:S04]  /*aac30*/  LDL.LU R34, [R1+0x2014] ;  /* 0x0020140001227983 */ /* 0x000ee80000300800 */
[----:B------:R-:W3:Y:S04]  /*aac40*/  LDL.LU R35, [R1+0x201c] ;  /* 0x00201c0001237983 */ /* 0x000ee80000300800 */
        /* <DEDUP_REMOVED lines=14> */
[----:B------:R-:W4:Y:S04]  /*aad30*/  LDL.LU R115, [R1+0x2d0] ;  /* 0x0002d00001737983 */ /* 0x000f280000300800 */
[----:B------:R-:W4:Y:S04]  /*aad40*/  LDL.LU R44, [R1+0x17c4] ;  /* 0x0017c400012c7983 */ /* 0x000f280000300800 */
[----:B------:R-:W4:Y:S04]  /*aad50*/  LDL.LU R45, [R1+0x17cc] ;  /* 0x0017cc00012d7983 */ /* 0x000f280000300800 */
[----:B------:R-:W4:Y:S04]  /*aad60*/  LDL R114, [R1+0x1628] ;  /* 0x0016280001727983 */ /* 0x000f280000100800 */
[----:B------:R-:W4:Y:S04]  /*aad70*/  LDL.LU R31, [R1+0x2c0] ;  /* 0x0002c000011f7983 */ /* 0x000f280000300800 */
[----:B------:R-:W4:Y:S04]  /*aad80*/  LDL.LU R46, [R1+0x1674] ;  /* 0x00167400012e7983 */ /* 0x000f280000300800 */
[----:B------:R-:W4:Y:S04]  /*aad90*/  LDL.LU R47, [R1+0x167c] ;  /* 0x00167c00012f7983 */ /* 0x000f280000300800 */
[----:B------:R-:W1:Y:S04]  /*aada0*/  LDS.128 R52, [R2] ;  /* 0x0000000002347984 */ /* 0x000e680000000c00 */
[----:B------:R-:W-:Y:S01]  /*aadb0*/  LDS.128 R48, [R2+0x400] ;  /* 0x0004000002307984 */ /* 0x000fe20000000c00 */
[----:B------:R-:W-:Y:S06]  /*aadc0*/  BAR.SYNC.DEFER_BLOCKING 0x0 ;  /* 0x0000000000007b1d */ /* 0x000fec0000010000 */
[----:B------:R-:W4:Y:S04]  /*aadd0*/  LDL.LU R112, [R1+0x2b0] ;  /* 0x0002b00001707983 */ /* 0x000f280000300800 */
[----:B------:R-:W4:Y:S04]  /*aade0*/  LDL.LU R40, [R1+0x1524] ;  /* 0x0015240001287983 */ /* 0x000f280000300800 */
[----:B------:R-:W4:Y:S04]  /*aadf0*/  LDL.LU R41, [R1+0x152c] ;  /* 0x00152c0001297983 */ /* 0x000f280000300800 */
[----:B------:R-:W4:Y:S04]  /*aae00*/  LDL.LU R111, [R1+0x2a0] ;  /* 0x0002a000016f7983 */ /* 0x000f280000300800 */
[----:B------:R-:W4:Y:S04]  /*aae10*/  LDL.LU R42, [R1+0x10a4] ;  /* 0x0010a400012a7983 */ /* 0x000f280000300800 */
[----:B------:R-:W4:Y:S04]  /*aae20*/  LDL.LU R43, [R1+0x10ac] ;  /* 0x0010ac00012b7983 */ /* 0x000f280000300800 */
[----:B--2---:R-:W-:Y:S04]  /*aae30*/  STSM.16.M88.4 [R0], R36 ;  /* 0x0000002400007844 */ /* 0x004fe80000000200 */
[----:B---3--:R-:W-:Y:S01]  /*aae40*/  STSM.16.M88.4 [R0+0x200], R32 ;  /* 0x0002002000007844 */ /* 0x008fe20000000200 */
[----:B------:R-:W-:Y:S06]  /*aae50*/  BAR.SYNC.DEFER_BLOCKING 0x0 ;  /* 0x0000000000007b1d */ /* 0x000fec0000010000 */
[----:B------:R-:W2:Y:S04]  /*aae60*/  LDS.128 R36, [R2] ;  /* 0x0000000002247984 */ /* 0x000ea80000000c00 */
[----:B------:R-:W-:Y:S01]  /*aae70*/  LDS.128 R32, [R2+0x400] ;  /* 0x0004000002207984 */ /* 0x000fe20000000c00 */
[----:B------:R-:W-:Y:S06]  /*aae80*/  BAR.SYNC.DEFER_BLOCKING 0x0 ;  /* 0x0000000000007b1d */ /* 0x000fec0000010000 */
[----:B----4-:R3:W-:Y:S04]  /*aae90*/  STSM.16.M88.4 [R0], R44 ;  /* 0x0000002c00007844 */ /* 0x0107e80000000200 */
[----:B---3--:R-:W3:Y:S04]  /*aaea0*/  LDL.LU R47, [R1+0x2e0] ;  /* 0x0002e000012f7983 */ /* 0x008ee80000300800 */
[----:B------:R-:W-:Y:S01]  /*aaeb0*/  STSM.16.M88.4 [R0+0x200], R40 ;  /* 0x0002002800007844 */ /* 0x000fe20000000200 */
[----:B------:R-:W-:Y:S01]  /*aaec0*/  IMAD R113, R252, UR9, RZ ;  /* 0x00000009fc717c24 */ /* 0x000fe2000f8e02ff */
[----:B------:R-:W-:-:S03]  /*aaed0*/  ULDC UR9, c[0x0][0x248] ;  /* 0x0000920000097ab9 */ /* 0x000fc60000000800 */
[C---:B------:R-:W-:Y:S01]  /*aaee0*/  IMAD.WIDE R164, R113.reuse, 0x4, R124 ;  /* 0x0000000471a47825 */ /* 0x040fe200078e027c */
[----:B------:R-:W-:Y:S06]  /*aaef0*/  BAR.SYNC.DEFER_BLOCKING 0x0 ;  /* 0x0000000000007b1d */ /* 0x000fec0000010000 */
[----:B---3--:R3:W-:Y:S04]  /*aaf00*/  @P6 STG.E desc[UR20][R164.64], R47 ;  /* 0x0000002fa4006986 */ /* 0x0087e8000c101914 */
[----:B---3--:R-:W3:Y:S01]  /*aaf10*/  LDL R164, [R1+0x1624] ;  /* 0x0016240001a47983 */ /* 0x008ee20000100800 */
[----:B------:R-:W-:-:S03]  /*aaf20*/  IMAD.WIDE R40, R113, 0x4, R122 ;  /* 0x0000000471287825 */ /* 0x000fc600078e027a */
[----:B------:R-:W4:Y:S01]  /*aaf30*/  LDL.LU R165, [R1+0x2d7c] ;  /* 0x002d7c0001a57983 */ /* 0x000f220000300800 */
[----:B---3--:R-:W-:Y:S02]  /*aaf40*/  ISETP.LT.AND P6, PT, R164, UR5, !P5 ;  /* 0x00000005a4007c0c */ /* 0x008fe4000efc1270 */
[----:B------:R-:W-:-:S11]  /*aaf50*/  ISETP.LT.AND P5, PT, R114, UR4, !P5 ;  /* 0x0000000472007c0c */ /* 0x000fd6000efa1270 */
[----:B------:R3:W-:Y:S02]  /*aaf60*/  @P6 STG.E desc[UR20][R40.64], R115 ;  /* 0x0000007328006986 */ /* 0x0007e4000c101914 */
[----:B---3--:R-:W-:-:S05]  /*aaf70*/  IMAD.WIDE R40, R113, 0x4, R120 ;  /* 0x0000000471287825 */ /* 0x008fca00078e0278 */
[----:B------:R3:W-:Y:S02]  /*aaf80*/  @P5 STG.E desc[UR20][R40.64], R31 ;  /* 0x0000001f28005986 */ /* 0x0007e4000c101914 */
[----:B---3--:R-:W-:Y:S02]  /*aaf90*/  IMAD.WIDE R40, R113, 0x4, R118 ;  /* 0x0000000471287825 */ /* 0x008fe400078e0276 */
[----:B------:R-:W3:Y:S02]  /*aafa0*/  LDL.LU R113, [R1+0x250] ;  /* 0x0002500001717983 */ /* 0x000ee40000300800 */
[----:B------:R-:W-:Y:S01]  /*aafb0*/  IMAD R31, R252, UR8, RZ ;  /* 0x00000008fc1f7c24 */ /* 0x000fe2000f8e02ff */
[----:B------:R-:W-:Y:S01]  /*aafc0*/  LOP3.LUT P5, RZ, R4, 0x1, RZ, 0xc0, !PT ;  /* 0x0000000104ff7812 */ /* 0x000fe200078ac0ff */
[----:B------:R1:W-:Y:S01]  /*aafd0*/  @P4 STG.E desc[UR20][R40.64], R112 ;  /* 0x0000007028004986 */ /* 0x0003e2000c101914 */
[----:B------:R-:W-:Y:S01]  /*aafe0*/  LOP3.LUT R0, R0, 0xfffffffd, RZ, 0xc0, !PT ;  /* 0xfffffffd00007812 */ /* 0x000fe200078ec0ff */
[----:B------:R-:W-:Y:S01]  /*aaff0*/  VIADD R31, R31, UR7 ;  /* 0x000000071f1f7c36 */ /* 0x000fe20008000000 */
[----:B------:R-:W-:Y:S01]  /*ab000*/  ULDC UR8, c[0x0][0x248] ;  /* 0x0000920000087ab9 */ /* 0x000fe20000000800 */
[----:B------:R-:W-:Y:S01]  /*ab010*/  LOP3.LUT P6, RZ, R4, 0x2, RZ, 0xc0, !PT ;  /* 0x0000000204ff7812 */ /* 0x000fe200078cc0ff */
[----:B------:R-:W-:Y:S01]  /*ab020*/  ULDC UR7, c[0x0][0x248] ;  /* 0x0000920000077ab9 */ /* 0x000fe20000000800 */
[----:B-1----:R-:W-:-:S05]  /*ab030*/  IMAD.WIDE R40, R31, 0x4, R124 ;  /* 0x000000041f287825 */ /* 0x002fca00078e027c */
[----:B------:R1:W-:Y:S04]  /*ab040*/  @P3 STG.E desc[UR20][R40.64], R111 ;  /* 0x0000006f28003986 */ /* 0x0003e8000c101914 */
[----:B-1----:R-:W2:Y:S01]  /*ab050*/  LDL.LU R111, [R1+0x2e4] ;  /* 0x0002e400016f7983 */ /* 0x002ea20000300800 */
[----:B------:R-:W-:-:S03]  /*ab060*/  IMAD.WIDE R40, R31, 0x4, R122 ;  /* 0x000000041f287825 */ /* 0x000fc600078e027a */
[----:B------:R-:W4:Y:S04]  /*ab070*/  LDL.LU R112, [R1+0x2d4] ;  /* 0x0002d40001707983 */ /* 0x000f280000300800 */
[----:B------:R-:W4:Y:S01]  /*ab080*/  LDL.LU R114, [R1+0x2b4] ;  /* 0x0002b40001727983 */ /* 0x000f220000300800 */
[----:B------:R-:W-:-:S13]  /*ab090*/  LOP3.LUT P3, RZ, R4, 0x2000, RZ, 0xc0, !PT ;  /* 0x0000200004ff7812 */ /* 0x000fda000786c0ff */
[----:B------:R-:W-:Y:S02]  /*ab0a0*/  @P3 LOP3.LUT R0, R0, 0x2, RZ, 0xfc, !PT ;  /* 0x0000000200003812 */ /* 0x000fe400078efcff */
[----:B------:R-:W-:Y:S02]  /*ab0b0*/  LOP3.LUT P3, RZ, R4, 0x400, RZ, 0xc0, !PT ;  /* 0x0000040004ff7812 */ /* 0x000fe4000786c0ff */
[----:B------:R-:W-:-:S11]  /*ab0c0*/  LOP3.LUT R0, R0, 0xfffffffb, RZ, 0xc0, !PT ;  /* 0xfffffffb00007812 */ /* 0x000fd600078ec0ff */
[----:B------:R-:W-:Y:S02]  /*ab0d0*/  @P3 LOP3.LUT R0, R0, 0x4, RZ, 0xfc, !PT ;  /* 0x0000000400003812 */ /* 0x000fe400078efcff */
[----:B------:R-:W-:Y:S02]  /*ab0e0*/  LOP3.LUT P3, RZ, R4, 0x200, RZ, 0xc0, !PT ;  /* 0x0000020004ff7812 */ /* 0x000fe4000786c0ff */
[----:B------:R-:W-:Y:S01]  /*ab0f0*/  LOP3.LUT R0, R0, 0xfffffff7, RZ, 0xc0, !PT ;  /* 0xfffffff700007812 */ /* 0x000fe200078ec0ff */
[----:B---3--:R1:W-:Y:S04]  /*ab100*/  @P2 STG.E desc[UR20][R40.64], R113 ;  /* 0x0000007128002986 */ /* 0x0083e8000c101914 */
[----:B-1----:R-:W3:Y:S01]  /*ab110*/  LDL.LU R113, [R1+0x2c4] ;  /* 0x0002c40001717983 */ /* 0x002ee20000300800 */
[----:B------:R-:W-:-:S05]  /*ab120*/  IMAD.WIDE R40, R31, 0x4, R120 ;  /* 0x000000041f287825 */ /* 0x000fca00078e0278 */
[----:B------:R1:W-:Y:S04]  /*ab130*/  @P1 STG.E desc[UR20][R40.64], R240 ;  /* 0x000000f028001986 */ /* 0x0003e8000c101914 */
[----:B-1----:R-:W3:Y:S01]  /*ab140*/  LDL.LU R240, [R1+0x254] ;  /* 0x0002540001f07983 */ /* 0x002ee20000300800 */
[----:B------:R-:W-:-:S03]  /*ab150*/  IMAD.WIDE R40, R31, 0x4, R118 ;  /* 0x000000041f287825 */ /* 0x000fc600078e0276 */
[----:B------:R-:W3:Y:S04]  /*ab160*/  LDL.LU R42, [R1+0x2e8] ;  /* 0x0002e800012a7983 */ /* 0x000ee80000300800 */
[----:B------:R-:W3:Y:S04]  /*ab170*/  LDL.LU R43, [R1+0x2d8] ;  /* 0x0002d800012b7983 */ /* 0x000ee80000300800 */
[----:B------:R-:W3:Y:S04]  /*ab180*/  LDL.LU R44, [R1+0x2c8] ;  /* 0x0002c800012c7983 */ /* 0x000ee80000300800 */
[----:B------:R-:W3:Y:S04]  /*ab190*/  LDL.LU R45, [R1+0x2b38] ;  /* 0x002b3800012d7983 */ /* 0x000ee80000300800 */
[----:B------:R-:W3:Y:S04]  /*ab1a0*/  LDL.LU R46, [R1+0x2b8] ;  /* 0x0002b800012e7983 */ /* 0x000ee80000300800 */
[----:B------:R-:W3:Y:S04]  /*ab1b0*/  LDL.LU R47, [R1+0x2a8] ;  /* 0x0002a800012f7983 */ /* 0x000ee80000300800 */
[----:B------:R-:W3:Y:S04]  /*ab1c0*/  LDL.LU R115, [R1+0x258] ;  /* 0x0002580001737983 */ /* 0x000ee80000300800 */
[----:B------:R1:W-:Y:S04]  /*ab1d0*/  @P5 STG.E desc[UR20][R40.64], R236 ;  /* 0x000000ec28005986 */ /* 0x0003e8000c101914 */
[----:B-1----:R-:W3:Y:S01]  /*ab1e0*/  LDL.LU R236, [R1+0x2a4] ;  /* 0x0002a40001ec7983 */ /* 0x002ee20000300800 */
[----:B------:R-:W-:-:S02]  /*ab1f0*/  @P3 LOP3.LUT R0, R0, 0x8, RZ, 0xfc, !PT ;  /* 0x0000000800003812 */ /* 0x000fc400078efcff */
[----:B------:R-:W-:Y:S02]  /*ab200*/  LOP3.LUT P3, RZ, R4, 0x100, RZ, 0xc0, !PT ;  /* 0x0000010004ff7812 */ /* 0x000fe4000786c0ff */
[----:B------:R-:W-:-:S11]  /*ab210*/  LOP3.LUT R0, R0, 0xffffffef, RZ, 0xc0, !PT ;  /* 0xffffffef00007812 */ /* 0x000fd600078ec0ff */
[----:B------:R-:W-:Y:S02]  /*ab220*/  @P3 LOP3.LUT R0, R0, 0x10, RZ, 0xfc, !PT ;  /* 0x0000001000003812 */ /* 0x000fe400078efcff */
[----:B------:R-:W-:Y:S02]  /*ab230*/  LOP3.LUT P3, RZ, R4, 0x80, RZ, 0xc0, !PT ;  /* 0x0000008004ff7812 */ /* 0x000fe4000786c0ff */
[----:B------:R-:W-:-:S11]  /*ab240*/  LOP3.LUT R0, R0, 0xffffffdf, RZ, 0xc0, !PT ;  /* 0xffffffdf00007812 */ /* 0x000fd600078ec0ff */
[----:B------:R-:W-:Y:S02]  /*ab250*/  @P3 LOP3.LUT R0, R0, 0x20, RZ, 0xfc, !PT ;  /* 0x0000002000003812 */ /* 0x000fe400078efcff */
[----:B------:R-:W-:Y:S02]  /*ab260*/  LOP3.LUT P3, RZ, R4, 0x40, RZ, 0xc0, !PT ;  /* 0x0000004004ff7812 */ /* 0x000fe4000786c0ff */
[----:B------:R-:W-:-:S11]  /*ab270*/  LOP3.LUT R0, R0, 0xffffffbf, RZ, 0xc0, !PT ;  /* 0xffffffbf00007812 */ /* 0x000fd600078ec0ff */
[----:B------:R-:W-:Y:S02]  /*ab280*/  @P3 LOP3.LUT R0, R0, 0x40, RZ, 0xfc, !PT ;  /* 0x0000004000003812 */ /* 0x000fe400078efcff */
[----:B------:R-:W-:Y:S02]  /*ab290*/  LOP3.LUT P3, RZ, R4, 0x20, RZ, 0xc0, !PT ;  /* 0x0000002004ff7812 */ /* 0x000fe4000786c0ff */
[----:B------:R-:W-:Y:S01]  /*ab2a0*/  LOP3.LUT R0, R0, 0xffffff7f, RZ, 0xc0, !PT ;  /* 0xffffff7f00007812 */ /* 0x000fe200078ec0ff */
[----:B------:R-:W-:-:S04]  /*ab2b0*/  IMAD R31, R252, UR9, RZ ;  /* 0x00000009fc1f7c24 */ /* 0x000fc8000f8e02ff */
[----:B------:R-:W-:-:S06]  /*ab2c0*/  VIADD R31, R31, UR8 ;  /* 0x000000081f1f7c36 */ /* 0x000fcc0008000000 */
[----:B------:R-:W-:Y:S02]  /*ab2d0*/  @P3 LOP3.LUT R0, R0, 0x80, RZ, 0xfc, !PT ;  /* 0x0000008000003812 */ /* 0x000fe400078efcff */
[----:B------:R-:W-:Y:S01]  /*ab2e0*/  LOP3.LUT P3, RZ, R4, 0x10, RZ, 0xc0, !PT ;  /* 0x0000001004ff7812 */ /* 0x000fe2000786c0ff */
[----:B------:R-:W-:Y:S01]  /*ab2f0*/  VIADD R31, R31, UR7 ;  /* 0x000000071f1f7c36 */ /* 0x000fe20008000000 */
[----:B------:R-:W-:-:S03]  /*ab300*/  LOP3.LUT R0, R0, 0xfffffeff, RZ, 0xc0, !PT ;  /* 0xfffffeff00007812 */ /* 0x000fc600078ec0ff */
[----:B------:R-:W-:-:S05]  /*ab310*/  IMAD.WIDE R40, R31, 0x4, R124 ;  /* 0x000000041f287825 */ /* 0x000fca00078e027c */
[----:B--2---:R1:W-:Y:S03]  /*ab320*/  @P6 STG.E desc[UR20][R40.64], R111 ;  /* 0x0000006f28006986 */ /* 0x0043e6000c101914 */
[----:B------:R-:W-:Y:S02]  /*ab330*/  @P3 LOP3.LUT R0, R0, 0x100, RZ, 0xfc, !PT ;  /* 0x0000010000003812 */ /* 0x000fe400078efcff */
[----:B------:R-:W-:Y:S01]  /*ab340*/  LOP3.LUT P3, RZ, R4, 0x8, RZ, 0xc0, !PT ;  /* 0x0000000804ff7812 */ /* 0x000fe2000786c0ff */
[C---:B-1----:R-:W-:Y:S01]  /*ab350*/  IMAD.WIDE R40, R31.reuse, 0x4, R122 ;  /* 0x000000041f287825 */ /* 0x042fe200078e027a */
[----:B------:R-:W2:Y:S04]  /*ab360*/  LDL.LU R111, [R1+0x3c24] ;  /* 0x003c2400016f7983 */ /* 0x000ea80000300800 */
[----:B----4-:R1:W-:Y:S02]  /*ab370*/  @P0 STG.E desc[UR20][R40.64], R112 ;  /* 0x0000007028000986 */ /* 0x0103e4000c101914 */
[----:B-1----:R-:W-:-:S02]  /*ab380*/  IMAD.WIDE R40, R31, 0x4, R120 ;  /* 0x000000041f287825 */ /* 0x002fc400078e0278 */
[----:B------:R-:W4:Y:S04]  /*ab390*/  LDL.LU R112, [R1+0x3c20] ;  /* 0x003c200001707983 */ /* 0x000f280000300800 */
[----:B---3--:R1:W-:Y:S04]  /*ab3a0*/  @P3 STG.E desc[UR20][R40.64], R113 ;  /* 0x0000007128003986 */ /* 0x0083e8000c101914 */
[----:B-1----:R-:W3:Y:S01]  /*ab3b0*/  LDL.LU R113, [R1+0x3c1c] ;  /* 0x003c1c0001717983 */ /* 0x002ee20000300800 */
[----:B------:R-:W-:-:S03]  /*ab3c0*/  IMAD.WIDE R40, R31, 0x4, R118 ;  /* 0x000000041f287825 */ /* 0x000fc600078e0276 */
[----:B------:R-:W2:Y:S01]  /*ab3d0*/  LDL.LU R31, [R1+0x2ec] ;  /* 0x0002ec00011f7983 */ /* 0x000ea20000300800 */
[----:B------:R-:W-:-:S13]  /*ab3e0*/  LOP3.LUT P3, RZ, R0, 0x100, RZ, 0xc0, !PT ;  /* 0x0000010000ff7812 */ /* 0x000fda000786c0ff */
[----:B------:R1:W-:Y:S01]  /*ab3f0*/  @P3 STG.E desc[UR20][R40.64], R114 ;  /* 0x0000007228003986 */ /* 0x0003e2000c101914 */
[----:B------:R-:W-:Y:S01]  /*ab400*/  LOP3.LUT P3, RZ, R0, 0x80, RZ, 0xc0, !PT ;  /* 0x0000008000ff7812 */ /* 0x000fe2000786c0ff */
[C---:B-1----:R-:W-:Y:S01]  /*ab410*/  IMAD.WIDE R40, R165.reuse, 0x4, R124 ;  /* 0x00000004a5287825 */ /* 0x042fe200078e027c */
[----:B------:R-:W-:Y:S01]  /*ab420*/  LOP3.LUT P1, RZ, R4, 0x800, RZ, 0xc0, !PT ;  /* 0x0000080004ff7812 */ /* 0x000fe2000782c0ff */
[----:B------:R-:W3:Y:S10]  /*ab430*/  LDL.LU R114, [R1+0x3c18] ;  /* 0x003c180001727983 */ /* 0x000ef40000300800 */
[----:B------:R1:W-:Y:S01]  /*ab440*/  @P3 STG.E desc[UR20][R40.64], R236 ;  /* 0x000000ec28003986 */ /* 0x0003e2000c101914 */
[----:B------:R-:W-:Y:S01]  /*ab450*/  LOP3.LUT P3, RZ, R0, 0x40, RZ, 0xc0, !PT ;  /* 0x0000004000ff7812 */ /* 0x000fe2000786c0ff */
[----:B-1----:R-:W-:-:S12]  /*ab460*/  IMAD.WIDE R40, R165, 0x4, R122 ;  /* 0x00000004a5287825 */ /* 0x002fd800078e027a */
        /* <DEDUP_REMOVED lines=10> */
[----:B------:R-:W-:Y:S02]  /*ab510*/  LOP3.LUT P3, RZ, R0, 0x4, RZ, 0xc0, !PT ;  /* 0x0000000400ff7812 */ /* 0x000fe4000786c0ff */
[----:B------:R-:W-:Y:S01]  /*ab520*/  LOP3.LUT P2, RZ, R4, 0x1000, RZ, 0xc0, !PT ;  /* 0x0000100004ff7812 */ /* 0x000fe2000784c0ff */
[----:B-1----:R-:W-:-:S10]  /*ab530*/  IMAD.WIDE R40, R45, 0x4, R122 ;  /* 0x000000042d287825 */ /* 0x002fd400078e027a */
[----:B------:R1:W-:Y:S01]  /*ab540*/  @P3 STG.E desc[UR20][R40.64], R43 ;  /* 0x0000002b28003986 */ /* 0x0003e2000c101914 */
[----:B------:R-:W-:Y:S01]  /*ab550*/  LOP3.LUT P3, RZ, R0, 0x2, RZ, 0xc0, !PT ;  /* 0x0000000200ff7812 */ /* 0x000fe2000786c0ff */
[----:B-1----:R-:W-:-:S05]  /*ab560*/  IMAD.WIDE R40, R45, 0x4, R120 ;  /* 0x000000042d287825 */ /* 0x002fca00078e0278 */
[----:B------:R1:W-:Y:S01]  /*ab570*/  @P1 STG.E desc[UR20][R40.64], R44 ;  /* 0x0000002c28001986 */ /* 0x0003e2000c101914 */
[C---:B------:R-:W-:Y:S01]  /*ab580*/  LOP3.LUT P4, RZ, R4.reuse, 0x4000, RZ, 0xc0, !PT ;  /* 0x0000400004ff7812 */ /* 0x040fe2000788c0ff */
[----:B-1----:R-:W-:Y:S01]  /*ab590*/  IMAD.WIDE R40, R45, 0x4, R118 ;  /* 0x000000042d287825 */ /* 0x002fe200078e0276 */
[C---:B------:R-:W-:Y:S01]  /*ab5a0*/  LOP3.LUT P5, RZ, R4.reuse, 0x8000, RZ, 0xc0, !PT ;  /* 0x0000800004ff7812 */ /* 0x040fe200078ac0ff */
[----:B------:R-:W4:Y:S04]  /*ab5b0*/  LDL.LU R44, [R1+0x2dc] ;  /* 0x0002dc00012c7983 */ /* 0x000f280000300800 */
[----:B------:R1:W-:Y:S01]  /*ab5c0*/  @P2 STG.E desc[UR20][R40.64], R46 ;  /* 0x0000002e28002986 */ /* 0x0003e2000c101914 */
[C---:B------:R-:W-:Y:S02]  /*ab5d0*/  LOP3.LUT P6, RZ, R4.reuse, 0x10000, RZ, 0xc0, !PT ;  /* 0x0001000004ff7812 */ /* 0x040fe400078cc0ff */
[----:B------:R-:W-:Y:S01]  /*ab5e0*/  LOP3.LUT P0, RZ, R4, 0x20000, RZ, 0xc0, !PT ;  /* 0x0002000004ff7812 */ /* 0x000fe2000780c0ff */
[----:B------:R-:W3:Y:S01]  /*ab5f0*/  LDL.LU R45, [R1+0x2cc] ;  /* 0x0002cc00012d7983 */ /* 0x000ee20000300800 */
[----:B-1----:R-:W-:-:S03]  /*ab600*/  IMAD.WIDE R40, R166, 0x4, R124 ;  /* 0x00000004a6287825 */ /* 0x002fc600078e027c */
[----:B------:R-:W3:Y:S04]  /*ab610*/  LDL.LU R46, [R1+0x2bc] ;  /* 0x0002bc00012e7983 */ /* 0x000ee80000300800 */
[----:B------:R1:W-:Y:S02]  /*ab620*/  @P3 STG.E desc[UR20][R40.64], R47 ;  /* 0x0000002f28003986 */ /* 0x0003e4000c101914 */
[----:B-1----:R-:W-:-:S05]  /*ab630*/  IMAD.WIDE R40, R166, 0x4, R122 ;  /* 0x00000004a6287825 */ /* 0x002fca00078e027a */
[----:B------:R1:W-:Y:S02]  /*ab640*/  @P4 STG.E desc[UR20][R40.64], R115 ;  /* 0x0000007328004986 */ /* 0x0003e4000c101914 */
[C---:B-1----:R-:W-:Y:S02]  /*ab650*/  IMAD.WIDE R40, R166.reuse, 0x4, R120 ;  /* 0x00000004a6287825 */ /* 0x042fe400078e0278 */
[----:B------:R-:W3:Y:S04]  /*ab660*/  LDL.LU R115, [R1+0x2ac] ;  /* 0x0002ac0001737983 */ /* 0x000ee80000300800 */
[----:B------:R1:W-:Y:S04]  /*ab670*/  @P5 STG.E desc[UR20][R40.64], R242 ;  /* 0x000000f228005986 */ /* 0x0003e8000c101914 */
[----:B------:R-:W3:Y:S01]  /*ab680*/  LDL.LU R47, [R1+0x25c] ;  /* 0x00025c00012f7983 */ /* 0x000ee20000300800 */
[----:B-1----:R-:W-:-:S05]  /*ab690*/  IMAD.WIDE R40, R166, 0x4, R118 ;  /* 0x00000004a6287825 */ /* 0x002fca00078e0276 */
[----:B------:R1:W-:Y:S02]  /*ab6a0*/  @P6 STG.E desc[UR20][R40.64], R238 ;  /* 0x000000ee28006986 */ /* 0x0003e4000c101914 */
[----:B-1----:R-:W-:-:S05]  /*ab6b0*/  IMAD.WIDE R40, R167, 0x4, R124 ;  /* 0x00000004a7287825 */ /* 0x002fca00078e027c */
[----:B--2---:R1:W-:Y:S04]  /*ab6c0*/  @P0 STG.E desc[UR20][R40.64], R31 ;  /* 0x0000001f28000986 */ /* 0x0043e8000c101914 */
[----:B-1----:R-:W2:Y:S01]  /*ab6d0*/  LDL.LU R31, [R1+0x162c] ;  /* 0x00162c00011f7983 */ /* 0x002ea20000300800 */
[----:B------:R-:W-:Y:S02]  /*ab6e0*/  LOP3.LUT P1, RZ, R4, 0x40000000, RZ, 0xc0, !PT ;  /* 0x4000000004ff7812 */ /* 0x000fe4000782c0ff */
[----:B------:R-:W-:Y:S01]  /*ab6f0*/  LOP3.LUT R29, R29, 0xfdffffff, RZ, 0xc0, !PT ;  /* 0xfdffffff1d1d7812 */ /* 0x000fe200078ec0ff */
[----:B------:R-:W2:Y:S04]  /*ab700*/  LDL.LU R241, [R1+0x1680] ;  /* 0x0016800001f17983 */ /* 0x000ea80000300800 */
[----:B------:R-:W2:Y:S04]  /*ab710*/  LDL.LU R166, [R1+0x3f0] ;  /* 0x0003f00001a67983 */ /* 0x000ea80000300800 */
[----:B------:R-:W2:Y:S02]  /*ab720*/  LDL.LU R242, [R1+0x3d0] ;  /* 0x0003d00001f27983 */ /* 0x000ea40000300800 */
[----:B------:R-:W-:-:S02]  /*ab730*/  @P1 LOP3.LUT R29, R29, 0x2000000, RZ, 0xfc, !PT ;  /* 0x020000001d1d1812 */ /* 0x000fc400078efcff */
[C---:B------:R-:W-:Y:S01]  /*ab740*/  LOP3.LUT P1, RZ, R4.reuse, 0x20000000, RZ, 0xc0, !PT ;  /* 0x2000000004ff7812 */ /* 0x040fe2000782c0ff */
[----:B------:R-:W2:Y:S01]  /*ab750*/  LDL.LU R237, [R1+0x3b0] ;  /* 0x0003b00001ed7983 */ /* 0x000ea20000300800 */
[----:B------:R-:W-:Y:S02]  /*ab760*/  LOP3.LUT R29, R29, 0xfbffffff, RZ, 0xc0, !PT ;  /* 0xfbffffff1d1d7812 */ /* 0x000fe400078ec0ff */
[C---:B------:R-:W-:Y:S01]  /*ab770*/  LOP3.LUT P4, RZ, R4.reuse, 0x40000, RZ, 0xc0, !PT ;  /* 0x0004000004ff7812 */ /* 0x040fe2000788c0ff */
[----:B------:R-:W2:Y:S01]  /*ab780*/  LDL.LU R236, [R1+0x370] ;  /* 0x0003700001ec7983 */ /* 0x000ea20000300800 */
[C---:B------:R-:W-:Y:S01]  /*ab790*/  LOP3.LUT P5, RZ, R4.reuse, 0x80000, RZ, 0xc0, !PT ;  /* 0x0008000004ff7812 */ /* 0x040fe200078ac0ff */
[----:B------:R-:W-:Y:S02]  /*ab7a0*/  IMAD.WIDE R40, R167, 0x4, R122 ;  /* 0x00000004a7287825 */ /* 0x000fe400078e027a */
[----:B------:R-:W2:Y:S04]  /*ab7b0*/  LDL.LU R43, [R1+0x1688] ;  /* 0x00168800012b7983 */ /* 0x000ea80000300800 */
[----:B------:R-:W-:Y:S01]  /*ab7c0*/  @P1 LOP3.LUT R29, R29, 0x4000000, RZ, 0xfc, !PT ;  /* 0x040000001d1d1812 */ /* 0x000fe200078efcff */
[----:B------:R-:W2:Y:S01]  /*ab7d0*/  LDL.LU R240, [R1+0x350] ;  /* 0x0003500001f07983 */ /* 0x000ea20000300800 */
[----:B------:R-:W-:-:S02]  /*ab7e0*/  LOP3.LUT P1, RZ, R4, 0x10000000, RZ, 0xc0, !PT ;  /* 0x1000000004ff7812 */ /* 0x000fc4000782c0ff */
[----:B------:R-:W-:Y:S01]  /*ab7f0*/  LOP3.LUT R29, R29, 0xf7ffffff, RZ, 0xc0, !PT ;  /* 0xf7ffffff1d1d7812 */ /* 0x000fe200078ec0ff */
[----:B------:R-:W2:Y:S10]  /*ab800*/  LDL.LU R165, [R1+0x330] ;  /* 0x0003300001a57983 */ /* 0x000eb40000300800 */
[----:B------:R-:W-:-:S02]  /*ab810*/  @P1 LOP3.LUT R29, R29, 0x8000000, RZ, 0xfc, !PT ;  /* 0x080000001d1d1812 */ /* 0x000fc400078efcff */
[----:B------:R-:W-:Y:S02]  /*ab820*/  LOP3.LUT P1, RZ, R4, 0x8000000, RZ, 0xc0, !PT ;  /* 0x0800000004ff7812 */ /* 0x000fe4000782c0ff */
[----:B------:R-:W-:-:S11]  /*ab830*/  LOP3.LUT R29, R29, 0xefffffff, RZ, 0xc0, !PT ;  /* 0xefffffff1d1d7812 */ /* 0x000fd600078ec0ff */
[----:B------:R-:W-:Y:S02]  /*ab840*/  @P1 LOP3.LUT R29, R29, 0x10000000, RZ, 0xfc, !PT ;  /* 0x100000001d1d1812 */ /* 0x000fe400078efcff */
[----:B------:R-:W-:Y:S02]  /*ab850*/  LOP3.LUT P1, RZ, R4, 0x4000000, RZ, 0xc0, !PT ;  /* 0x0400000004ff7812 */ /* 0x000fe4000782c0ff */
[----:B------:R-:W-:-:S11]  /*ab860*/  LOP3.LUT R29, R29, 0xdfffffff, RZ, 0xc0, !PT ;  /* 0xdfffffff1d1d7812 */ /* 0x000fd600078ec0ff */
[----:B------:R-:W-:Y:S02]  /*ab870*/  @P1 LOP3.LUT R29, R29, 0x20000000, RZ, 0xfc, !PT ;  /* 0x200000001d1d1812 */ /* 0x000fe400078efcff */
[C---:B------:R-:W-:Y:S02]  /*ab880*/  LOP3.LUT P1, RZ, R4.reuse, 0x2000000, RZ, 0xc0, !PT ;  /* 0x0200000004ff7812 */ /* 0x040fe4000782c0ff */
[----:B------:R-:W-:Y:S02]  /*ab890*/  LOP3.LUT R29, R29, 0xbfffffff, RZ, 0xc0, !PT ;  /* 0xbfffffff1d1d7812 */ /* 0x000fe400078ec0ff */
[----:B------:R-:W-:-:S09]  /*ab8a0*/  LOP3.LUT P6, RZ, R4, 0x100000, RZ, 0xc0, !PT ;  /* 0x0010000004ff7812 */ /* 0x000fd200078cc0ff */
[----:B------:R-:W-:Y:S02]  /*ab8b0*/  @P1 LOP3.LUT R29, R29, 0x40000000, RZ, 0xfc, !PT ;  /* 0x400000001d1d1812 */ /* 0x000fe400078efcff */
[C---:B------:R-:W-:Y:S02]  /*ab8c0*/  LOP3.LUT P1, RZ, R4.reuse, 0x1000000, RZ, 0xc0, !PT ;  /* 0x0100000004ff7812 */ /* 0x040fe4000782c0ff */
[----:B------:R-:W-:Y:S02]  /*ab8d0*/  LOP3.LUT R29, R29, 0x7fffffff, RZ, 0xc0, !PT ;  /* 0x7fffffff1d1d7812 */ /* 0x000fe400078ec0ff */
[----:B------:R-:W-:-:S09]  /*ab8e0*/  LOP3.LUT P0, RZ, R4, 0x200000, RZ, 0xc0, !PT ;  /* 0x0020000004ff7812 */ /* 0x000fd2000780c0ff */
[----:B------:R-:W-:Y:S02]  /*ab8f0*/  @P1 LOP3.LUT R29, R29, 0x80000000, RZ, 0xfc, !PT ;  /* 0x800000001d1d1812 */ /* 0x000fe400078efcff */
[----:B------:R-:W-:Y:S02]  /*ab900*/  LOP3.LUT P1, RZ, R4, 0x800000, RZ, 0xc0, !PT ;  /* 0x0080000004ff7812 */ /* 0x000fe4000782c0ff */
[----:B------:R-:W-:-:S11]  /*ab910*/  LOP3.LUT R0, R0, 0xfffffffe, RZ, 0xc0, !PT ;  /* 0xfffffffe00007812 */ /* 0x000fd600078ec0ff */
[----:B------:R-:W-:Y:S02]  /*ab920*/  @P1 LOP3.LUT R0, R0, 0x1, RZ, 0xfc, !PT ;  /* 0x0000000100001812 */ /* 0x000fe400078efcff */
[----:B------:R-:W-:Y:S01]  /*ab930*/  LOP3.LUT P1, RZ, R4, 0x400000, RZ, 0xc0, !PT ;  /* 0x0040000004ff7812 */ /* 0x000fe2000782c0ff */
[----:B----4-:R1:W-:Y:S02]  /*ab940*/  @P4 STG.E desc[UR20][R40.64], R44 ;  /* 0x0000002c28004986 */ /* 0x0103e4000c101914 */
[----:B-1----:R-:W-:-:S05]  /*ab950*/  IMAD.WIDE R40, R167, 0x4, R120 ;  /* 0x00000004a7287825 */ /* 0x002fca00078e0278 */
[----:B---3--:R1:W-:Y:S02]  /*ab960*/  @P5 STG.E desc[UR20][R40.64], R45 ;  /* 0x0000002d28005986 */ /* 0x0083e4000c101914 */
[----:B-1----:R-:W-:-:S05]  /*ab970*/  IMAD.WIDE R40, R167, 0x4, R118 ;  /* 0x00000004a7287825 */ /* 0x002fca00078e0276 */
[----:B------:R2:W-:Y:S02]  /*ab980*/  @P6 STG.E desc[UR20][R40.64], R46 ;  /* 0x0000002e28006986 */ /* 0x0005e4000c101914 */
[----:B--2---:R-:W-:-:S05]  /*ab990*/  IMAD.WIDE R40, R31, 0x4, R124 ;  /* 0x000000041f287825 */ /* 0x004fca00078e027c */
[----:B------:R1:W-:Y:S04]  /*ab9a0*/  @P0 STG.E desc[UR20][R40.64], R115 ;  /* 0x0000007328000986 */ /* 0x0003e8000c101914 */
[----:B-1----:R-:W2:Y:S04]  /*ab9b0*/  LDL.LU R115, [R1+0x168c] ;  /* 0x00168c0001737983 */ /* 0x002ea80000300800 */
[----:B------:R-:W3:Y:S01]  /*ab9c0*/  LDL.LU R42, [R1+0x310] ;  /* 0x00031000012a7983 */ /* 0x000ee20000300800 */
[----:B------:R-:W-:-:S03]  /*ab9d0*/  IMAD.WIDE R40, R31, 0x4, R122 ;  /* 0x000000041f287825 */ /* 0x000fc600078e027a */
[----:B------:R-:W4:Y:S04]  /*ab9e0*/  LDL.LU R44, [R1+0x2f0] ;  /* 0x0002f000012c7983 */ /* 0x000f280000300800 */
[----:B------:R-:W2:Y:S04]  /*ab9f0*/  LDL.LU R45, [R1+0x3f4] ;  /* 0x0003f400012d7983 */ /* 0x000ea80000300800 */
[----:B------:R1:W-:Y:S01]  /*aba00*/  @P1 STG.E desc[UR20][R40.64], R47 ;  /* 0x0000002f28001986 */ /* 0x0003e2000c101914 */
[----:B------:R-:W-:-:S03]  /*aba10*/  LOP3.LUT P1, RZ, R0, 0x1, RZ, 0xc0, !PT ;  /* 0x0000000100ff7812 */ /* 0x000fc6000782c0ff */
[----:B------:R-:W2:Y:S01]  /*aba20*/  LDL.LU R46, [R1+0x3d4] ;  /* 0x0003d400012e7983 */ /* 0x000ea20000300800 */
[----:B-1----:R-:W-:-:S03]  /*aba30*/  IMAD.WIDE R40, R31, 0x4, R120 ;  /* 0x000000041f287825 */ /* 0x002fc600078e0278 */
[----:B------:R-:W2:Y:S06]  /*aba40*/  LDL.LU R47, [R1+0x3b4] ;  /* 0x0003b400012f7983 */ /* 0x000eac0000300800 */
[----:B------:R1:W-:Y:S02]  /*aba50*/  @P1 STG.E desc[UR20][R40.64], R243 ;  /* 0x000000f328001986 */ /* 0x0003e4000c101914 */
[----:B-1----:R-:W-:Y:S02]  /*aba60*/  IMAD.WIDE R40, R31, 0x4, R118 ;  /* 0x000000041f287825 */ /* 0x002fe400078e0276 */
[----:B------:R-:W2:Y:S01]  /*aba70*/  LDL.LU R31, [R1+0x374] ;  /* 0x00037400011f7983 */ /* 0x000ea20000300800 */
[----:B------:R-:W-:-:S13]  /*aba80*/  LOP3.LUT P1, RZ, R29, 0x80000000, RZ, 0xc0, !PT ;  /* 0x800000001dff7812 */ /* 0x000fda000782c0ff */
        /* <DEDUP_REMOVED lines=14> */
[----:B-1----:R-:W-:Y:S01]  /*abb70*/  IMAD.WIDE R40, R43, 0x4, R124 ;  /* 0x000000042b287825 */ /* 0x002fe200078e027c */
[----:B------:R-:W-:Y:S01]  /*abb80*/  LOP3.LUT P2, RZ, R4, 0x80000000, RZ, 0xc0, !PT ;  /* 0x8000000004ff7812 */ /* 0x000fe2000784c0ff */
[----:B------:R-:W2:Y:S10]  /*abb90*/  LDL.LU R236, [R1+0x2048] ;  /* 0x0020480001ec7983 */ /* 0x000eb40000300800 */
[----:B------:R1:W-:Y:S01]  /*abba0*/  @P1 STG.E desc[UR20][R40.64], R240 ;  /* 0x000000f028001986 */ /* 0x0003e2000c101914 */
[----:B------:R-:W-:-:S02]  /*abbb0*/  LOP3.LUT P1, RZ, R29, 0x2000000, RZ, 0xc0, !PT ;  /* 0x020000001dff7812 */ /* 0x000fc4000782c0ff */
[----:B------:R-:W-:Y:S01]  /*abbc0*/  LOP3.LUT P3, RZ, R5, 0x1, RZ, 0xc0, !PT ;  /* 0x0000000105ff7812 */ /* 0x000fe2000786c0ff */
[----:B-1----:R-:W-:-:S10]  /*abbd0*/  IMAD.WIDE R40, R43, 0x4, R122 ;  /* 0x000000042b287825 */ /* 0x002fd400078e027a */
[----:B------:R1:W-:Y:S01]  /*abbe0*/  @P1 STG.E desc[UR20][R40.64], R165 ;  /* 0x000000a528001986 */ /* 0x0003e2000c101914 */
[----:B------:R-:W-:Y:S01]  /*abbf0*/  LOP3.LUT P4, RZ, R5, 0x2, RZ, 0xc0, !PT ;  /* 0x0000000205ff7812 */ /* 0x000fe2000788c0ff */
[----:B-1----:R-:W-:Y:S01]  /*abc00*/  IMAD.WIDE R40, R43, 0x4, R120 ;  /* 0x000000042b287825 */ /* 0x002fe200078e0278 */
[C---:B------:R-:W-:Y:S02]  /*abc10*/  LOP3.LUT P5, RZ, R5.reuse, 0x4, RZ, 0xc0, !PT ;  /* 0x0000000405ff7812 */ /* 0x040fe400078ac0ff */
[C---:B------:R-:W-:Y:S02]  /*abc20*/  LOP3.LUT P6, RZ, R5.reuse, 0x8, RZ, 0xc0, !PT ;  /* 0x0000000805ff7812 */ /* 0x040fe400078cc0ff */
[----:B------:R-:W-:Y:S01]  /*abc30*/  LOP3.LUT P0, RZ, R5, 0x10, RZ, 0xc0, !PT ;  /* 0x0000001005ff7812 */ /* 0x000fe2000780c0ff */
[----:B---3--:R1:W-:Y:S02]  /*abc40*/  @P2 STG.E desc[UR20][R40.64], R42 ;  /* 0x0000002a28002986 */ /* 0x0083e4000c101914 */
[----:B-1----:R-:W-:-:S05]  /*abc50*/  IMAD.WIDE R40, R43, 0x4, R118 ;  /* 0x000000042b287825 */ /* 0x002fca00078e0276 */
[----:B----4-:R2:W-:Y:S02]  /*abc60*/  @P3 STG.E desc[UR20][R40.64], R44 ;  /* 0x0000002c28003986 */ /* 0x0105e4000c101914 */
[----:B--2---:R-:W-:-:S05]  /*abc70*/  IMAD.WIDE R40, R115, 0x4, R124 ;  /* 0x0000000473287825 */ /* 0x004fca00078e027c */
[----:B------:R1:W-:Y:S02]  /*abc80*/  @P4 STG.E desc[UR20][R40.64], R45 ;  /* 0x0000002d28004986 */ /* 0x0003e4000c101914 */
[----:B-1----:R-:W-:-:S05]  /*abc90*/  IMAD.WIDE R40, R115, 0x4, R122 ;  /* 0x0000000473287825 */ /* 0x002fca00078e027a */
[----:B------:R1:W-:Y:S02]  /*abca0*/  @P5 STG.E desc[UR20][R40.64], R46 ;  /* 0x0000002e28005986 */ /* 0x0003e4000c101914 */
[C---:B-1----:R-:W-:Y:S02]  /*abcb0*/  IMAD.WIDE R40, R115.reuse, 0x4, R120 ;  /* 0x0000000473287825 */ /* 0x042fe400078e0278 */
[----:B------:R-:W2:Y:S04]  /*abcc0*/  LDL.LU R46, [R1+0x354] ;  /* 0x00035400012e7983 */ /* 0x000ea80000300800 */
[----:B------:R1:W-:Y:S02]  /*abcd0*/  @P6 STG.E desc[UR20][R40.64], R47 ;  /* 0x0000002f28006986 */ /* 0x0003e4000c101914 */
[----:B-1----:R-:W-:-:S02]  /*abce0*/  IMAD.WIDE R40, R115, 0x4, R118 ;  /* 0x0000000473287825 */ /* 0x002fc400078e0276 */
[----:B------:R-:W3:Y:S04]  /*abcf0*/  LDL.LU R47, [R1+0x334] ;  /* 0x00033400012f7983 */ /* 0x000ee80000300800 */
[----:B------:R1:W-:Y:S04]  /*abd00*/  @P0 STG.E desc[UR20][R40.64], R31 ;  /* 0x0000001f28000986 */ /* 0x0003e8000c101914 */
[----:B------:R-:W4:Y:S04]  /*abd10*/  LDL.LU R115, [R1+0x314] ;  /* 0x0003140001737983 */ /* 0x000f280000300800 */
[----:B-1----:R-:W2:Y:S04]  /*abd20*/  LDL.LU R31, [R1+0x2040] ;  /* 0x00204000011f7983 */ /* 0x002ea80000300800 */
        /* <DEDUP_REMOVED lines=14> */
[----:B------:R-:W-:-:S02]  /*abe10*/  LOP3.LUT P4, RZ, R5, 0x20, RZ, 0xc0, !PT ;  /* 0x0000002005ff7812 */ /* 0x000fc4000788c0ff */
[C---:B------:R-:W-:Y:S02]  /*abe20*/  LOP3.LUT P5, RZ, R5.reuse, 0x40, RZ, 0xc0, !PT ;  /* 0x0000004005ff7812 */ /* 0x040fe400078ac0ff */
[C---:B------:R-:W-:Y:S02]  /*abe30*/  LOP3.LUT P6, RZ, R5.reuse, 0x80, RZ, 0xc0, !PT ;  /* 0x0000008005ff7812 */ /* 0x040fe400078cc0ff */
        /* <DEDUP_REMOVED lines=19> */
[----:B------:R-:W-:Y:S02]  /*abf70*/  LOP3.LUT R29, R29, 0xff7fffff, RZ, 0xc0, !PT ;  /* 0xff7fffff1d1d7812 */ /* 0x000fe400078ec0ff */
[----:B------:R-:W-:-:S09]  /*abf80*/  LOP3.LUT P0, RZ, R5, 0x100, RZ, 0xc0, !PT ;  /* 0x0000010005ff7812 */ /* 0x000fd2000780c0ff */
[----:B------:R-:W-:Y:S02]  /*abf90*/  @P1 LOP3.LUT R29, R29, 0x800000, RZ, 0xfc, !PT ;  /* 0x008000001d1d1812 */ /* 0x000fe400078efcff */
[----:B------:R-:W-:Y:S02]  /*abfa0*/  LOP3.LUT P1, RZ, R5, 0x400, RZ, 0xc0, !PT ;  /* 0x0000040005ff7812 */ /* 0x000fe4000782c0ff */
[----:B------:R-:W-:Y:S01]  /*abfb0*/  LOP3.LUT R29, R29, 0xfeffffff, RZ, 0xc0, !PT ;  /* 0xfeffffff1d1d7812 */ /* 0x000fe200078ec0ff */
[----:B--2---:R-:W-:-:S05]  /*abfc0*/  IMAD.WIDE R40, R31, 0x4, R124 ;  /* 0x000000041f287825 */ /* 0x004fca00078e027c */
[----:B------:R1:W-:Y:S02]  /*abfd0*/  @P4 STG.E desc[UR20][R40.64], R46 ;  /* 0x0000002e28004986 */ /* 0x0003e4000c101914 */
[C---:B-1----:R-:W-:Y:S02]  /*abfe0*/  IMAD.WIDE R40, R31.reuse, 0x4, R122 ;  /* 0x000000041f287825 */ /* 0x042fe400078e027a */
[----:B------:R-:W2:Y:S04]  /*abff0*/  LDL.LU R46, [R1+0x37c] ;  /* 0x00037c00012e7983 */ /* 0x000ea80000300800 */
[----:B---3--:R1:W-:Y:S02]  /*ac000*/  @P5 STG.E desc[UR20][R40.64], R47 ;  /* 0x0000002f28005986 */ /* 0x0083e4000c101914 */
[----:B-1----:R-:W-:-:S02]  /*ac010*/  IMAD.WIDE R40, R31, 0x4, R120 ;  /* 0x000000041f287825 */ /* 0x002fc400078e0278 */
[----:B------:R-:W3:Y:S04]  /*ac020*/  LDL.LU R47, [R1+0x35c] ;  /* 0x00035c00012f7983 */ /* 0x000ee80000300800 */
[----:B----4-:R1:W-:Y:S02]  /*ac030*/  @P6 STG.E desc[UR20][R40.64], R115 ;  /* 0x0000007328006986 */ /* 0x0103e4000c101914 */
[----:B-1----:R-:W-:Y:S02]  /*ac040*/  IMAD.WIDE R40, R31, 0x4, R118 ;  /* 0x000000041f287825 */ /* 0x002fe400078e0276 */
[----:B------:R-:W4:Y:S04]  /*ac050*/  LDL.LU R115, [R1+0x33c] ;  /* 0x00033c0001737983 */ /* 0x000f280000300800 */
[----:B------:R-:W4:Y:S04]  /*ac060*/  LDL.LU R31, [R1+0x31c] ;  /* 0x00031c00011f7983 */ /* 0x000f280000300800 */
[----:B------:R-:W3:Y:S01]  /*ac070*/  LDL.LU R44, [R1+0x2050] ;  /* 0x00205000012c7983 */ /* 0x000ee20000300800 */
[----:B------:R-:W-:-:S02]  /*ac080*/  @P1 LOP3.LUT R29, R29, 0x1000000, RZ, 0xfc, !PT ;  /* 0x010000001d1d1812 */ /* 0x000fc400078efcff */
[----:B------:R-:W-:Y:S01]  /*ac090*/  LOP3.LUT P1, RZ, R5, 0x200, RZ, 0xc0, !PT ;  /* 0x0000020005ff7812 */ /* 0x000fe2000782c0ff */
[----:B------:R1:W-:Y:S02]  /*ac0a0*/  @P0 STG.E desc[UR20][R40.64], R239 ;  /* 0x000000ef28000986 */ /* 0x0003e4000c101914 */
[----:B-1----:R-:W-:-:S10]  /*ac0b0*/  IMAD.WIDE R40, R238, 0x4, R124 ;  /* 0x00000004ee287825 */ /* 0x002fd400078e027c */
        /* <DEDUP_REMOVED lines=23> */
[C---:B------:R-:W-:Y:S02]  /*ac230*/  LOP3.LUT P2, RZ, R5.reuse, 0x40000, RZ, 0xc0, !PT ;  /* 0x0004000005ff7812 */ /* 0x040fe4000784c0ff */
[----:B------:R-:W-:Y:S01]  /*ac240*/  LOP3.LUT P3, RZ, R5, 0x80000, RZ, 0xc0, !PT ;  /* 0x0008000005ff7812 */ /* 0x000fe2000786c0ff */
[----:B-1----:R-:W-:-:S08]  /*ac250*/  IMAD.WIDE R40, R45, 0x4, R124 ;  /* 0x000000042d287825 */ /* 0x002fd000078e027c */
[----:B------:R1:W-:Y:S02]  /*ac260*/  @P1 STG.E desc[UR20][R40.64], R165 ;  /* 0x000000a528001986 */ /* 0x0003e4000c101914 */
[----:B-1----:R-:W-:-:S05]  /*ac270*/  IMAD.WIDE R40, R45, 0x4, R122 ;  /* 0x000000042d287825 */ /* 0x002fca00078e027a */
[----:B------:R1:W-:Y:S02]  /*ac280*/  @P2 STG.E desc[UR20][R40.64], R42 ;  /* 0x0000002a28002986 */ /* 0x0003e4000c101914 */
[----:B-1----:R-:W-:-:S05]  /*ac290*/  IMAD.WIDE R40, R45, 0x4, R120 ;  /* 0x000000042d287825 */ /* 0x002fca00078e0278 */
[----:B------:R1:W-:Y:S02]  /*ac2a0*/  @P3 STG.E desc[UR20][R40.64], R43 ;  /* 0x0000002b28003986 */ /* 0x0003e4000c101914 */
[----:B-1----:R-:W-:Y:S02]  /*ac2b0*/  IMAD.WIDE R40, R45, 0x4, R118 ;  /* 0x000000042d287825 */ /* 0x002fe400078e0276 */
[----:B------:R-:W4:Y:S01]  /*ac2c0*/  LDL.LU R45, [R1+0x2fc] ;  /* 0x0002fc00012d7983 */ /* 0x000f220000300800 */
[C---:B------:R-:W-:Y:S02]  /*ac2d0*/  LOP3.LUT P4, RZ, R5.reuse, 0x100000, RZ, 0xc0, !PT ;  /* 0x0010000005ff7812 */ /* 0x040fe4000788c0ff */
[C---:B------:R-:W-:Y:S02]  /*ac2e0*/  LOP3.LUT P5, RZ, R5.reuse, 0x200000, RZ, 0xc0, !PT ;  /* 0x0020000005ff7812 */ /* 0x040fe400078ac0ff */
[C---:B------:R-:W-:Y:S02]  /*ac2f0*/  LOP3.LUT P6, RZ, R5.reuse, 0x400000, RZ, 0xc0, !PT ;  /* 0x0040000005ff7812 */ /* 0x040fe400078cc0ff */
[----:B------:R-:W-:-:S07]  /*ac300*/  LOP3.LUT P0, RZ, R5, 0x800000, RZ, 0xc0, !PT ;  /* 0x0080000005ff7812 */ /* 0x000fce000780c0ff */
[----:B--2---:R1:W-:Y:S04]  /*ac310*/  @P4 STG.E desc[UR20][R40.64], R46 ;  /* 0x0000002e28004986 */ /* 0x0043e8000c101914 */
[----:B-1----:R-:W2:Y:S01]  /*ac320*/  LDL.LU R46, [R1+0x3e0] ;  /* 0x0003e000012e7983 */ /* 0x002ea20000300800 */
[----:B---3--:R-:W-:-:S05]  /*ac330*/  IMAD.WIDE R40, R44, 0x4, R124 ;  /* 0x000000042c287825 */ /* 0x008fca00078e027c */
[----:B------:R1:W-:Y:S02]  /*ac340*/  @P5 STG.E desc[UR20][R40.64], R47 ;  /* 0x0000002f28005986 */ /* 0x0003e4000c101914 */
[C---:B-1----:R-:W-:Y:S02]  /*ac350*/  IMAD.WIDE R40, R44.reuse, 0x4, R122 ;  /* 0x000000042c287825 */ /* 0x042fe400078e027a */
[----:B------:R-:W3:Y:S04]  /*ac360*/  LDL.LU R47, [R1+0x3c0] ;  /* 0x0003c000012f7983 */ /* 0x000ee80000300800 */
[----:B----4-:R1:W-:Y:S02]  /*ac370*/  @P6 STG.E desc[UR20][R40.64], R115 ;  /* 0x0000007328006986 */ /* 0x0103e4000c101914 */
[----:B-1----:R-:W-:-:S02]  /*ac380*/  IMAD.WIDE R40, R44, 0x4, R120 ;  /* 0x000000042c287825 */ /* 0x002fc400078e0278 */
[----:B------:R-:W4:Y:S04]  /*ac390*/  LDL.LU R115, [R1+0x380] ;  /* 0x0003800001737983 */ /* 0x000f280000300800 */
[----:B------:R1:W-:Y:S04]  /*ac3a0*/  @P0 STG.E desc[UR20][R40.64], R31 ;  /* 0x0000001f28000986 */ /* 0x0003e8000c101914 */
[----:B-1----:R-:W2:Y:S04]  /*ac3b0*/  LDL.LU R31, [R1+0x2054] ;  /* 0x00205400011f7983 */ /* 0x002ea80000300800 */
[----:B------:R-:W4:Y:S04]  /*ac3c0*/  LDL.LU R166, [R1+0x2058] ;  /* 0x0020580001a67983 */ /* 0x000f280000300800 */
[----:B------:R-:W4:Y:S04]  /*ac3d0*/  LDL.LU R243, [R1+0x360] ;  /* 0x0003600001f37983 */ /* 0x000f280000300800 */
[----:B------:R-:W4:Y:S01]  /*ac3e0*/  LDL.LU R0, [R1+0x340] ;  /* 0x0003400001007983 */ /* 0x000f220000300800 */
[----:B------:R-:W-:-:S03]  /*ac3f0*/  LOP3.LUT P4, RZ, R5, 0x1000000, RZ, 0xc0, !PT ;  /* 0x0100000005ff7812 */ /* 0x000fc6000788c0ff */
[----:B------:R-:W4:Y:S01]  /*ac400*/  LDL.LU R167, [R1+0x320] ;  /* 0x0003200001a77983 */ /* 0x000f220000300800 */
[----:B------:R-:W-:-:S03]  /*ac410*/  IMAD.WIDE R40, R44, 0x4, R118 ;  /* 0x000000042c287825 */ /* 0x000fc600078e0276 */
[----:B------:R-:W4:Y:S01]  /*ac420*/  LDL.LU R240, [R1+0x205c] ;  /* 0x00205c0001f07983 */ /* 0x000f220000300800 */
[C---:B------:R-:W-:Y:S02]  /*ac430*/  LOP3.LUT P5, RZ, R5.reuse, 0x2000000, RZ, 0xc0, !PT ;  /* 0x0200000005ff7812 */ /* 0x040fe400078ac0ff */
[C---:B------:R-:W-:Y:S02]  /*ac440*/  LOP3.LUT P6, RZ, R5.reuse, 0x4000000, RZ, 0xc0, !PT ;  /* 0x0400000005ff7812 */ /* 0x040fe400078cc0ff */
[----:B------:R-:W-:Y:S01]  /*ac450*/  LOP3.LUT P0, RZ, R5, 0x8000000, RZ, 0xc0, !PT ;  /* 0x0800000005ff7812 */ /* 0x000fe2000780c0ff */
[----:B------:R1:W-:Y:S04]  /*ac460*/  @P4 STG.E desc[UR20][R40.64], R45 ;  /* 0x0000002d28004986 */ /* 0x0003e8000c101914 */
        /* <DEDUP_REMOVED lines=11> */
[----:B------:R-:W-:-:S11]  /*ac520*/  LOP3.LUT R29, R29, 0xfffffdff, RZ, 0xc0, !PT ;  /* 0xfffffdff1d1d7812 */ /* 0x000fd600078ec0ff */
[----:B------:R-:W-:Y:S02]  /*ac530*/  @P1 LOP3.LUT R29, R29, 0x200, RZ, 0xfc, !PT ;  /* 0x000002001d1d1812 */ /* 0x000fe400078efcff */
[----:B------:R-:W-:Y:S01]  /*ac540*/  LOP3.LUT P1, RZ, R6, 0x10, RZ, 0xc0, !PT ;  /* 0x0000001006ff7812 */ /* 0x000fe2000782c0ff */
[----:B--2---:R-:W-:-:S05]  /*ac550*/  IMAD.WIDE R40, R31, 0x4, R124 ;  /* 0x000000041f287825 */ /* 0x004fca00078e027c */
[----:B------:R1:W-:Y:S02]  /*ac560*/  @P5 STG.E desc[UR20][R40.64], R46 ;  /* 0x0000002e28005986 */ /* 0x0003e4000c101914 */
[----:B-1----:R-:W-:-:S05]  /*ac570*/  IMAD.WIDE R40, R31, 0x4, R122 ;  /* 0x000000041f287825 */ /* 0x002fca00078e027a */
[----:B---3--:R1:W-:Y:S02]  /*ac580*/  @P6 STG.E desc[UR20][R40.64], R47 ;  /* 0x0000002f28006986 */ /* 0x0083e4000c101914 */
[C---:B-1----:R-:W-:Y:S02]  /*ac590*/  IMAD.WIDE R40, R31.reuse, 0x4, R120 ;  /* 0x000000041f287825 */ /* 0x042fe400078e0278 */
[----:B------:R-:W2:Y:S04]  /*ac5a0*/  LDL.LU R47, [R1+0x264] ;  /* 0x00026400012f7983 */ /* 0x000ea80000300800 */
[----:B----4-:R1:W-:Y:S02]  /*ac5b0*/  @P0 STG.E desc[UR20][R40.64], R115 ;  /* 0x0000007328000986 */ /* 0x0103e4000c101914 */
[----:B-1----:R-:W-:-:S02]  /*ac5c0*/  IMAD.WIDE R40, R31, 0x4, R118 ;  /* 0x000000041f287825 */ /* 0x002fc400078e0276 */
[----:B------:R-:W3:Y:S04]  /*ac5d0*/  LDL.LU R115, [R1+0x3e8] ;  /* 0x0003e80001737983 */ /* 0x000ee80000300800 */
[----:B------:R-:W4:Y:S04]  /*ac5e0*/  LDL.LU R31, [R1+0x3c8] ;  /* 0x0003c800011f7983 */ /* 0x000f280000300800 */
[----:B------:R-:W3:Y:S01]  /*ac5f0*/  LDL.LU R46, [R1+0x2064] ;  /* 0x00206400012e7983 */ /* 0x000ee20000300800 */
[----:B------:R-:W-:-:S04]  /*ac600*/  LOP3.LUT R29, R29, 0xfffffbff, RZ, 0xc0, !PT ;  /* 0xfffffbff1d1d7812 */ /* 0x000fc800078ec0ff */
        /* <DEDUP_REMOVED lines=33> */
[C---:B------:R-:W-:Y:S01]  /*ac820*/  LOP3.LUT P1, RZ, R29.reuse, 0x1000, RZ, 0xc0, !PT ;  /* 0x000010001dff7812 */ /* 0x040fe2000782c0ff */
[----:B-1----:R-:W-:Y:S01]  /*ac830*/  IMAD.WIDE R40, R240, 0x4, R124 ;  /* 0x00000004f0287825 */ /* 0x002fe200078e027c */
[----:B------:R-:W-:Y:S01]  /*ac840*/  LOP3.LUT P2, RZ, R6, 0x40, RZ, 0xc0, !PT ;  /* 0x0000004006ff7812 */ /* 0x000fe2000784c0ff */
[----:B------:R-:W4:Y:S10]  /*ac850*/  LDL.LU R242, [R1+0x206c] ;  /* 0x00206c0001f27983 */ /* 0x000f340000300800 */
        /* <DEDUP_REMOVED lines=22> */
[----:B--2---:R3:W-:Y:S02]  /*ac9c0*/  @P5 STG.E desc[UR20][R40.64], R47 ;  /* 0x0000002f28005986 */ /* 0x0047e4000c101914 */
[----:B---3--:R-:W-:-:S05]  /*ac9d0*/  IMAD.WIDE R40, R46, 0x4, R124 ;  /* 0x000000042e287825 */ /* 0x008fca00078e027c */
[----:B------:R1:W-:Y:S02]  /*ac9e0*/  @P6 STG.E desc[UR20][R40.64], R115 ;  /* 0x0000007328006986 */ /* 0x0003e4000c101914 */
[----:B-1----:R-:W-:-:S05]  /*ac9f0*/  IMAD.WIDE R40, R46, 0x4, R122 ;  /* 0x000000042e287825 */ /* 0x002fca00078e027a */
[----:B----4-:R1:W-:Y:S04]  /*aca00*/  @P0 STG.E desc[UR20][R40.64], R31 ;  /* 0x0000001f28000986 */ /* 0x0103e8000c101914 */
[----:B-1----:R-:W2:Y:S04]  /*aca10*/  LDL.LU R31, [R1+0x388] ;  /* 0x00038800011f7983 */ /* 0x002ea80000300800 */
[----:B------:R-:W3:Y:S04]  /*aca20*/  LDL.LU R237, [R1+0x368] ;  /* 0x0003680001ed7983 */ /* 0x000ee80000300800 */
[----:B------:R-:W4:Y:S04]  /*aca30*/  LDL.LU R43, [R1+0x348] ;  /* 0x00034800012b7983 */ /* 0x000f280000300800 */
[----:B------:R-:W4:Y:S04]  /*aca40*/  LDL.LU R44, [R1+0x328] ;  /* 0x00032800012c7983 */ /* 0x000f280000300800 */
[----:B------:R-:W4:Y:S04]  /*aca50*/  LDL.LU R45, [R1+0x308] ;  /* 0x00030800012d7983 */ /* 0x000f280000300800 */
[----:B------:R-:W4:Y:S01]  /*aca60*/  LDL.LU R47, [R1+0x2068] ;  /* 0x00206800012f7983 */ /* 0x000f220000300800 */
[----:B------:R-:W-:-:S03]  /*aca70*/  LOP3.LUT P4, RZ, R6, 0x1000, RZ, 0xc0, !PT ;  /* 0x0000100006ff7812 */ /* 0x000fc6000788c0ff */
[----:B------:R-:W4:Y:S01]  /*aca80*/  LDL.LU R115, [R1+0x268] ;  /* 0x0002680001737983 */ /* 0x000f220000300800 */
[----:B------:R-:W-:Y:S01]  /*aca90*/  IMAD.WIDE R40, R46, 0x4, R120 ;  /* 0x000000042e287825 */ /* 0x000fe200078e0278 */
        /* <DEDUP_REMOVED lines=12> */
[----:B------:R-:W-:Y:S01]  /*acb60*/  LOP3.LUT P1, RZ, R6, 0x100000, RZ, 0xc0, !PT ;  /* 0x0010000006ff7812 */ /* 0x000fe2000782c0ff */
[----:B--2---:R1:W-:Y:S04]  /*acb70*/  @P4 STG.E desc[UR20][R40.64], R31 ;  /* 0x0000001f28004986 */ /* 0x0043e8000c101914 */
[----:B-1----:R-:W2:Y:S04]  /*acb80*/  LDL.LU R31, [R1+0x3ec] ;  /* 0x0003ec00011f7983 */ /* 0x002ea80000300800 */
[----:B------:R-:W2:Y:S01]  /*acb90*/  LDL.LU R238, [R1+0x3cc] ;  /* 0x0003cc0001ee7983 */ /* 0x000ea20000300800 */
[----:B------:R-:W-:-:S02]  /*acba0*/  LOP3.LUT R29, R29, 0xffffffdf, RZ, 0xc0, !PT ;  /* 0xffffffdf1d1d7812 */ /* 0x000fc400078ec0ff */
[C---:B------:R-:W-:Y:S01]  /*acbb0*/  LOP3.LUT P5, RZ, R6.reuse, 0x2000, RZ, 0xc0, !PT ;  /* 0x0000200006ff7812 */ /* 0x040fe200078ac0ff */
[----:B------:R-:W2:Y:S01]  /*acbc0*/  LDL.LU R166, [R1+0x38c] ;  /* 0x00038c0001a67983 */ /* 0x000ea20000300800 */
[----:B------:R-:W-:Y:S02]  /*acbd0*/  @P1 LOP3.LUT R29, R29, 0x20, RZ, 0xfc, !PT ;  /* 0x000000201d1d1812 */ /* 0x000fe400078efcff */
[----:B------:R-:W-:Y:S01]  /*acbe0*/  LOP3.LUT P1, RZ, R6, 0x80000, RZ, 0xc0, !PT ;  /* 0x0008000006ff7812 */ /* 0x000fe2000782c0ff */
[----:B------:R-:W-:Y:S01]  /*acbf0*/  IMAD.WIDE R40, R46, 0x4, R118 ;  /* 0x000000042e287825 */ /* 0x000fe200078e0276 */
[----:B------:R-:W2:Y:S01]  /*acc00*/  LDL.LU R241, [R1+0x34c] ;  /* 0x00034c0001f17983 */ /* 0x000ea20000300800 */
[----:B------:R-:W-:-:S03]  /*acc10*/  LOP3.LUT R29, R29, 0xffffffbf, RZ, 0xc0, !PT ;  /* 0xffffffbf1d1d7812 */ /* 0x000fc600078ec0ff */
[----:B------:R-:W2:Y:S04]  /*acc20*/  LDL.LU R236, [R1+0x32c] ;  /* 0x00032c0001ec7983 */ /* 0x000ea80000300800 */
[----:B------:R-:W2:Y:S04]  /*acc30*/  LDL.LU R240, [R1+0x30c] ;  /* 0x00030c0001f07983 */ /* 0x000ea80000300800 */
[----:B------:R-:W2:Y:S04]  /*acc40*/  LDL.LU R165, [R1+0x2070] ;  /* 0x0020700001a57983 */ /* 0x000ea80000300800 */
[----:B------:R-:W2:Y:S01]  /*acc50*/  LDL.LU R42, [R1+0x26c] ;  /* 0x00026c00012a7983 */ /* 0x000ea20000300800 */
[----:B------:R-:W-:-:S03]  /*acc60*/  @P1 LOP3.LUT R29, R29, 0x40, RZ, 0xfc, !PT ;  /* 0x000000401d1d1812 */ /* 0x000fc600078efcff */
[----:B------:R-:W2:Y:S04]  /*acc70*/  LDL.LU R46, [R1+0x2074] ;  /* 0x00207400012e7983 */ /* 0x000ea80000300800 */
[----:B---3--:R1:W-:Y:S01]  /*acc80*/  @P5 STG.E desc[UR20][R40.64], R237 ;  /* 0x000000ed28005986 */ /* 0x0083e2000c101914 */
[----:B------:R-:W-:-:S03]  /*acc90*/  LOP3.LUT P1, RZ, R6, 0x40000, RZ, 0xc0, !PT ;  /* 0x0004000006ff7812 */ /* 0x000fc6000782c0ff */
[----:B-1----:R-:W3:Y:S01]  /*acca0*/  LDL.LU R237, [R1+0x36c] ;  /* 0x00036c0001ed7983 */ /* 0x002ee20000300800 */
[----:B------:R-:W-:-:S09]  /*accb0*/  LOP3.LUT R29, R29, 0xffffff7f, RZ, 0xc0, !PT ;  /* 0xffffff7f1d1d7812 */ /* 0x000fd200078ec0ff */
[----:B------:R-:W-:Y:S02]  /*accc0*/  @P1 LOP3.LUT R29, R29, 0x80, RZ, 0xfc, !PT ;  /* 0x000000801d1d1812 */ /* 0x000fe400078efcff */
[C---:B------:R-:W-:Y:S02]  /*accd0*/  LOP3.LUT P1, RZ, R6.reuse, 0x20000, RZ, 0xc0, !PT ;  /* 0x0002000006ff7812 */ /* 0x040fe4000782c0ff */
[C---:B------:R-:W-:Y:S02]  /*acce0*/  LOP3.LUT P6, RZ, R6.reuse, 0x4000, RZ, 0xc0, !PT ;  /* 0x0000400006ff7812 */ /* 0x040fe400078cc0ff */
[----:B------:R-:W-:Y:S01]  /*accf0*/  LOP3.LUT P0, RZ, R6, 0x8000, RZ, 0xc0, !PT ;  /* 0x0000800006ff7812 */ /* 0x000fe2000780c0ff */
[----:B----4-:R-:W-:Y:S01]  /*acd00*/  IMAD.WIDE R40, R47, 0x4, R124 ;  /* 0x000000042f287825 */ /* 0x010fe200078e027c */
[----:B------:R-:W-:-:S07]  /*acd10*/  LOP3.LUT R29, R29, 0xfffffeff, RZ, 0xc0, !PT ;  /* 0xfffffeff1d1d7812 */ /* 0x000fce00078ec0ff */
[----:B------:R-:W-:Y:S02]  /*acd20*/  @P1 LOP3.LUT R29, R29, 0x100, RZ, 0xfc, !PT ;  /* 0x000001001d1d1812 */ /* 0x000fe400078efcff */
[----:B------:R-:W-:Y:S01]  /*acd30*/  LOP3.LUT P1, RZ, R6, 0x10000, RZ, 0xc0, !PT ;  /* 0x0001000006ff7812 */ /* 0x000fe2000782c0ff */
[----:B------:R1:W-:Y:S02]  /*acd40*/  @P6 STG.E desc[UR20][R40.64], R43 ;  /* 0x0000002b28006986 */ /* 0x0003e4000c101914 */
[C---:B-1----:R-:W-:Y:S02]  /*acd50*/  IMAD.WIDE R40, R47.reuse, 0x4, R122 ;  /* 0x000000042f287825 */ /* 0x042fe400078e027a */
[----:B------:R-:W4:Y:S04]  /*acd60*/  LDL.LU R43, [R1+0x4e0] ;  /* 0x0004e000012b7983 */ /* 0x000f280000300800 */
[----:B------:R1:W-:Y:S02]  /*acd70*/  @P0 STG.E desc[UR20][R40.64], R44 ;  /* 0x0000002c28000986 */ /* 0x0003e4000c101914 */
[----:B-1----:R-:W-:-:S02]  /*acd80*/  IMAD.WIDE R40, R47, 0x4, R120 ;  /* 0x000000042f287825 */ /* 0x002fc400078e0278 */
[----:B------:R-:W4:Y:S04]  /*acd90*/  LDL.LU R44, [R1+0x4c0] ;  /* 0x0004c000012c7983 */ /* 0x000f280000300800 */
[----:B------:R1:W-:Y:S01]  /*acda0*/  @P1 STG.E desc[UR20][R40.64], R45 ;  /* 0x0000002d28001986 */ /* 0x0003e2000c101914 */
[----:B------:R-:W-:Y:S01]  /*acdb0*/  LOP3.LUT P1, RZ, R29, 0x100, RZ, 0xc0, !PT ;  /* 0x000001001dff7812 */ /* 0x000fe2000782c0ff */
[----:B-1----:R-:W-:Y:S02]  /*acdc0*/  IMAD.WIDE R40, R47, 0x4, R118 ;  /* 0x000000042f287825 */ /* 0x002fe400078e0276 */
[----:B------:R-:W4:Y:S10]  /*acdd0*/  LDL.LU R45, [R1+0x4a0] ;  /* 0x0004a000012d7983 */ /* 0x000f340000300800 */
[----:B------:R1:W-:Y:S01]  /*acde0*/  @P1 STG.E desc[UR20][R40.64], R115 ;  /* 0x0000007328001986 */ /* 0x0003e2000c101914 */
[----:B------:R-:W-:Y:S01]  /*acdf0*/  LOP3.LUT P1, RZ, R29, 0x80, RZ, 0xc0, !PT ;  /* 0x000000801dff7812 */ /* 0x000fe2000782c0ff */
[----:B-1----:R-:W-:-:S02]  /*ace00*/  IMAD.WIDE R40, R242, 0x4, R124 ;  /* 0x00000004f2287825 */ /* 0x002fc400078e027c */
[----:B------:R-:W4:Y:S10]  /*ace10*/  LDL.LU R115, [R1+0x480] ;  /* 0x0004800001737983 */ /* 0x000f340000300800 */
[----:B--2---:R1:W-:Y:S04]  /*ace20*/  @P1 STG.E desc[UR20][R40.64], R31 ;  /* 0x0000001f28001986 */ /* 0x0043e8000c101914 */
[----:B-1----:R-:W2:Y:S04]  /*ace30*/  LDL.LU R31, [R1+0x460] ;  /* 0x00046000011f7983 */ /* 0x002ea80000300800 */
[----:B------:R-:W2:Y:S01]  /*ace40*/  LDL.LU R47, [R1+0x2078] ;  /* 0x00207800012f7983 */ /* 0x000ea20000300800 */
[----:B------:R-:W-:Y:S01]  /*ace50*/  LOP3.LUT P1, RZ, R29, 0x40, RZ, 0xc0, !PT ;  /* 0x000000401dff7812 */ /* 0x000fe2000782c0ff */
[----:B------:R-:W-:-:S12]  /*ace60*/  IMAD.WIDE R40, R242, 0x4, R122 ;  /* 0x00000004f2287825 */ /* 0x000fd800078e027a */
[----:B------:R1:W-:Y:S01]  /*ace70*/  @P1 STG.E desc[UR20][R40.64], R238 ;  /* 0x000000ee28001986 */ /* 0x0003e2000c101914 */
[----:B------:R-:W-:Y:S01]  /*ace80*/  LOP3.LUT P1, RZ, R29, 0x20, RZ, 0xc0, !PT ;  /* 0x000000201dff7812 */ /* 0x000fe2000782c0ff */
[----:B-1----:R-:W-:-:S12]  /*ace90*/  IMAD.WIDE R40, R242, 0x4, R120 ;  /* 0x00000004f2287825 */ /* 0x002fd800078e0278 */
[----:B------:R1:W-:Y:S01]  /*acea0*/  @P1 STG.E desc[UR20][R40.64], R166 ;  /* 0x000000a628001986 */ /* 0x0003e2000c101914 */
[----:B------:R-:W-:Y:S01]  /*aceb0*/  LOP3.LUT P1, RZ, R29, 0x10, RZ, 0xc0, !PT ;  /* 0x000000101dff7812 */ /* 0x000fe2000782c0ff */
[----:B-1----:R-:W-:-:S12]  /*acec0*/  IMAD.WIDE R40, R242, 0x4, R118 ;  /* 0x00000004f2287825 */ /* 0x002fd800078e0276 */
[----:B---3--:R1:W-:Y:S01]  /*aced0*/  @P1 STG.E desc[UR20][R40.64], R237 ;  /* 0x000000ed28001986 */ /* 0x0083e2000c101914 */
[----:B------:R-:W-:Y:S01]  /*acee0*/  LOP3.LUT P1, RZ, R29, 0x8, RZ, 0xc0, !PT ;  /* 0x000000081dff7812 */ /* 0x000fe2000782c0ff */
[----:B-1----:R-:W-:Y:S01]  /*acef0*/  IMAD.WIDE R40, R165, 0x4, R124 ;  /* 0x00000004a5287825 */ /* 0x002fe200078e027c */
[----:B------:R-:W-:Y:S01]  /*acf00*/  LOP3.LUT P2, RZ, R6, 0x2000000, RZ, 0xc0, !PT ;  /* 0x0200000006ff7812 */ /* 0x000fe2000784c0ff */
[----:B------:R-:W3:Y:S10]  /*acf10*/  LDL.LU R237, [R1+0x2080] ;  /* 0x0020800001ed7983 */ /* 0x000ef40000300800 */
        /* <DEDUP_REMOVED lines=13> */
[----:B----4-:R1:W-:Y:S01]  /*acff0*/  @P3 STG.E desc[UR20][R40.64], R43 ;  /* 0x0000002b28003986 */ /* 0x0103e2000c101914 */
[----:B------:R-:W-:Y:S01]  /*ad000*/  LOP3.LUT P6, RZ, R6, 0x20000000, RZ, 0xc0, !PT ;  /* 0x2000000006ff7812 */ /* 0x000fe200078cc0ff */
[----:B-1----:R-:W-:-:S05]  /*ad010*/  IMAD.WIDE R40, R46, 0x4, R122 ;  /* 0x000000042e287825 */ /* 0x002fca00078e027a */
[----:B------:R1:W-:Y:S01]  /*ad020*/  @P4 STG.E desc[UR20][R40.64], R44 ;  /* 0x0000002c28004986 */ /* 0x0003e2000c101914 */
[----:B------:R-:W-:Y:S01]  /*ad030*/  LOP3.LUT P0, RZ, R6, 0x40000000, RZ, 0xc0, !PT ;  /* 0x4000000006ff7812 */ /* 0x000fe2000780c0ff */
[----:B-1----:R-:W-:-:S05]  /*ad040*/  IMAD.WIDE R40, R46, 0x4, R120 ;  /* 0x000000042e287825 */ /* 0x002fca00078e0278 */
[----:B------:R1:W-:Y:S04]  /*ad050*/  @P5 STG.E desc[UR20][R40.64], R45 ;  /* 0x0000002d28005986 */ /* 0x0003e8000c101914 */
[----:B-1----:R-:W4:Y:S01]  /*ad060*/  LDL.LU R45, [R1+0x440] ;  /* 0x00044000012d7983 */ /* 0x002f220000300800 */
[----:B------:R-:W-:-:S03]  /*ad070*/  IMAD.WIDE R40, R46, 0x4, R118 ;  /* 0x000000042e287825 */ /* 0x000fc600078e0276 */
[----:B------:R-:W3:Y:S04]  /*ad080*/  LDL.LU R46, [R1+0x420] ;  /* 0x00042000012e7983 */ /* 0x000ee80000300800 */
[----:B------:R1:W-:Y:S04]  /*ad090*/  @P6 STG.E desc[UR20][R40.64], R115 ;  /* 0x0000007328006986 */ /* 0x0003e8000c101914 */
[----:B-1----:R-:W3:Y:S04]  /*ad0a0*/  LDL.LU R115, [R1+0x400] ;  /* 0x0004000001737983 */ /* 0x002ee80000300800 */
[----:B------:R-:W3:Y:S04]  /*ad0b0*/  LDL.LU R239, [R1+0x4e4] ;  /* 0x0004e40001ef7983 */ /* 0x000ee80000300800 */
[----:B------:R-:W3:Y:S01]  /*ad0c0*/  LDL.LU R243, [R1+0x4c4] ;  /* 0x0004c40001f37983 */ /* 0x000ee20000300800 */
[----:B--2---:R-:W-:-:S05]  /*ad0d0*/  IMAD.WIDE R40, R47, 0x4, R124 ;  /* 0x000000042f287825 */ /* 0x004fca00078e027c */
[----:B------:R1:W-:Y:S04]  /*ad0e0*/  @P0 STG.E desc[UR20][R40.64], R31 ;  /* 0x0000001f28000986 */ /* 0x0003e8000c101914 */
[----:B-1----:R-:W2:Y:S04]  /*ad0f0*/  LDL.LU R31, [R1+0x207c] ;  /* 0x00207c00011f7983 */ /* 0x002ea80000300800 */
[----:B------:R-:W2:Y:S01]  /*ad100*/  LDL.LU R0, [R1+0x4a4] ;  /* 0x0004a40001007983 */ /* 0x000ea20000300800 */
[----:B------:R-:W-:Y:S02]  /*ad110*/  LOP3.LUT P1, RZ, R7, 0x800, RZ, 0xc0, !PT ;  /* 0x0000080007ff7812 */ /* 0x000fe4000782c0ff */
[----:B------:R-:W-:Y:S01]  /*ad120*/  LOP3.LUT R30, R30, 0xfdffffff, RZ, 0xc0, !PT ;  /* 0xfdffffff1e1e7812 */ /* 0x000fe200078ec0ff */
[----:B------:R-:W2:Y:S04]  /*ad130*/  LDL.LU R167, [R1+0x484] ;  /* 0x0004840001a77983 */ /* 0x000ea80000300800 */
[----:B------:R-:W2:Y:S04]  /*ad140*/  LDL.LU R238, [R1+0x464] ;  /* 0x0004640001ee7983 */ /* 0x000ea80000300800 */
[----:B------:R-:W2:Y:S02]  /*ad150*/  LDL.LU R166, [R1+0x444] ;  /* 0x0004440001a67983 */ /* 0x000ea40000300800 */
[----:B------:R-:W-:-:S02]  /*ad160*/  @P1 LOP3.LUT R30, R30, 0x2000000, RZ, 0xfc, !PT ;  /* 0x020000001e1e1812 */ /* 0x000fc400078efcff */
[----:B------:R-:W-:Y:S01]  /*ad170*/  LOP3.LUT P1, RZ, R7, 0x400, RZ, 0xc0, !PT ;  /* 0x0000040007ff7812 */ /* 0x000fe2000782c0ff */
[----:B------:R-:W2:Y:S01]  /*ad180*/  LDL.LU R242, [R1+0x424] ;  /* 0x0004240001f27983 */ /* 0x000ea20000300800 */
[----:B------:R-:W-:-:S03]  /*ad190*/  LOP3.LUT R30, R30, 0xfbffffff, RZ, 0xc0, !PT ;  /* 0xfbffffff1e1e7812 */ /* 0x000fc600078ec0ff */
[----:B------:R-:W2:Y:S04]  /*ad1a0*/  LDL.LU R241, [R1+0x404] ;  /* 0x0004040001f17983 */ /* 0x000ea80000300800 */
[----:B------:R-:W2:Y:S04]  /*ad1b0*/  LDL.LU R236, [R1+0x4e8] ;  /* 0x0004e80001ec7983 */ /* 0x000ea80000300800 */
[----:B------:R-:W-:Y:S01]  /*ad1c0*/  @P1 LOP3.LUT R30, R30, 0x4000000, RZ, 0xfc, !PT ;  /* 0x040000001e1e1812 */ /* 0x000fe200078efcff */
[----:B------:R-:W2:Y:S01]  /*ad1d0*/  LDL.LU R240, [R1+0x4c8] ;  /* 0x0004c80001f07983 */ /* 0x000ea20000300800 */
[----:B------:R-:W-:-:S02]  /*ad1e0*/  LOP3.LUT P1, RZ, R7, 0x200, RZ, 0xc0, !PT ;  /* 0x0000020007ff7812 */ /* 0x000fc4000782c0ff */
[----:B------:R-:W-:Y:S01]  /*ad1f0*/  LOP3.LUT R30, R30, 0xf7ffffff, RZ, 0xc0, !PT ;  /* 0xf7ffffff1e1e7812 */ /* 0x000fe200078ec0ff */
[----:B------:R-:W2:Y:S01]  /*ad200*/  LDL.LU R165, [R1+0x4a8] ;  /* 0x0004a80001a57983 */ /* 0x000ea20000300800 */
[----:B------:R-:W-:-:S03]  /*ad210*/  LOP3.LUT P4, RZ, R6, 0x80000000, RZ, 0xc0, !PT ;  /* 0x8000000006ff7812 */ /* 0x000fc6000788c0ff */
[----:B------:R-:W2:Y:S01]  /*ad220*/  LDL.LU R42, [R1+0x2084] ;  /* 0x00208400012a7983 */ /* 0x000ea20000300800 */
[----:B------:R-:W-:Y:S01]  /*ad230*/  LOP3.LUT P5, RZ, R7, 0x1, RZ, 0xc0, !PT ;  /* 0x0000000107ff7812 */ /* 0x000fe200078ac0ff */
[----:B------:R-:W-:Y:S01]  /*ad240*/  IMAD.WIDE R40, R47, 0x4, R122 ;  /* 0x000000042f287825 */ /* 0x000fe200078e027a */
[C---:B------:R-:W-:Y:S01]  /*ad250*/  LOP3.LUT P6, RZ, R7.reuse, 0x2, RZ, 0xc0, !PT ;  /* 0x0000000207ff7812 */ /* 0x040fe200078cc0ff */
[----:B------:R-:W2:Y:S02]  /*ad260*/  LDL.LU R43, [R1+0x488] ;  /* 0x00048800012b7983 */ /* 0x000ea40000300800 */
[----:B------:R-:W-:Y:S02]  /*ad270*/  @P1 LOP3.LUT R30, R30, 0x8000000, RZ, 0xfc, !PT ;  /* 0x080000001e1e1812 */ /* 0x000fe400078efcff */
[----:B------:R-:W-:Y:S01]  /*ad280*/  LOP3.LUT P1, RZ, R7, 0x100, RZ, 0xc0, !PT ;  /* 0x0000010007ff7812 */ /* 0x000fe2000782c0ff */
[----:B------:R-:W2:Y:S01]  /*ad290*/  LDL.LU R44, [R1+0x468] ;  /* 0x00046800012c7983 */ /* 0x000ea20000300800 */
        /* <DEDUP_REMOVED lines=17> */
[C---:B-1----:R-:W-:Y:S02]  /*ad3b0*/  IMAD.WIDE R40, R47.reuse, 0x4, R120 ;  /* 0x000000042f287825 */ /* 0x042fe400078e0278 */
[----:B------:R-:W4:Y:S04]  /*ad3c0*/  LDL.LU R45, [R1+0x448] ;  /* 0x00044800012d7983 */ /* 0x000f280000300800 */
[----:B---3--:R1:W-:Y:S02]  /*ad3d0*/  @P5 STG.E desc[UR20][R40.64], R46 ;  /* 0x0000002e28005986 */ /* 0x0083e4000c101914 */
[----:B-1----:R-:W-:-:S02]  /*ad3e0*/  IMAD.WIDE R40, R47, 0x4, R118 ;  /* 0x000000042f287825 */ /* 0x002fc400078e0276 */
[----:B------:R-:W3:Y:S04]  /*ad3f0*/  LDL.LU R46, [R1+0x428] ;  /* 0x00042800012e7983 */ /* 0x000ee80000300800 */
[----:B------:R1:W-:Y:S04]  /*ad400*/  @P6 STG.E desc[UR20][R40.64], R115 ;  /* 0x0000007328006986 */ /* 0x0003e8000c101914 */
[----:B------:R-:W4:Y:S04]  /*ad410*/  LDL.LU R47, [R1+0x2088] ;  /* 0x00208800012f7983 */ /* 0x000f280000300800 */
[----:B-1----:R-:W3:Y:S01]  /*ad420*/  LDL.LU R115, [R1+0x3c14] ;  /* 0x003c140001737983 */ /* 0x002ee20000300800 */
[----:B--2---:R-:W-:-:S05]  /*ad430*/  IMAD.WIDE R40, R31, 0x4, R124 ;  /* 0x000000041f287825 */ /* 0x004fca00078e027c */
[----:B------:R1:W-:Y:S02]  /*ad440*/  @P0 STG.E desc[UR20][R40.64], R239 ;  /* 0x000000ef28000986 */ /* 0x0003e4000c101914 */
[----:B-1----:R-:W-:-:S05]  /*ad450*/  IMAD.WIDE R40, R31, 0x4, R122 ;  /* 0x000000041f287825 */ /* 0x002fca00078e027a */
[----:B------:R1:W-:Y:S01]  /*ad460*/  @P1 STG.E desc[UR20][R40.64], R243 ;  /* 0x000000f328001986 */ /* 0x0003e2000c101914 */
[----:B------:R-:W-:Y:S01]  /*ad470*/  LOP3.LUT P1, RZ, R29, 0x1, RZ, 0xc0, !PT ;  /* 0x000000011dff7812 */ /* 0x000fe2000782c0ff */
[----:B-1----:R-:W-:-:S12]  /*ad480*/  IMAD.WIDE R40, R31, 0x4, R120 ;  /* 0x000000041f287825 */ /* 0x002fd800078e0278 */
        /* <DEDUP_REMOVED lines=32> */
[----:B----4-:R-:W-:-:S05]  /*ad690*/  IMAD.WIDE R40, R47, 0x4, R124 ;  /* 0x000000042f287825 */ /* 0x010fca00078e027c */
[----:B------:R1:W-:Y:S01]  /*ad6a0*/  @P4 STG.E desc[UR20][R40.64], R44 ;  /* 0x0000002c28004986 */ /* 0x0003e2000c101914 */
[----:B------:R-:W-:Y:S01]  /*ad6b0*/  LOP3.LUT P0, RZ, R7, 0x20000, RZ, 0xc0, !PT ;  /* 0x0002000007ff7812 */ /* 0x000fe2000780c0ff */
[----:B-1----:R-:W-:-:S05]  /*ad6c0*/  IMAD.WIDE R40, R47, 0x4, R122 ;  /* 0x000000042f287825 */ /* 0x002fca00078e027a */
[----:B------:R1:W-:Y:S02]  /*ad6d0*/  @P5 STG.E desc[UR20][R40.64], R45 ;  /* 0x0000002d28005986 */ /* 0x0003e4000c101914 */
[----:B-1----:R-:W-:-:S05]  /*ad6e0*/  IMAD.WIDE R40, R47, 0x4, R120 ;  /* 0x000000042f287825 */ /* 0x002fca00078e0278 */
[----:B---3--:R1:W-:Y:S02]  /*ad6f0*/  @P6 STG.E desc[UR20][R40.64], R46 ;  /* 0x0000002e28006986 */ /* 0x0083e4000c101914 */
[----:B-1----:R-:W-:-:S05]  /*ad700*/  IMAD.WIDE R40, R47, 0x4, R118 ;  /* 0x000000042f287825 */ /* 0x002fca00078e0276 */
[----:B--2---:R1:W-:Y:S04]  /*ad710*/  @P0 STG.E desc[UR20][R40.64], R31 ;  /* 0x0000001f28000986 */ /* 0x0043e8000c101914 */
[----:B-1----:R-:W2:Y:S04]  /*ad720*/  LDL.LU R31, [R1+0x4ec] ;  /* 0x0004ec00011f7983 */ /* 0x002ea80000300800 */
[----:B------:R-:W3:Y:S04]  /*ad730*/  LDL.LU R42, [R1+0x4cc] ;  /* 0x0004cc00012a7983 */ /* 0x000ee80000300800 */
[----:B------:R-:W4:Y:S04]  /*ad740*/  LDL.LU R43, [R1+0x4ac] ;  /* 0x0004ac00012b7983 */ /* 0x000f280000300800 */
[----:B------:R-:W2:Y:S04]  /*ad750*/  LDL.LU R44, [R1+0x208c] ;  /* 0x00208c00012c7983 */ /* 0x000ea80000300800 */
[----:B------:R-:W4:Y:S04]  /*ad760*/  LDL.LU R45, [R1+0x48c] ;  /* 0x00048c00012d7983 */ /* 0x000f280000300800 */
[----:B------:R-:W4:Y:S04]  /*ad770*/  LDL.LU R46, [R1+0x46c] ;  /* 0x00046c00012e7983 */ /* 0x000f280000300800 */
[----:B------:R-:W4:Y:S04]  /*ad780*/  LDL.LU R47, [R1+0x44c] ;  /* 0x00044c00012f7983 */ /* 0x000f280000300800 */
[----:B------:R-:W4:Y:S01]  /*ad790*/  LDL.LU R167, [R1+0x21a0] ;  /* 0x0021a00001a77983 */ /* 0x000f220000300800 */
[----:B------:R-:W-:-:S02]  /*ad7a0*/  LOP3.LUT P4, RZ, R7, 0x40000, RZ, 0xc0, !PT ;  /* 0x0004000007ff7812 */ /* 0x000fc4000788c0ff */
        /* <DEDUP_REMOVED lines=14> */
[----:B--2---:R-:W-:-:S05]  /*ad890*/  IMAD.WIDE R40, R44, 0x4, R124 ;  /* 0x000000042c287825 */ /* 0x004fca00078e027c */
[----:B------:R1:W-:Y:S04]  /*ad8a0*/  @P4 STG.E desc[UR20][R40.64], R31 ;  /* 0x0000001f28004986 */ /* 0x0003e8000c101914 */
[----:B-1----:R-:W2:Y:S04]  /*ad8b0*/  LDL.LU R31, [R1+0x42c] ;  /* 0x00042c00011f7983 */ /* 0x002ea80000300800 */
[----:B------:R-:W2:Y:S04]  /*ad8c0*/  LDL.LU R238, [R1+0x40c] ;  /* 0x00040c0001ee7983 */ /* 0x000ea80000300800 */
[----:B------:R-:W2:Y:S04]  /*ad8d0*/  LDL.LU R166, [R1+0x4d0] ;  /* 0x0004d00001a67983 */ /* 0x000ea80000300800 */
[----:B------:R-:W2:Y:S01]  /*ad8e0*/  LDL.LU R241, [R1+0x21a4] ;  /* 0x0021a40001f17983 */ /* 0x000ea20000300800 */
[----:B------:R-:W-:-:S02]  /*ad8f0*/  @P1 LOP3.LUT R30, R30, 0x200000, RZ, 0xfc, !PT ;  /* 0x002000001e1e1812 */ /* 0x000fc400078efcff */
[----:B------:R-:W-:Y:S01]  /*ad900*/  LOP3.LUT P1, RZ, R7, 0x2000000, RZ, 0xc0, !PT ;  /* 0x0200000007ff7812 */ /* 0x000fe2000782c0ff */
[----:B------:R-:W2:Y:S01]  /*ad910*/  LDL.LU R242, [R1+0x4b0] ;  /* 0x0004b00001f27983 */ /* 0x000ea20000300800 */
[----:B------:R-:W-:-:S03]  /*ad920*/  LOP3.LUT R30, R30, 0xffbfffff, RZ, 0xc0, !PT ;  /* 0xffbfffff1e1e7812 */ /* 0x000fc600078ec0ff */
[----:B------:R-:W2:Y:S01]  /*ad930*/  LDL.LU R237, [R1+0x490] ;  /* 0x0004900001ed7983 */ /* 0x000ea20000300800 */
[C---:B------:R-:W-:Y:S02]  /*ad940*/  LOP3.LUT P5, RZ, R7.reuse, 0x80000, RZ, 0xc0, !PT ;  /* 0x0008000007ff7812 */ /* 0x040fe400078ac0ff */
[C---:B------:R-:W-:Y:S01]  /*ad950*/  LOP3.LUT P6, RZ, R7.reuse, 0x100000, RZ, 0xc0, !PT ;  /* 0x0010000007ff7812 */ /* 0x040fe200078cc0ff */
[----:B------:R-:W-:Y:S01]  /*ad960*/  IMAD.WIDE R40, R44, 0x4, R122 ;  /* 0x000000042c287825 */ /* 0x000fe200078e027a */
[----:B------:R-:W2:Y:S03]  /*ad970*/  LDL.LU R236, [R1+0x470] ;  /* 0x0004700001ec7983 */ /* 0x000ea60000300800 */
[----:B------:R-:W-:Y:S02]  /*ad980*/  @P1 LOP3.LUT R30, R30, 0x400000, RZ, 0xfc, !PT ;  /* 0x004000001e1e1812 */ /* 0x000fe400078efcff */
[----:B------:R-:W-:-:S02]  /*ad990*/  LOP3.LUT P1, RZ, R7, 0x1000000, RZ, 0xc0, !PT ;  /* 0x0100000007ff7812 */ /* 0x000fc4000782c0ff */
[----:B------:R-:W-:Y:S02]  /*ad9a0*/  LOP3.LUT R30, R30, 0xff7fffff, RZ, 0xc0, !PT ;  /* 0xff7fffff1e1e7812 */ /* 0x000fe400078ec0ff */
[----:B------:R-:W-:-:S09]  /*ad9b0*/  LOP3.LUT P0, RZ, R7, 0x200000, RZ, 0xc0, !PT ;  /* 0x0020000007ff7812 */ /* 0x000fd2000780c0ff */
[----:B------:R-:W-:Y:S02]  /*ad9c0*/  @P1 LOP3.LUT R30, R30, 0x800000, RZ, 0xfc, !PT ;  /* 0x008000001e1e1812 */ /* 0x000fe400078efcff */
[----:B------:R-:W-:Y:S01]  /*ad9d0*/  LOP3.LUT P1, RZ, R7, 0x800000, RZ, 0xc0, !PT ;  /* 0x0080000007ff7812 */ /* 0x000fe2000782c0ff */
[----:B---3--:R1:W-:Y:S01]  /*ad9e0*/  @P5 STG.E desc[UR20][R40.64], R42 ;  /* 0x0000002a28005986 */ /* 0x0083e2000c101914 */
[----:B------:R-:W-:Y:S01]  /*ad9f0*/  LOP3.LUT R30, R30, 0xfeffffff, RZ, 0xc0, !PT ;  /* 0xfeffffff1e1e7812 */ /* 0x000fe200078ec0ff */
[----:B-1----:R-:W-:-:S10]  /*ada00*/  IMAD.WIDE R40, R44, 0x4, R120 ;  /* 0x000000042c287825 */ /* 0x002fd400078e0278 */
[----:B------:R-:W-:Y:S02]  /*ada10*/  @P1 LOP3.LUT R30, R30, 0x1000000, RZ, 0xfc, !PT ;  /* 0x010000001e1e1812 */ /* 0x000fe400078efcff */
[----:B------:R-:W-:Y:S01]  /*ada20*/  LOP3.LUT P1, RZ, R7, 0x400000, RZ, 0xc0, !PT ;  /* 0x0040000007ff7812 */ /* 0x000fe2000782c0ff */
[----:B----4-:R1:W-:Y:S04]  /*ada30*/  @P6 STG.E desc[UR20][R40.64], R43 ;  /* 0x0000002b28006986 */ /* 0x0103e8000c101914 */
[----:B-1----:R-:W3:Y:S01]  /*ada40*/  LDL.LU R43, [R1+0x21a8] ;  /* 0x0021a800012b7983 */ /* 0x002ee20000300800 */
[----:B------:R-:W-:-:S03]  /*ada50*/  IMAD.WIDE R40, R44, 0x4, R118 ;  /* 0x000000042c287825 */ /* 0x000fc600078e0276 */
[----:B------:R-:W4:Y:S04]  /*ada60*/  LDL.LU R240, [R1+0x450] ;  /* 0x0004500001f07983 */ /* 0x000f280000300800 */
[----:B------:R1:W-:Y:S04]  /*ada70*/  @P0 STG.E desc[UR20][R40.64], R45 ;  /* 0x0000002d28000986 */ /* 0x0003e8000c101914 */
[----:B------:R-:W4:Y:S04]  /*ada80*/  LDL.LU R165, [R1+0x430] ;  /* 0x0004300001a57983 */ /* 0x000f280000300800 */
[----:B------:R-:W4:Y:S01]  /*ada90*/  LDL.LU R42, [R1+0x410] ;  /* 0x00041000012a7983 */ /* 0x000f220000300800 */
[----:B-1----:R-:W-:-:S03]  /*adaa0*/  IMAD.WIDE R40, R167, 0x4, R124 ;  /* 0x00000004a7287825 */ /* 0x002fc600078e027c */
[----:B------:R-:W4:Y:S04]  /*adab0*/  LDL.LU R44, [R1+0x230] ;  /* 0x00023000012c7983 */ /* 0x000f280000300800 */
[----:B------:R1:W-:Y:S01]  /*adac0*/  @P1 STG.E desc[UR20][R40.64], R46 ;  /* 0x0000002e28001986 */ /* 0x0003e2000c101914 */
[----:B------:R-:W-:-:S03]  /*adad0*/  LOP3.LUT P1, RZ, R30, 0x1000000, RZ, 0xc0, !PT ;  /* 0x010000001eff7812 */ /* 0x000fc6000782c0ff */
[----:B------:R-:W4:Y:S01]  /*adae0*/  LDL.LU R45, [R1+0x21ac] ;  /* 0x0021ac00012d7983 */ /* 0x000f220000300800 */
[----:B-1----:R-:W-:-:S03]  /*adaf0*/  IMAD.WIDE R40, R167, 0x4, R122 ;  /* 0x00000004a7287825 */ /* 0x002fc600078e027a */
[----:B------:R-:W4:Y:S06]  /*adb00*/  LDL.LU R46, [R1+0x4d4] ;  /* 0x0004d400012e7983 */ /* 0x000f2c0000300800 */
[----:B------:R1:W-:Y:S01]  /*adb10*/  @P1 STG.E desc[UR20][R40.64], R47 ;  /* 0x0000002f28001986 */ /* 0x0003e2000c101914 */
[----:B------:R-:W-:-:S03]  /*adb20*/  LOP3.LUT P1, RZ, R30, 0x800000, RZ, 0xc0, !PT ;  /* 0x008000001eff7812 */ /* 0x000fc6000782c0ff */
[----:B-1----:R-:W4:Y:S01]  /*adb30*/  LDL.LU R47, [R1+0x4b4] ;  /* 0x0004b400012f7983 */ /* 0x002f220000300800 */
[----:B------:R-:W-:-:S09]  /*adb40*/  IMAD.WIDE R40, R167, 0x4, R120 ;  /* 0x00000004a7287825 */ /* 0x000fd200078e0278 */
[----:B--2---:R1:W-:Y:S04]  /*adb50*/  @P1 STG.E desc[UR20][R40.64], R31 ;  /* 0x0000001f28001986 */ /* 0x0043e8000c101914 */
[----:B-1----:R-:W2:Y:S01]  /*adb60*/  LDL.LU R31, [R1+0x494] ;  /* 0x00049400011f7983 */ /* 0x002ea20000300800 */
        /* <DEDUP_REMOVED lines=16> */
[----:B------:R-:W-:Y:S02]  /*adc70*/  LOP3.LUT P2, RZ, R7, 0x80000000, RZ, 0xc0, !PT ;  /* 0x8000000007ff7812 */ /* 0x000fe4000784c0ff */
[----:B------:R-:W-:Y:S01]  /*adc80*/  LOP3.LUT P3, RZ, R8, 0x1, RZ, 0xc0, !PT ;  /* 0x0000000108ff7812 */ /* 0x000fe2000786c0ff */
[----:B---3--:R-:W-:-:S08]  /*adc90*/  IMAD.WIDE R40, R43, 0x4, R124 ;  /* 0x000000042b287825 */ /* 0x008fd000078e027c */
[----:B----4-:R1:W-:Y:S01]  /*adca0*/  @P1 STG.E desc[UR20][R40.64], R240 ;  /* 0x000000f028001986 */ /* 0x0103e2000c101914 */
[----:B------:R-:W-:Y:S01]  /*adcb0*/  LOP3.LUT P4, RZ, R8, 0x2, RZ, 0xc0, !PT ;  /* 0x0000000208ff7812 */ /* 0x000fe2000788c0ff */
[----:B-1----:R-:W-:-:S05]  /*adcc0*/  IMAD.WIDE R40, R43, 0x4, R122 ;  /* 0x000000042b287825 */ /* 0x002fca00078e027a */
[----:B------:R1:W-:Y:S01]  /*adcd0*/  @P2 STG.E desc[UR20][R40.64], R165 ;  /* 0x000000a528002986 */ /* 0x0003e2000c101914 */
[----:B------:R-:W-:Y:S01]  /*adce0*/  LOP3.LUT P5, RZ, R8, 0x4, RZ, 0xc0, !PT ;  /* 0x0000000408ff7812 */ /* 0x000fe200078ac0ff */
[----:B-1----:R-:W-:-:S05]  /*adcf0*/  IMAD.WIDE R40, R43, 0x4, R120 ;  /* 0x000000042b287825 */ /* 0x002fca00078e0278 */
[----:B------:R1:W-:Y:S01]  /*add00*/  @P3 STG.E desc[UR20][R40.64], R42 ;  /* 0x0000002a28003986 */ /* 0x0003e2000c101914 */
[C---:B------:R-:W-:Y:S01]  /*add10*/  LOP3.LUT P6, RZ, R8.reuse, 0x8, RZ, 0xc0, !PT ;  /* 0x0000000808ff7812 */ /* 0x040fe200078cc0ff */
[----:B-1----:R-:W-:Y:S01]  /*add20*/  IMAD.WIDE R40, R43, 0x4, R118 ;  /* 0x000000042b287825 */ /* 0x002fe200078e0276 */
[----:B------:R-:W-:Y:S01]  /*add30*/  LOP3.LUT P0, RZ, R8, 0x10, RZ, 0xc0, !PT ;  /* 0x0000001008ff7812 */ /* 0x000fe2000780c0ff */
[----:B------:R-:W3:Y:S04]  /*add40*/  LDL.LU R43, [R1+0x474] ;  /* 0x00047400012b7983 */ /* 0x000ee80000300800 */
[----:B------:R1:W-:Y:S02]  /*add50*/  @P4 STG.E desc[UR20][R40.64], R44 ;  /* 0x0000002c28004986 */ /* 0x0003e4000c101914 */
[----:B-1----:R-:W-:-:S02]  /*add60*/  IMAD.WIDE R40, R45, 0x4, R124 ;  /* 0x000000042d287825 */ /* 0x002fc400078e027c */
[----:B------:R-:W4:Y:S04]  /*add70*/  LDL.LU R44, [R1+0x454] ;  /* 0x00045400012c7983 */ /* 0x000f280000300800 */
[----:B------:R1:W-:Y:S02]  /*add80*/  @P5 STG.E desc[UR20][R40.64], R46 ;  /* 0x0000002e28005986 */ /* 0x0003e4000c101914 */
[C---:B-1----:R-:W-:Y:S02]  /*add90*/  IMAD.WIDE R40, R45.reuse, 0x4, R122 ;  /* 0x000000042d287825 */ /* 0x042fe400078e027a */
[----:B------:R-:W4:Y:S04]  /*adda0*/  LDL.LU R46, [R1+0x434] ;  /* 0x00043400012e7983 */ /* 0x000f280000300800 */
[----:B------:R1:W-:Y:S02]  /*addb0*/  @P6 STG.E desc[UR20][R40.64], R47 ;  /* 0x0000002f28006986 */ /* 0x0003e4000c101914 */
[----:B-1----:R-:W-:-:S02]  /*addc0*/  IMAD.WIDE R40, R45, 0x4, R120 ;  /* 0x000000042d287825 */ /* 0x002fc400078e0278 */
[----:B------:R-:W4:Y:S04]  /*addd0*/  LDL.LU R47, [R1+0x414] ;  /* 0x00041400012f7983 */ /* 0x000f280000300800 */
[----:B--2---:R1:W-:Y:S04]  /*adde0*/  @P0 STG.E desc[UR20][R40.64], R31 ;  /* 0x0000001f28000986 */ /* 0x0043e8000c101914 */
[----:B-1----:R-:W2:Y:S04]  /*addf0*/  LDL.LU R31, [R1+0x2310] ;  /* 0x00231000011f7983 */ /* 0x002ea80000300800 */
[----:B------:R-:W4:Y:S01]  /*ade00*/  LDL.LU R239, [R1+0x234] ;  /* 0x0002340001ef7983 */ /* 0x000f220000300800 */
[----:B------:R-:W-:-:S03]  /*ade10*/  IMAD.WIDE R40, R45, 0x4, R118 ;  /* 0x000000042d287825 */ /* 0x000fc600078e0276 */
        /* <DEDUP_REMOVED lines=11> */
[C---:B------:R-:W-:Y:S01]  /*aded0*/  LOP3.LUT P5, RZ, R8.reuse, 0x40, RZ, 0xc0, !PT ;  /* 0x0000004008ff7812 */ /* 0x040fe200078ac0ff */
[----:B------:R-:W4:Y:S01]  /*adee0*/  LDL.LU R240, [R1+0x238] ;  /* 0x0002380001f07983 */ /* 0x000f220000300800 */
[----:B------:R-:W-:-:S03]  /*adef0*/  LOP3.LUT P6, RZ, R8, 0x80, RZ, 0xc0, !PT ;  /* 0x0000008008ff7812 */ /* 0x000fc600078cc0ff */
[----:B------:R-:W4:Y:S01]  /*adf00*/  LDL.LU R165, [R1+0x4dc] ;  /* 0x0004dc0001a57983 */ /* 0x000f220000300800 */
[----:B------:R-:W-:-:S03]  /*adf10*/  LOP3.LUT P0, RZ, R8, 0x100, RZ, 0xc0, !PT ;  /* 0x0000010008ff7812 */ /* 0x000fc6000780c0ff */
[----:B------:R-:W4:Y:S01]  /*adf20*/  LDL.LU R42, [R1+0x4bc] ;  /* 0x0004bc00012a7983 */ /* 0x000f220000300800 */
[----:B------:R-:W-:Y:S02]  /*adf30*/  LOP3.LUT P1, RZ, R8, 0x20000, RZ, 0xc0, !PT ;  /* 0x0002000008ff7812 */ /* 0x000fe4000782c0ff */
[----:B------:R-:W-:Y:S01]  /*adf40*/  LOP3.LUT R30, R30, 0xfffffdff, RZ, 0xc0, !PT ;  /* 0xfffffdff1e1e7812 */ /* 0x000fe200078ec0ff */
[----:B---3--:R2:W-:Y:S10]  /*adf50*/  @P4 STG.E desc[UR20][R40.64], R43 ;  /* 0x0000002b28004986 */ /* 0x0085f4000c101914 */
        /* <DEDUP_REMOVED lines=11> */
[----:B--2---:R-:W-:-:S05]  /*ae010*/  IMAD.WIDE R40, R31, 0x4, R124 ;  /* 0x000000041f287825 */ /* 0x004fca00078e027c */
[----:B----4-:R1:W-:Y:S02]  /*ae020*/  @P5 STG.E desc[UR20][R40.64], R44 ;  /* 0x0000002c28005986 */ /* 0x0103e4000c101914 */
[C---:B-1----:R-:W-:Y:S02]  /*ae030*/  IMAD.WIDE R40, R31.reuse, 0x4, R122 ;  /* 0x000000041f287825 */ /* 0x042fe400078e027a */
[----:B------:R-:W2:Y:S04]  /*ae040*/  LDL.LU R44, [R1+0x49c] ;  /* 0x00049c00012c7983 */ /* 0x000ea80000300800 */
[----:B------:R1:W-:Y:S02]  /*ae050*/  @P6 STG.E desc[UR20][R40.64], R46 ;  /* 0x0000002e28006986 */ /* 0x0003e4000c101914 */
[----:B-1----:R-:W-:-:S02]  /*ae060*/  IMAD.WIDE R40, R31, 0x4, R120 ;  /* 0x000000041f287825 */ /* 0x002fc400078e0278 */
[----:B------:R-:W3:Y:S04]  /*ae070*/  LDL.LU R46, [R1+0x47c] ;  /* 0x00047c00012e7983 */ /* 0x000ee80000300800 */
[----:B------:R1:W-:Y:S02]  /*ae080*/  @P0 STG.E desc[UR20][R40.64], R47 ;  /* 0x0000002f28000986 */ /* 0x0003e4000c101914 */
[----:B-1----:R-:W-:Y:S02]  /*ae090*/  IMAD.WIDE R40, R31, 0x4, R118 ;  /* 0x000000041f287825 */ /* 0x002fe400078e0276 */
[----:B------:R-:W4:Y:S04]  /*ae0a0*/  LDL.LU R47, [R1+0x45c] ;  /* 0x00045c00012f7983 */ /* 0x000f280000300800 */
[----:B------:R-:W4:Y:S04]  /*ae0b0*/  LDL.LU R31, [R1+0x43c] ;  /* 0x00043c00011f7983 */ /* 0x000f280000300800 */
[----:B------:R-:W4:Y:S01]  /*ae0c0*/  LDL.LU R43, [R1+0x2320] ;  /* 0x00232000012b7983 */ /* 0x000f220000300800 */
        /* <DEDUP_REMOVED lines=45> */
[C---:B------:R-:W-:Y:S01]  /*ae3a0*/  LOP3.LUT P6, RZ, R8.reuse, 0x400000, RZ, 0xc0, !PT ;  /* 0x0040000008ff7812 */ /* 0x040fe200078cc0ff */
[C---:B-1----:R-:W-:Y:S01]  /*ae3b0*/  IMAD.WIDE R40, R45.reuse, 0x4, R120 ;  /* 0x000000042d287825 */ /* 0x042fe200078e0278 */
[----:B------:R-:W-:Y:S01]  /*ae3c0*/  LOP3.LUT P0, RZ, R8, 0x800000, RZ, 0xc0, !PT ;  /* 0x0080000008ff7812 */ /* 0x000fe2000780c0ff */
[----:B------:R-:W4:Y:S04]  /*ae3d0*/  LDL.LU R42, [R1+0x41c] ;  /* 0x00041c00012a7983 */ /* 0x000f280000300800 */
[----:B--2---:R1:W-:Y:S02]  /*ae3e0*/  @P4 STG.E desc[UR20][R40.64], R44 ;  /* 0x0000002c28004986 */ /* 0x0043e4000c101914 */
[----:B-1----:R-:W-:-:S02]  /*ae3f0*/  IMAD.WIDE R40, R45, 0x4, R118 ;  /* 0x000000042d287825 */ /* 0x002fc400078e0276 */
[----:B------:R-:W2:Y:S04]  /*ae400*/  LDL.LU R45, [R1+0x23c] ;  /* 0x00023c00012d7983 */ /* 0x000ea80000300800 */
[----:B---3--:R1:W-:Y:S04]  /*ae410*/  @P5 STG.E desc[UR20][R40.64], R46 ;  /* 0x0000002e28005986 */ /* 0x0083e8000c101914 */
[----:B------:R-:W3:Y:S04]  /*ae420*/  LDL.LU R44, [R1+0x5c0] ;  /* 0x0005c000012c7983 */ /* 0x000ee80000300800 */
[----:B-1----:R-:W3:Y:S01]  /*ae430*/  LDL.LU R46, [R1+0x5a0] ;  /* 0x0005a000012e7983 */ /* 0x002ee20000300800 */
[----:B----4-:R-:W-:-:S05]  /*ae440*/  IMAD.WIDE R40, R43, 0x4, R124 ;  /* 0x000000042b287825 */ /* 0x010fca00078e027c */
[----:B------:R1:W-:Y:S02]  /*ae450*/  @P6 STG.E desc[UR20][R40.64], R47 ;  /* 0x0000002f28006986 */ /* 0x0003e4000c101914 */
[----:B-1----:R-:W-:Y:S02]  /*ae460*/  IMAD.WIDE R40, R43, 0x4, R122 ;  /* 0x000000042b287825 */ /* 0x002fe400078e027a */
[----:B------:R-:W4:Y:S04]  /*ae470*/  LDL.LU R47, [R1+0x580] ;  /* 0x00058000012f7983 */ /* 0x000f280000300800 */
[----:B------:R1:W-:Y:S04]  /*ae480*/  @P0 STG.E desc[UR20][R40.64], R31 ;  /* 0x0000001f28000986 */ /* 0x0003e8000c101914 */
[----:B-1----:R-:W3:Y:S01]  /*ae490*/  LDL.LU R31, [R1+0x2324] ;  /* 0x00232400011f7983 */ /* 0x002ee20000300800 */
[----:B------:R-:W-:-:S03]  /*ae4a0*/  LOP3.LUT P1, RZ, R9, 0x10, RZ, 0xc0, !PT ;  /* 0x0000001009ff7812 */ /* 0x000fc6000782c0ff */
[----:B------:R-:W4:Y:S01]  /*ae4b0*/  LDL.LU R243, [R1+0x560] ;  /* 0x0005600001f37983 */ /* 0x000f220000300800 */
[----:B------:R-:W-:-:S03]  /*ae4c0*/  LOP3.LUT R30, R30, 0xfffffffd, RZ, 0xc0, !PT ;  /* 0xfffffffd1e1e7812 */ /* 0x000fc600078ec0ff */
[----:B------:R-:W4:Y:S04]  /*ae4d0*/  LDL.LU R166, [R1+0x2328] ;  /* 0x0023280001a67983 */ /* 0x000f280000300800 */
[----:B------:R-:W4:Y:S02]  /*ae4e0*/  LDL.LU R0, [R1+0x540] ;  /* 0x0005400001007983 */ /* 0x000f240000300800 */
[----:B------:R-:W-:Y:S02]  /*ae4f0*/  @P1 LOP3.LUT R30, R30, 0x2, RZ, 0xfc, !PT ;  /* 0x000000021e1e1812 */ /* 0x000fe400078efcff */
[----:B------:R-:W-:Y:S01]  /*ae500*/  LOP3.LUT P1, RZ, R9, 0x8, RZ, 0xc0, !PT ;  /* 0x0000000809ff7812 */ /* 0x000fe2000782c0ff */
[----:B------:R-:W4:Y:S01]  /*ae510*/  LDL.LU R167, [R1+0x520] ;  /* 0x0005200001a77983 */ /* 0x000f220000300800 */
[----:B------:R-:W-:-:S03]  /*ae520*/  LOP3.LUT R30, R30, 0xfffffffb, RZ, 0xc0, !PT ;  /* 0xfffffffb1e1e7812 */ /* 0x000fc600078ec0ff */
[----:B------:R-:W4:Y:S04]  /*ae530*/  LDL.LU R238, [R1+0x500] ;  /* 0x0005000001ee7983 */ /* 0x000f280000300800 */
[----:B------:R-:W4:Y:S04]  /*ae540*/  LDL.LU R242, [R1+0x4f0] ;  /* 0x0004f00001f27983 */ /* 0x000f280000300800 */
[----:B------:R-:W-:Y:S01]  /*ae550*/  @P1 LOP3.LUT R30, R30, 0x4, RZ, 0xfc, !PT ;  /* 0x000000041e1e1812 */ /* 0x000fe200078efcff */
[----:B------:R-:W4:Y:S01]  /*ae560*/  LDL.LU R237, [R1+0x5c4] ;  /* 0x0005c40001ed7983 */ /* 0x000f220000300800 */
[----:B------:R-:W-:-:S02]  /*ae570*/  LOP3.LUT P1, RZ, R9, 0x4, RZ, 0xc0, !PT ;  /* 0x0000000409ff7812 */ /* 0x000fc4000782c0ff */
[----:B------:R-:W-:Y:S01]  /*ae580*/  LOP3.LUT R30, R30, 0xfffffff7, RZ, 0xc0, !PT ;  /* 0xfffffff71e1e7812 */ /* 0x000fe200078ec0ff */
[----:B------:R-:W4:Y:S04]  /*ae590*/  LDL.LU R241, [R1+0x5a4] ;  /* 0x0005a40001f17983 */ /* 0x000f280000300800 */
[----:B------:R-:W4:Y:S04]  /*ae5a0*/  LDL.LU R236, [R1+0x584] ;  /* 0x0005840001ec7983 */ /* 0x000f280000300800 */
[----:B------:R-:W4:Y:S02]  /*ae5b0*/  LDL.LU R240, [R1+0x232c] ;  /* 0x00232c0001f07983 */ /* 0x000f240000300800 */
[----:B------:R-:W-:-:S02]  /*ae5c0*/  @P1 LOP3.LUT R30, R30, 0x8, RZ, 0xfc, !PT ;  /* 0x000000081e1e1812 */ /* 0x000fc400078efcff */
[----:B------:R-:W-:Y:S02]  /*ae5d0*/  LOP3.LUT P1, RZ, R9, 0x2, RZ, 0xc0, !PT ;  /* 0x0000000209ff7812 */ /* 0x000fe4000782c0ff */
[C---:B------:R-:W-:Y:S02]  /*ae5e0*/  LOP3.LUT P4, RZ, R8.reuse, 0x1000000, RZ, 0xc0, !PT ;  /* 0x0100000008ff7812 */ /* 0x040fe4000788c0ff */
[----:B------:R-:W-:Y:S01]  /*ae5f0*/  LOP3.LUT P5, RZ, R8, 0x2000000, RZ, 0xc0, !PT ;  /* 0x0200000008ff7812 */ /* 0x000fe200078ac0ff */
[----:B------:R-:W-:Y:S01]  /*ae600*/  IMAD.WIDE R40, R43, 0x4, R120 ;  /* 0x000000042b287825 */ /* 0x000fe200078e0278 */
[----:B------:R-:W-:Y:S01]  /*ae610*/  LOP3.LUT R30, R30, 0xffffffef, RZ, 0xc0, !PT ;  /* 0xffffffef1e1e7812 */ /* 0x000fe200078ec0ff */
[----:B------:R-:W4:Y:S06]  /*ae620*/  LDL.LU R165, [R1+0x564] ;  /* 0x0005640001a57983 */ /* 0x000f2c0000300800 */
        /* <DEDUP_REMOVED lines=11> */
[C---:B------:R-:W-:Y:S02]  /*ae6e0*/  LOP3.LUT P1, RZ, R8.reuse, 0x20000000, RZ, 0xc0, !PT ;  /* 0x2000000008ff7812 */ /* 0x040fe4000782c0ff */
[----:B------:R-:W-:Y:S02]  /*ae6f0*/  LOP3.LUT P0, RZ, R8, 0x8000000, RZ, 0xc0, !PT ;  /* 0x0800000008ff7812 */ /* 0x000fe4000780c0ff */
[----:B------:R-:W-:-:S09]  /*ae700*/  LOP3.LUT R30, R30, 0xfffffeff, RZ, 0xc0, !PT ;  /* 0xfffffeff1e1e7812 */ /* 0x000fd200078ec0ff */
[----:B------:R-:W-:Y:S02]  /*ae710*/  @P1 LOP3.LUT R30, R30, 0x100, RZ, 0xfc, !PT ;  /* 0x000001001e1e1812 */ /* 0x000fe400078efcff */
[----:B------:R-:W-:Y:S01]  /*ae720*/  LOP3.LUT P1, RZ, R8, 0x10000000, RZ, 0xc0, !PT ;  /* 0x1000000008ff7812 */ /* 0x000fe2000782c0ff */
[----:B------:R1:W-:Y:S02]  /*ae730*/  @P4 STG.E desc[UR20][R40.64], R42 ;  /* 0x0000002a28004986 */ /* 0x0003e4000c101914 */
[----:B-1----:R-:W-:-:S05]  /*ae740*/  IMAD.WIDE R40, R43, 0x4, R118 ;  /* 0x000000042b287825 */ /* 0x002fca00078e0276 */
[----:B--2---:R1:W-:Y:S04]  /*ae750*/  @P5 STG.E desc[UR20][R40.64], R45 ;  /* 0x0000002d28005986 */ /* 0x0043e8000c101914 */
[----:B-1----:R-:W2:Y:S04]  /*ae760*/  LDL.LU R45, [R1+0x2330] ;  /* 0x00233000012d7983 */ /* 0x002ea80000300800 */
[----:B------:R-:W2:Y:S04]  /*ae770*/  LDL.LU R42, [R1+0x544] ;  /* 0x00054400012a7983 */ /* 0x000ea80000300800 */
[----:B------:R-:W2:Y:S01]  /*ae780*/  LDL.LU R43, [R1+0x524] ;  /* 0x00052400012b7983 */ /* 0x000ea20000300800 */
[----:B---3--:R-:W-:-:S05]  /*ae790*/  IMAD.WIDE R40, R31, 0x4, R124 ;  /* 0x000000041f287825 */ /* 0x008fca00078e027c */
[----:B------:R1:W-:Y:S02]  /*ae7a0*/  @P6 STG.E desc[UR20][R40.64], R44 ;  /* 0x0000002c28006986 */ /* 0x0003e4000c101914 */
[C---:B-1----:R-:W-:Y:S02]  /*ae7b0*/  IMAD.WIDE R40, R31.reuse, 0x4, R122 ;  /* 0x000000041f287825 */ /* 0x042fe400078e027a */
[----:B------:R-:W3:Y:S04]  /*ae7c0*/  LDL.LU R44, [R1+0x504] ;  /* 0x00050400012c7983 */ /* 0x000ee80000300800 */
[----:B------:R1:W-:Y:S02]  /*ae7d0*/  @P0 STG.E desc[UR20][R40.64], R46 ;  /* 0x0000002e28000986 */ /* 0x0003e4000c101914 */
[----:B-1----:R-:W-:-:S05]  /*ae7e0*/  IMAD.WIDE R40, R31, 0x4, R120 ;  /* 0x000000041f287825 */ /* 0x002fca00078e0278 */
[----:B----4-:R1:W-:Y:S02]  /*ae7f0*/  @P1 STG.E desc[UR20][R40.64], R47 ;  /* 0x0000002f28001986 */ /* 0x0103e4000c101914 */
[----:B-1----:R-:W-:Y:S02]  /*ae800*/  IMAD.WIDE R40, R31, 0x4, R118 ;  /* 0x000000041f287825 */ /* 0x002fe400078e0276 */
[----:B------:R-:W4:Y:S04]  /*ae810*/  LDL.LU R47, [R1+0x4f4] ;  /* 0x0004f400012f7983 */ /* 0x000f280000300800 */
[----:B------:R-:W4:Y:S04]  /*ae820*/  LDL.LU R31, [R1+0x5c8] ;  /* 0x0005c800011f7983 */ /* 0x000f280000300800 */
[----:B------:R-:W4:Y:S01]  /*ae830*/  LDL.LU R46, [R1+0x2334] ;  /* 0x00233400012e7983 */ /* 0x000f220000300800 */
        /* <DEDUP_REMOVED lines=17> */
[----:B------:R-:W4:Y:S10]  /*ae950*/  LDL.LU R242, [R1+0x233c] ;  /* 0x00233c0001f27983 */ /* 0x000f340000300800 */
        /* <DEDUP_REMOVED lines=11> */
[C---:B------:R-:W-:Y:S02]  /*aea10*/  LOP3.LUT P5, RZ, R9.reuse, 0x100, RZ, 0xc0, !PT ;  /* 0x0000010009ff7812 */ /* 0x040fe400078ac0ff */
[C---:B------:R-:W-:Y:S02]  /*aea20*/  LOP3.LUT P6, RZ, R9.reuse, 0x200, RZ, 0xc0, !PT ;  /* 0x0000020009ff7812 */ /* 0x040fe400078cc0ff */
[----:B------:R-:W-:Y:S01]  /*aea30*/  LOP3.LUT P0, RZ, R9, 0x400, RZ, 0xc0, !PT ;  /* 0x0000040009ff7812 */ /* 0x000fe2000780c0ff */
[----:B--2---:R-:W-:-:S05]  /*aea40*/  IMAD.WIDE R40, R45, 0x4, R124 ;  /* 0x000000042d287825 */ /* 0x004fca00078e027c */
[----:B------:R1:W-:Y:S02]  /*aea50*/  @P3 STG.E desc[UR20][R40.64], R42 ;  /* 0x0000002a28003986 */ /* 0x0003e4000c101914 */
[----:B-1----:R-:W-:-:S05]  /*aea60*/  IMAD.WIDE R40, R45, 0x4, R122 ;  /* 0x000000042d287825 */ /* 0x002fca00078e027a */
[----:B------:R1:W-:Y:S02]  /*aea70*/  @P4 STG.E desc[UR20][R40.64], R43 ;  /* 0x0000002b28004986 */ /* 0x0003e4000c101914 */
[----:B-1----:R-:W-:-:S05]  /*aea80*/  IMAD.WIDE R40, R45, 0x4, R120 ;  /* 0x000000042d287825 */ /* 0x002fca00078e0278 */
[----:B---3--:R1:W-:Y:S02]  /*aea90*/  @P5 STG.E desc[UR20][R40.64], R44 ;  /* 0x0000002c28005986 */ /* 0x0083e4000c101914 */
[----:B-1----:R-:W-:Y:S02]  /*aeaa0*/  IMAD.WIDE R40, R45, 0x4, R118 ;  /* 0x000000042d287825 */ /* 0x002fe400078e0276 */
[----:B------:R-:W2:Y:S04]  /*aeab0*/  LDL.LU R44, [R1+0x5a8] ;  /* 0x0005a800012c7983 */ /* 0x000ea80000300800 */
[----:B------:R-:W3:Y:S04]  /*aeac0*/  LDL.LU R45, [R1+0x588] ;  /* 0x00058800012d7983 */ /* 0x000ee80000300800 */
[----:B------:R-:W3:Y:S04]  /*aead0*/  LDL.LU R29, [R1+0x568] ;  /* 0x00056800011d7983 */ /* 0x000ee80000300800 */
[----:B------:R-:W3:Y:S04]  /*aeae0*/  LDL.LU R239, [R1+0x548] ;  /* 0x0005480001ef7983 */ /* 0x000ee80000300800 */
[----:B----4-:R1:W-:Y:S02]  /*aeaf0*/  @P6 STG.E desc[UR20][R40.64], R47 ;  /* 0x0000002f28006986 */ /* 0x0103e4000c101914 */
[----:B-1----:R-:W-:-:S05]  /*aeb00*/  IMAD.WIDE R40, R46, 0x4, R124 ;  /* 0x000000042e287825 */ /* 0x002fca00078e027c */
[----:B------:R1:W-:Y:S04]  /*aeb10*/  @P0 STG.E desc[UR20][R40.64], R31 ;  /* 0x0000001f28000986 */ /* 0x0003e8000c101914 */
[----:B-1----:R-:W4:Y:S04]  /*aeb20*/  LDL.LU R31, [R1+0x528] ;  /* 0x00052800011f7983 */ /* 0x002f280000300800 */
[----:B------:R-:W4:Y:S04]  /*aeb30*/  LDL.LU R47, [R1+0x2338] ;  /* 0x00233800012f7983 */ /* 0x000f280000300800 */
[----:B------:R-:W4:Y:S01]  /*aeb40*/  LDL.LU R243, [R1+0x508] ;  /* 0x0005080001f37983 */ /* 0x000f220000300800 */
[----:B------:R-:W-:-:S02]  /*aeb50*/  LOP3.LUT P1, RZ, R9, 0x800000, RZ, 0xc0, !PT ;  /* 0x0080000009ff7812 */ /* 0x000fc4000782c0ff */
[----:B------:R-:W-:Y:S01]  /*aeb60*/  LOP3.LUT R7, R7, 0xfdffffff, RZ, 0xc0, !PT ;  /* 0xfdffffff07077812 */ /* 0x000fe200078ec0ff */
[----:B------:R-:W4:Y:S04]  /*aeb70*/  LDL.LU R0, [R1+0x4f8] ;  /* 0x0004f80001007983 */ /* 0x000f280000300800 */
[----:B------:R-:W4:Y:S04]  /*aeb80*/  LDL.LU R167, [R1+0x5cc] ;  /* 0x0005cc0001a77983 */ /* 0x000f280000300800 */
[----:B------:R-:W4:Y:S02]  /*aeb90*/  LDL.LU R238, [R1+0x5ac] ;  /* 0x0005ac0001ee7983 */ /* 0x000f240000300800 */
[----:B------:R-:W-:-:S02]  /*aeba0*/  @P1 LOP3.LUT R7, R7, 0x2000000, RZ, 0xfc, !PT ;  /* 0x0200000007071812 */ /* 0x000fc400078efcff */
        /* <DEDUP_REMOVED lines=9> */
[----:B------:R-:W4:Y:S01]  /*aec40*/  LDL.LU R240, [R1+0x50c] ;  /* 0x00050c0001f07983 */ /* 0x000f220000300800 */
[----:B------:R-:W-:-:S03]  /*aec50*/  LOP3.LUT P4, RZ, R9, 0x800, RZ, 0xc0, !PT ;  /* 0x0000080009ff7812 */ /* 0x000fc6000788c0ff */
[----:B------:R-:W4:Y:S01]  /*aec60*/  LDL.LU R165, [R1+0x2340] ;  /* 0x0023400001a57983 */ /* 0x000f220000300800 */
[C---:B------:R-:W-:Y:S01]  /*aec70*/  LOP3.LUT P5, RZ, R9.reuse, 0x1000, RZ, 0xc0, !PT ;  /* 0x0000100009ff7812 */ /* 0x040fe200078ac0ff */
[----:B------:R-:W-:Y:S01]  /*aec80*/  IMAD.WIDE R40, R46, 0x4, R122 ;  /* 0x000000042e287825 */ /* 0x000fe200078e027a */
[----:B------:R-:W-:Y:S01]  /*aec90*/  LOP3.LUT P6, RZ, R9, 0x2000, RZ, 0xc0, !PT ;  /* 0x0000200009ff7812 */ /* 0x000fe200078cc0ff */
[----:B------:R-:W4:Y:S02]  /*aeca0*/  LDL.LU R42, [R1+0x4fc] ;  /* 0x0004fc00012a7983 */ /* 0x000f240000300800 */
[----:B------:R-:W-:Y:S02]  /*aecb0*/  @P1 LOP3.LUT R7, R7, 0x8000000, RZ, 0xfc, !PT ;  /* 0x0800000007071812 */ /* 0x000fe400078efcff */
[----:B------:R-:W-:Y:S01]  /*aecc0*/  LOP3.LUT P1, RZ, R9, 0x100000, RZ, 0xc0, !PT ;  /* 0x0010000009ff7812 */ /* 0x000fe2000782c0ff */
[----:B------:R-:W4:Y:S01]  /*aecd0*/  LDL.LU R43, [R1+0x5b0] ;  /* 0x0005b000012b7983 */ /* 0x000f220000300800 */
        /* <DEDUP_REMOVED lines=13> */
[----:B------:R-:W-:-:S11]  /*aedb0*/  LOP3.LUT R30, R30, 0xfffffffe, RZ, 0xc0, !PT ;  /* 0xfffffffe1e1e7812 */ /* 0x000fd600078ec0ff */
[----:B------:R-:W-:Y:S02]  /*aedc0*/  @P1 LOP3.LUT R30, R30, 0x1, RZ, 0xfc, !PT ;  /* 0x000000011e1e1812 */ /* 0x000fe400078efcff */
[----:B------:R-:W-:Y:S01]  /*aedd0*/  LOP3.LUT P1, RZ, R9, 0x8000, RZ, 0xc0, !PT ;  /* 0x0000800009ff7812 */ /* 0x000fe2000782c0ff */
[----:B--2---:R1:W-:Y:S02]  /*aede0*/  @P4 STG.E desc[UR20][R40.64], R44 ;  /* 0x0000002c28004986 */ /* 0x0043e4000c101914 */
[C---:B-1----:R-:W-:Y:S02]  /*aedf0*/  IMAD.WIDE R40, R46.reuse, 0x4, R120 ;  /* 0x000000042e287825 */ /* 0x042fe400078e0278 */
[----:B------:R-:W2:Y:S04]  /*aee00*/  LDL.LU R44, [R1+0x590] ;  /* 0x00059000012c7983 */ /* 0x000ea80000300800 */
[----:B---3--:R1:W-:Y:S02]  /*aee10*/  @P5 STG.E desc[UR20][R40.64], R45 ;  /* 0x0000002d28005986 */ /* 0x0083e4000c101914 */
[----:B-1----:R-:W-:-:S02]  /*aee20*/  IMAD.WIDE R40, R46, 0x4, R118 ;  /* 0x000000042e287825 */ /* 0x002fc400078e0276 */
[----:B------:R-:W3:Y:S04]  /*aee30*/  LDL.LU R45, [R1+0x570] ;  /* 0x00057000012d7983 */ /* 0x000ee80000300800 */
[----:B------:R4:W-:Y:S04]  /*aee40*/  @P6 STG.E desc[UR20][R40.64], R29 ;  /* 0x0000001d28006986 */ /* 0x0009e8000c101914 */
[----:B------:R-:W2:Y:S01]  /*aee50*/  LDL.LU R46, [R1+0x2344] ;  /* 0x00234400012e7983 */ /* 0x000ea20000300800 */
[----:B----4-:R-:W-:-:S05]  /*aee60*/  IMAD.WIDE R40, R47, 0x4, R124 ;  /* 0x000000042f287825 */ /* 0x010fca00078e027c */
[----:B------:R1:W-:Y:S02]  /*aee70*/  @P0 STG.E desc[UR20][R40.64], R239 ;  /* 0x000000ef28000986 */ /* 0x0003e4000c101914 */
[----:B-1----:R-:W-:-:S05]  /*aee80*/  IMAD.WIDE R40, R47, 0x4, R122 ;  /* 0x000000042f287825 */ /* 0x002fca00078e027a */
[----:B------:R1:W-:Y:S01]  /*aee90*/  @P1 STG.E desc[UR20][R40.64], R31 ;  /* 0x0000001f28001986 */ /* 0x0003e2000c101914 */
[----:B------:R-:W-:Y:S01]  /*aeea0*/  LOP3.LUT P1, RZ, R30, 0x1, RZ, 0xc0, !PT ;  /* 0x000000011eff7812 */ /* 0x000fe2000782c0ff */
[----:B-1----:R-:W-:-:S12]  /*aeeb0*/  IMAD.WIDE R30, R47, 0x4, R120 ;  /* 0x000000042f1e7825 */ /* 0x002fd800078e0278 */
[----:B------:R1:W-:Y:S02]  /*aeec0*/  @P1 STG.E desc[UR20][R30.64], R243 ;  /* 0x000000f31e001986 */ /* 0x0003e4000c101914 */
[----:B-1----:R-:W-:Y:S02]  /*aeed0*/  IMAD.WIDE R30, R47, 0x4, R118 ;  /* 0x000000042f1e7825 */ /* 0x002fe400078e0276 */
        /* <DEDUP_REMOVED lines=20> */
[----:B------:R-:W-:-:S02]  /*af020*/  LOP3.LUT P1, RZ, R7, 0x2000000, RZ, 0xc0, !PT ;  /* 0x0200000007ff7812 */ /* 0x000fc4000782c0ff */
        /* <DEDUP_REMOVED lines=9> */
[C---:B------:R-:W-:Y:S02]  /*af0c0*/  LOP3.LUT P6, RZ, R9.reuse, 0x10000000, RZ, 0xc0, !PT ;  /* 0x1000000009ff7812 */ /* 0x040fe400078cc0ff */
[----:B------:R-:W-:Y:S01]  /*af0d0*/  LOP3.LUT P0, RZ, R9, 0x20000000, RZ, 0xc0, !PT ;  /* 0x2000000009ff7812 */ /* 0x000fe2000780c0ff */
[----:B--2---:R-:W-:-:S05]  /*af0e0*/  IMAD.WIDE R30, R46, 0x4, R124 ;  /* 0x000000042e1e7825 */ /* 0x004fca00078e027c */
[----:B------:R1:W-:Y:S02]  /*af0f0*/  @P4 STG.E desc[UR20][R30.64], R43 ;  /* 0x0000002b1e004986 */ /* 0x0003e4000c101914 */
[----:B-1----:R-:W-:-:S05]  /*af100*/  IMAD.WIDE R30, R46, 0x4, R122 ;  /* 0x000000042e1e7825 */ /* 0x002fca00078e027a */
[----:B------:R1:W-:Y:S02]  /*af110*/  @P5 STG.E desc[UR20][R30.64], R44 ;  /* 0x0000002c1e005986 */ /* 0x0003e4000c101914 */
[C---:B-1----:R-:W-:Y:S02]  /*af120*/  IMAD.WIDE R30, R46.reuse, 0x4, R120 ;  /* 0x000000042e1e7825 */ /* 0x042fe400078e0278 */
[----:B------:R-:W2:Y:S04]  /*af130*/  LDL.LU R44, [R1+0x530] ;  /* 0x00053000012c7983 */ /* 0x000ea80000300800 */
[----:B---3--:R1:W-:Y:S02]  /*af140*/  @P6 STG.E desc[UR20][R30.64], R45 ;  /* 0x0000002d1e006986 */ /* 0x0083e4000c101914 */
[----:B-1----:R-:W-:-:S02]  /*af150*/  IMAD.WIDE R30, R46, 0x4, R118 ;  /* 0x000000042e1e7825 */ /* 0x002fc400078e0276 */
[----:B------:R-:W3:Y:S04]  /*af160*/  LDL.LU R45, [R1+0x510] ;  /* 0x00051000012d7983 */ /* 0x000ee80000300800 */
[----:B------:R-:W3:Y:S04]  /*af170*/  LDL.LU R46, [R1+0x240] ;  /* 0x00024000012e7983 */ /* 0x000ee80000300800 */
[----:B----4-:R1:W-:Y:S04]  /*af180*/  @P0 STG.E desc[UR20][R30.64], R47 ;  /* 0x0000002f1e000986 */ /* 0x0103e8000c101914 */
[----:B-1----:R-:W4:Y:S04]  /*af190*/  LDL.LU R47, [R1+0x2348] ;  /* 0x00234800012f7983 */ /* 0x002f280000300800 */
        /* <DEDUP_REMOVED lines=10> */
[----:B------:R-:W-:-:S03]  /*af240*/  LOP3.LUT P4, RZ, R9, 0x40000000, RZ, 0xc0, !PT ;  /* 0x4000000009ff7812 */ /* 0x000fc6000788c0ff */
[----:B------:R-:W3:Y:S04]  /*af250*/  LDL.LU R236, [R1+0x5b8] ;  /* 0x0005b80001ec7983 */ /* 0x000ee80000300800 */
[----:B------:R-:W3:Y:S01]  /*af260*/  LDL.LU R165, [R1+0x598] ;  /* 0x0005980001a57983 */ /* 0x000ee20000300800 */
[----:B------:R-:W-:-:S03]  /*af270*/  LOP3.LUT P5, RZ, R9, 0x80000000, RZ, 0xc0, !PT ;  /* 0x8000000009ff7812 */ /* 0x000fc600078ac0ff */
[----:B------:R-:W3:Y:S04]  /*af280*/  LDL.LU R42, [R1+0x578] ;  /* 0x00057800012a7983 */ /* 0x000ee80000300800 */
[----:B------:R-:W3:Y:S01]  /*af290*/  LDL.LU R43, [R1+0x2354] ;  /* 0x00235400012b7983 */ /* 0x000ee20000300800 */
        /* <DEDUP_REMOVED lines=20> */
[----:B----4-:R-:W-:-:S05]  /*af3e0*/  IMAD.WIDE R30, R47, 0x4, R124 ;  /* 0x000000042f1e7825 */ /* 0x010fca00078e027c */
[----:B--2---:R1:W-:Y:S02]  /*af3f0*/  @P4 STG.E desc[UR20][R30.64], R44 ;  /* 0x0000002c1e004986 */ /* 0x0043e4000c101914 */
[C---:B-1----:R-:W-:Y:S02]  /*af400*/  IMAD.WIDE R30, R47.reuse, 0x4, R122 ;  /* 0x000000042f1e7825 */ /* 0x042fe400078e027a */
[----:B------:R-:W2:Y:S04]  /*af410*/  LDL.LU R44, [R1+0x558] ;  /* 0x00055800012c7983 */ /* 0x000ea80000300800 */
[----:B---3--:R1:W-:Y:S02]  /*af420*/  @P5 STG.E desc[UR20][R30.64], R45 ;  /* 0x0000002d1e005986 */ /* 0x0083e4000c101914 */
[----:B-1----:R-:W-:-:S02]  /*af430*/  IMAD.WIDE R30, R47, 0x4, R120 ;  /* 0x000000042f1e7825 */ /* 0x002fc400078e0278 */
[----:B------:R-:W3:Y:S04]  /*af440*/  LDL.LU R45, [R1+0x538] ;  /* 0x00053800012d7983 */ /* 0x000ee80000300800 */
[----:B------:R1:W-:Y:S02]  /*af450*/  @P6 STG.E desc[UR20][R30.64], R46 ;  /* 0x0000002e1e006986 */ /* 0x0003e4000c101914 */
[----:B-1----:R-:W-:Y:S02]  /*af460*/  IMAD.WIDE R30, R47, 0x4, R118 ;  /* 0x000000042f1e7825 */ /* 0x002fe400078e0276 */
[----:B------:R-:W4:Y:S04]  /*af470*/  LDL.LU R46, [R1+0x518] ;  /* 0x00051800012e7983 */ /* 0x000f280000300800 */
[----:B------:R-:W4:Y:S04]  /*af480*/  LDL.LU R47, [R1+0x248] ;  /* 0x00024800012f7983 */ /* 0x000f280000300800 */
[----:B------:R-:W3:Y:S01]  /*af490*/  LDL.LU R240, [R1+0x2358] ;  /* 0x0023580001f07983 */ /* 0x000ee20000300800 */
[----:B------:R-:W-:-:S04]  /*af4a0*/  LOP3.LUT R7, R7, 0xff7fffff, RZ, 0xc0, !PT ;  /* 0xff7fffff07077812 */ /* 0x000fc800078ec0ff */
[----:B------:R-:W-:Y:S02]  /*af4b0*/  @P1 LOP3.LUT R7, R7, 0x800000, RZ, 0xfc, !PT ;  /* 0x0080000007071812 */ /* 0x000fe400078efcff */
[C---:B------:R-:W-:Y:S02]  /*af4c0*/  LOP3.LUT P1, RZ, R10.reuse, 0x8, RZ, 0xc0, !PT ;  /* 0x000000080aff7812 */ /* 0x040fe4000782c0ff */
[----:B------:R-:W-:Y:S02]  /*af4d0*/  LOP3.LUT P0, RZ, R10, 0x2, RZ, 0xc0, !PT ;  /* 0x000000020aff7812 */ /* 0x000fe4000780c0ff */
[----:B------:R-:W-:-:S09]  /*af4e0*/  LOP3.LUT R7, R7, 0xfeffffff, RZ, 0xc0, !PT ;  /* 0xfeffffff07077812 */ /* 0x000fd200078ec0ff */
[----:B------:R-:W-:Y:S02]  /*af4f0*/  @P1 LOP3.LUT R7, R7, 0x1000000, RZ, 0xfc, !PT ;  /* 0x0100000007071812 */ /* 0x000fe400078efcff */
        /* <DEDUP_REMOVED lines=39> */
[----:B------:R-:W-:-:S04]  /*af770*/  LOP3.LUT P0, RZ, R10, 0x10000, RZ, 0xc0, !PT ;  /* 0x000100000aff7812 */ /* 0x000fc8000780c0ff */
[----:B--2---:R3:W-:Y:S02]  /*af780*/  @P4 STG.E desc[UR20][R30.64], R44 ;  /* 0x0000002c1e004986 */ /* 0x0047e4000c101914 */
[----:B---3--:R-:W-:-:S05]  /*af790*/  IMAD.WIDE R30, R240, 0x4, R124 ;  /* 0x00000004f01e7825 */ /* 0x008fca00078e027c */
[----:B------:R1:W-:Y:S02]  /*af7a0*/  @P5 STG.E desc[UR20][R30.64], R45 ;  /* 0x0000002d1e005986 */ /* 0x0003e4000c101914 */
[----:B-1----:R-:W-:-:S05]  /*af7b0*/  IMAD.WIDE R30, R240, 0x4, R122 ;  /* 0x00000004f01e7825 */ /* 0x002fca00078e027a */
[----:B----4-:R1:W-:Y:S02]  /*af7c0*/  @P6 STG.E desc[UR20][R30.64], R46 ;  /* 0x0000002e1e006986 */ /* 0x0103e4000c101914 */
[----:B-1----:R-:W-:-:S05]  /*af7d0*/  IMAD.WIDE R30, R240, 0x4, R120 ;  /* 0x00000004f01e7825 */ /* 0x002fca00078e0278 */
[----:B------:R1:W-:Y:S04]  /*af7e0*/  @P0 STG.E desc[UR20][R30.64], R47 ;  /* 0x0000002f1e000986 */ /* 0x0003e8000c101914 */
[----:B-1----:R-:W2:Y:S04]  /*af7f0*/  LDL.LU R47, [R1+0x18] ;  /* 0x00001800012f7983 */ /* 0x002ea80000300800 */
[----:B------:R-:W3:Y:S04]  /*af800*/  LDL.LU R165, [R1+0x5bc] ;  /* 0x0005bc0001a57983 */ /* 0x000ee80000300800 */
[----:B------:R-:W4:Y:S04]  /*af810*/  LDL.LU R42, [R1+0x59c] ;  /* 0x00059c00012a7983 */ /* 0x000f280000300800 */
[----:B------:R-:W4:Y:S04]  /*af820*/  LDL.LU R43, [R1+0x57c] ;  /* 0x00057c00012b7983 */ /* 0x000f280000300800 */
[----:B------:R-:W3:Y:S04]  /*af830*/  LDL.LU R44, [R1+0x235c] ;  /* 0x00235c00012c7983 */ /* 0x000ee80000300800 */
        /* <DEDUP_REMOVED lines=18> */
[----:B------:R-:W-:Y:S01]  /*af960*/  LOP3.LUT P6, RZ, R10, 0x80000, RZ, 0xc0, !PT ;  /* 0x000800000aff7812 */ /* 0x000fe200078cc0ff */
[----:B--2---:R1:W-:Y:S04]  /*af970*/  @P4 STG.E desc[UR20][R30.64], R47 ;  /* 0x0000002f1e004986 */ /* 0x0043e8000c101914 */
[----:B-1----:R-:W2:Y:S04]  /*af980*/  LDL.LU R47, [R1+0x51c] ;  /* 0x00051c00012f7983 */ /* 0x002ea80000300800 */
[----:B------:R-:W2:Y:S04]  /*af990*/  LDL.LU R0, [R1+0x24c] ;  /* 0x00024c0001007983 */ /* 0x000ea80000300800 */
[----:B------:R-:W2:Y:S04]  /*af9a0*/  LDL.LU R238, [R1+0x1c] ;  /* 0x00001c0001ee7983 */ /* 0x000ea80000300800 */
[----:B------:R-:W2:Y:S04]  /*af9b0*/  LDL.LU R241, [R1+0x2364] ;  /* 0x0023640001f17983 */ /* 0x000ea80000300800 */
[----:B------:R-:W2:Y:S04]  /*af9c0*/  LDL.LU R166, [R1+0x690] ;  /* 0x0006900001a67983 */ /* 0x000ea80000300800 */
[----:B------:R-:W2:Y:S01]  /*af9d0*/  LDL.LU R242, [R1+0x670] ;  /* 0x0006700001f27983 */ /* 0x000ea20000300800 */
[----:B------:R-:W-:Y:S01]  /*af9e0*/  LOP3.LUT R7, R7, 0xffffdfff, RZ, 0xc0, !PT ;  /* 0xffffdfff07077812 */ /* 0x000fe200078ec0ff */
[----:B---3--:R-:W-:Y:S01]  /*af9f0*/  IMAD.WIDE R30, R44, 0x4, R124 ;  /* 0x000000042c1e7825 */ /* 0x008fe200078e027c */
[----:B------:R-:W-:Y:S01]  /*afa00*/  LOP3.LUT P0, RZ, R10, 0x100000, RZ, 0xc0, !PT ;  /* 0x001000000aff7812 */ /* 0x000fe2000780c0ff */
[----:B------:R-:W3:Y:S01]  /*afa10*/  LDL.LU R237, [R1+0x650] ;  /* 0x0006500001ed7983 */ /* 0x000ee20000300800 */
[----:B------:R-:W-:-:S02]  /*afa20*/  @P1 LOP3.LUT R7, R7, 0x2000, RZ, 0xfc, !PT ;  /* 0x0000200007071812 */ /* 0x000fc400078efcff */
[----:B------:R-:W-:Y:S01]  /*afa30*/  LOP3.LUT P1, RZ, R10, 0x1000000, RZ, 0xc0, !PT ;  /* 0x010000000aff7812 */ /* 0x000fe2000782c0ff */
[----:B------:R1:W-:Y:S01]  /*afa40*/  @P5 STG.E desc[UR20][R30.64], R165 ;  /* 0x000000a51e005986 */ /* 0x0003e2000c101914 */
[----:B------:R-:W-:Y:S01]  /*afa50*/  LOP3.LUT R7, R7, 0xffffbfff, RZ, 0xc0, !PT ;  /* 0xffffbfff07077812 */ /* 0x000fe200078ec0ff */
[----:B-1----:R-:W-:-:S05]  /*afa60*/  IMAD.WIDE R30, R44, 0x4, R122 ;  /* 0x000000042c1e7825 */ /* 0x002fca00078e027a */
[----:B----4-:R1:W-:Y:S05]  /*afa70*/  @P6 STG.E desc[UR20][R30.64], R42 ;  /* 0x0000002a1e006986 */ /* 0x0103ea000c101914 */
[----:B------:R-:W-:Y:S02]  /*afa80*/  @P1 LOP3.LUT R7, R7, 0x4000, RZ, 0xfc, !PT ;  /* 0x0000400007071812 */ /* 0x000fe400078efcff */
[----:B------:R-:W-:Y:S01]  /*afa90*/  LOP3.LUT P1, RZ, R10, 0x800000, RZ, 0xc0, !PT ;  /* 0x008000000aff7812 */ /* 0x000fe2000782c0ff */
[----:B-1----:R-:W-:-:S05]  /*afaa0*/  IMAD.WIDE R30, R44, 0x4, R120 ;  /* 0x000000042c1e7825 */ /* 0x002fca00078e0278 */
[----:B------:R1:W-:Y:S01]  /*afab0*/  @P0 STG.E desc[UR20][R30.64], R43 ;  /* 0x0000002b1e000986 */ /* 0x0003e2000c101914 */
[----:B------:R-:W-:-:S03]  /*afac0*/  LOP3.LUT R7, R7, 0xffff7fff, RZ, 0xc0, !PT ;  /* 0xffff7fff07077812 */ /* 0x000fc600078ec0ff */
[----:B-1----:R-:W4:Y:S04]  /*afad0*/  LDL.LU R43, [R1+0x2368] ;  /* 0x00236800012b7983 */ /* 0x002f280000300800 */
[----:B------:R-:W4:Y:S04]  /*afae0*/  LDL.LU R236, [R1+0x630] ;  /* 0x0006300001ec7983 */ /* 0x000f280000300800 */
[----:B------:R-:W4:Y:S01]  /*afaf0*/  LDL.LU R240, [R1+0x610] ;  /* 0x0006100001f07983 */ /* 0x000f220000300800 */
[----:B------:R-:W-:Y:S02]  /*afb00*/  @P1 LOP3.LUT R7, R7, 0x8000, RZ, 0xfc, !PT ;  /* 0x0000800007071812 */ /* 0x000fe400078efcff */
[----:B------:R-:W-:Y:S01]  /*afb10*/  LOP3.LUT P1, RZ, R10, 0x400000, RZ, 0xc0, !PT ;  /* 0x004000000aff7812 */ /* 0x000fe2000782c0ff */
[----:B------:R-:W4:Y:S01]  /*afb20*/  LDL.LU R165, [R1+0x600] ;  /* 0x0006000001a57983 */ /* 0x000f220000300800 */
[----:B------:R-:W-:Y:S01]  /*afb30*/  LOP3.LUT R7, R7, 0xfffeffff, RZ, 0xc0, !PT ;  /* 0xfffeffff07077812 */ /* 0x000fe200078ec0ff */
[----:B------:R-:W-:-:S02]  /*afb40*/  IMAD.WIDE R30, R44, 0x4, R118 ;  /* 0x000000042c1e7825 */ /* 0x000fc400078e0276 */
[----:B------:R-:W4:Y:S08]  /*afb50*/  LDL.LU R42, [R1+0x5e0] ;  /* 0x0005e000012a7983 */ /* 0x000f300000300800 */
[----:B------:R-:W-:Y:S02]  /*afb60*/  @P1 LOP3.LUT R7, R7, 0x10000, RZ, 0xfc, !PT ;  /* 0x0001000007071812 */ /* 0x000fe400078efcff */
[----:B------:R-:W-:-:S13]  /*afb70*/  LOP3.LUT P1, RZ, R10, 0x200000, RZ, 0xc0, !PT ;  /* 0x002000000aff7812 */ /* 0x000fda000782c0ff */
[----:B------:R1:W-:Y:S01]  /*afb80*/  @P1 STG.E desc[UR20][R30.64], R45 ;  /* 0x0000002d1e001986 */ /* 0x0003e2000c101914 */
[----:B------:R-:W-:Y:S01]  /*afb90*/  LOP3.LUT P1, RZ, R7, 0x10000, RZ, 0xc0, !PT ;  /* 0x0001000007ff7812 */ /* 0x000fe2000782c0ff */
[----:B-1----:R-:W-:Y:S02]  /*afba0*/  IMAD.WIDE R30, R167, 0x4, R124 ;  /* 0x00000004a71e7825 */ /* 0x002fe400078e027c */
[----:B------:R-:W4:Y:S10]  /*afbb0*/  LDL.LU R45, [R1+0x5d0] ;  /* 0x0005d000012d7983 */ /* 0x000f340000300800 */
[----:B------:R1:W-:Y:S01]  /*afbc0*/  @P1 STG.E desc[UR20][R30.64], R46 ;  /* 0x0000002e1e001986 */ /* 0x0003e2000c101914 */
[----:B------:R-:W-:-:S03]  /*afbd0*/  LOP3.LUT P1, RZ, R7, 0x8000, RZ, 0xc0, !PT ;  /* 0x0000800007ff7812 */ /* 0x000fc6000782c0ff */
[----:B-1----:R-:W4:Y:S04]  /*afbe0*/  LDL.LU R46, [R1+0x694] ;  /* 0x00069400012e7983 */ /* 0x002f280000300800 */
[----:B------:R-:W4:Y:S01]  /*afbf0*/  LDL.LU R44, [R1+0x236c] ;  /* 0x00236c00012c7983 */ /* 0x000f220000300800 */
[----:B------:R-:W-:-:S05]  /*afc00*/  IMAD.WIDE R30, R167, 0x4, R122 ;  /* 0x00000004a71e7825 */ /* 0x000fca00078e027a */
        /* <DEDUP_REMOVED lines=13> */
[----:B------:R-:W-:Y:S01]  /*afce0*/  LOP3.LUT P1, RZ, R7, 0x800, RZ, 0xc0, !PT ;  /* 0x0000080007ff7812 */ /* 0x000fe2000782c0ff */
[----:B-1----:R-:W-:-:S12]  /*afcf0*/  IMAD.WIDE R30, R241, 0x4, R122 ;  /* 0x00000004f11e7825 */ /* 0x002fd800078e027a */
[----:B------:R1:W-:Y:S01]  /*afd00*/  @P1 STG.E desc[UR20][R30.64], R242 ;  /* 0x000000f21e001986 */ /* 0x0003e2000c101914 */
[----:B------:R-:W-:Y:S01]  /*afd10*/  LOP3.LUT P1, RZ, R7, 0x400, RZ, 0xc0, !PT ;  /* 0x0000040007ff7812 */ /* 0x000fe2000782c0ff */
[----:B-1----:R-:W-:-:S12]  /*afd20*/  IMAD.WIDE R30, R241, 0x4, R120 ;  /* 0x00000004f11e7825 */ /* 0x002fd800078e0278 */
[----:B---3--:R1:W-:Y:S01]  /*afd30*/  @P1 STG.E desc[UR20][R30.64], R237 ;  /* 0x000000ed1e001986 */ /* 0x0083e2000c101914 */
[----:B------:R-:W-:Y:S02]  /*afd40*/  LOP3.LUT P1, RZ, R7, 0x200, RZ, 0xc0, !PT ;  /* 0x0000020007ff7812 */ /* 0x000fe4000782c0ff */
[----:B------:R-:W-:Y:S01]  /*afd50*/  LOP3.LUT P3, RZ, R10, 0x80000000, RZ, 0xc0, !PT ;  /* 0x800000000aff7812 */ /* 0x000fe2000786c0ff */
[----:B-1----:R-:W-:-:S10]  /*afd60*/  IMAD.WIDE R30, R241, 0x4, R118 ;  /* 0x00000004f11e7825 */ /* 0x002fd400078e0276 */
[----:B----4-:R1:W-:Y:S02]  /*afd70*/  @P1 STG.E desc[UR20][R30.64], R236 ;  /* 0x000000ec1e001986 */ /* 0x0103e4000c101914 */
[----:B-1----:R-:W-:-:S05]  /*afd80*/  IMAD.WIDE R30, R43, 0x4, R124 ;  /* 0x000000042b1e7825 */ /* 0x002fca00078e027c */
[----:B------:R1:W-:Y:S02]  /*afd90*/  @P2 STG.E desc[UR20][R30.64], R240 ;  /* 0x000000f01e002986 */ /* 0x0003e4000c101914 */
[----:B-1----:R-:W-:-:S05]  /*afda0*/  IMAD.WIDE R30, R43, 0x4, R122 ;  /* 0x000000042b1e7825 */ /* 0x002fca00078e027a */
[----:B------:R1:W-:Y:S04]  /*afdb0*/  @P3 STG.E desc[UR20][R30.64], R165 ;  /* 0x000000a51e003986 */ /* 0x0003e8000c101914 */
[----:B-1----:R-:W3:Y:S01]  /*afdc0*/  LDL.LU R165, [R1+0x654] ;  /* 0x0006540001a57983 */ /* 0x002ee20000300800 */
[C---:B------:R-:W-:Y:S02]  /*afdd0*/  LOP3.LUT P4, RZ, R11.reuse, 0x1, RZ, 0xc0, !PT ;  /* 0x000000010bff7812 */ /* 0x040fe4000788c0ff */
[----:B------:R-:W-:Y:S01]  /*afde0*/  LOP3.LUT P5, RZ, R11, 0x2, RZ, 0xc0, !PT ;  /* 0x000000020bff7812 */ /* 0x000fe200078ac0ff */
[----:B------:R-:W-:Y:S01]  /*afdf0*/  IMAD.WIDE R30, R43, 0x4, R120 ;  /* 0x000000042b1e7825 */ /* 0x000fe200078e0278 */
[C---:B------:R-:W-:Y:S02]  /*afe00*/  LOP3.LUT P6, RZ, R11.reuse, 0x4, RZ, 0xc0, !PT ;  /* 0x000000040bff7812 */ /* 0x040fe400078cc0ff */
[----:B------:R-:W-:-:S07]  /*afe10*/  LOP3.LUT P0, RZ, R11, 0x8, RZ, 0xc0, !PT ;  /* 0x000000080bff7812 */ /* 0x000fce000780c0ff */
[----:B------:R1:W-:Y:S02]  /*afe20*/  @P4 STG.E desc[UR20][R30.64], R42 ;  /* 0x0000002a1e004986 */ /* 0x0003e4000c101914 */
[----:B-1----:R-:W-:Y:S02]  /*afe30*/  IMAD.WIDE R30, R43, 0x4, R118 ;  /* 0x000000042b1e7825 */ /* 0x002fe400078e0276 */
[----:B------:R-:W4:Y:S04]  /*afe40*/  LDL.LU R42, [R1+0x634] ;  /* 0x00063400012a7983 */ /* 0x000f280000300800 */
[----:B------:R1:W-:Y:S04]  /*afe50*/  @P5 STG.E desc[UR20][R30.64], R45 ;  /* 0x0000002d1e005986 */ /* 0x0003e8000c101914 */
[----:B------:R-:W4:Y:S01]  /*afe60*/  LDL.LU R43, [R1+0x614] ;  /* 0x00061400012b7983 */ /* 0x000f220000300800 */
[----:B-1----:R-:W-:-:S03]  /*afe70*/  IMAD.WIDE R30, R44, 0x4, R124 ;  /* 0x000000042c1e7825 */ /* 0x002fc600078e027c */
[----:B------:R-:W4:Y:S04]  /*afe80*/  LDL.LU R45, [R1+0x604] ;  /* 0x00060400012d7983 */ /* 0x000f280000300800 */
[----:B------:R1:W-:Y:S02]  /*afe90*/  @P6 STG.E desc[UR20][R30.64], R46 ;  /* 0x0000002e1e006986 */ /* 0x0003e4000c101914 */
[----:B-1----:R-:W-:Y:S02]  /*afea0*/  IMAD.WIDE R30, R44, 0x4, R122 ;  /* 0x000000042c1e7825 */ /* 0x002fe400078e027a */
[----:B------:R-:W4:Y:S04]  /*afeb0*/  LDL.LU R46, [R1+0x5e4] ;  /* 0x0005e400012e7983 */ /* 0x000f280000300800 */
[----:B--2---:R1:W-:Y:S04]  /*afec0*/  @P0 STG.E desc[UR20][R30.64], R47 ;  /* 0x0000002f1e000986 */ /* 0x0043e8000c101914 */
[----:B-1----:R-:W2:Y:S01]  /*afed0*/  LDL.LU R47, [R1+0x2370] ;  /* 0x00237000012f7983 */ /* 0x002ea20000300800 */
[----:B------:R-:W-:-:S03]  /*afee0*/  LOP3.LUT P1, RZ, R11, 0x10000, RZ, 0xc0, !PT ;  /* 0x000100000bff7812 */ /* 0x000fc6000782c0ff */
[----:B------:R-:W2:Y:S01]  /*afef0*/  LDL.LU R239, [R1+0x5d4] ;  /* 0x0005d40001ef7983 */ /* 0x000ea20000300800 */
[----:B------:R-:W-:-:S03]  /*aff00*/  LOP3.LUT R7, R7, 0xfffffffd, RZ, 0xc0, !PT ;  /* 0xfffffffd07077812 */ /* 0x000fc600078ec0ff */
[----:B------:R-:W2:Y:S04]  /*aff10*/  LDL.LU R243, [R1+0x698] ;  /* 0x0006980001f37983 */ /* 0x000ea80000300800 */
[----:B------:R-:W2:Y:S02]  /*aff20*/  LDL.LU R0, [R1+0x678] ;  /* 0x0006780001007983 */ /* 0x000ea40000300800 */
[----:B------:R-:W-:Y:S02]  /*aff30*/  @P1 LOP3.LUT R7, R7, 0x2, RZ, 0xfc, !PT ;  /* 0x0000000207071812 */ /* 0x000fe400078efcff */
[----:B------:R-:W-:Y:S01]  /*aff40*/  LOP3.LUT P1, RZ, R11, 0x8000, RZ, 0xc0, !PT ;  /* 0x000080000bff7812 */ /* 0x000fe2000782c0ff */
[----:B------:R-:W2:Y:S01]  /*aff50*/  LDL.LU R167, [R1+0x658] ;  /* 0x0006580001a77983 */ /* 0x000ea20000300800 */
[----:B------:R-:W-:-:S02]  /*aff60*/  LOP3.LUT R7, R7, 0xfffffffb, RZ, 0xc0, !PT ;  /* 0xfffffffb07077812 */ /* 0x000fc400078ec0ff */
[----:B------:R-:W-:Y:S01]  /*aff70*/  LOP3.LUT P4, RZ, R11, 0x10, RZ, 0xc0, !PT ;  /* 0x000000100bff7812 */ /* 0x000fe2000788c0ff */
[----:B------:R-:W-:Y:S01]  /*aff80*/  IMAD.WIDE R30, R44, 0x4, R120 ;  /* 0x000000042c1e7825 */ /* 0x000fe200078e0278 */
[----:B------:R-:W2:Y:S04]  /*aff90*/  LDL.LU R242, [R1+0x618] ;  /* 0x0006180001f27983 */ /* 0x000ea80000300800 */
[----:B------:R-:W2:Y:S03]  /*affa0*/  LDL.LU R237, [R1+0x608] ;  /* 0x0006080001ed7983 */ /* 0x000ea60000300800 */
[----:B------:R-:W-:Y:S01]  /*affb0*/  @P1 LOP3.LUT R7, R7, 0x4, RZ, 0xfc, !PT ;  /* 0x0000000407071812 */ /* 0x000fe200078efcff */
[----:B------:R-:W2:Y:S01]  /*affc0*/  LDL.LU R241, [R1+0x5e8] ;  /* 0x0005e80001f17983 */ /* 0x000ea20000300800 */
[----:B------:R-:W-:-:S02]  /*affd0*/  LOP3.LUT P1, RZ, R11, 0x4000, RZ, 0xc0, !PT ;  /* 0x000040000bff7812 */ /* 0x000fc4000782c0ff */
[----:B------:R-:W-:Y:S01]  /*affe0*/  LOP3.LUT R7, R7, 0xfffffff7, RZ, 0xc0, !PT ;  /* 0xfffffff707077812 */ /* 0x000fe200078ec0ff */
[----:B------:R-:W2:Y:S04]  /*afff0*/  LDL.LU R236, [R1+0x2378] ;  /* 0x0023780001ec7983 */ /* 0x000ea80000300800 */
[----:B------:R-:W2:Y:S06]  /*b0000*/  LDL.LU R240, [R1+0x5d8] ;  /* 0x0005d80001f07983 */ /* 0x000eac0000300800 */
        /* <DEDUP_REMOVED lines=11> */
[----:B---3--:R1:W-:Y:S02]  /*b00c0*/  @P4 STG.E desc[UR20][R30.64], R165 ;  /* 0x000000a51e004986 */ /* 0x0083e4000c101914 */
[----:B-1----:R-:W-:Y:S02]  /*b00d0*/  IMAD.WIDE R30, R44, 0x4, R118 ;  /* 0x000000042c1e7825 */ /* 0x002fe400078e0276 */
[----:B------:R-:W3:Y:S04]  /*b00e0*/  LDL.LU R44, [R1+0x237c] ;  /* 0x00237c00012c7983 */ /* 0x000ee80000300800 */
[----:B------:R-:W3:Y:S01]  /*b00f0*/  LDL.LU R166, [R1+0x638] ;  /* 0x0006380001a67983 */ /* 0x000ee20000300800 */
[----:B------:R-:W-:-:S02]  /*b0100*/  LOP3.LUT R7, R7, 0xffffff7f, RZ, 0xc0, !PT ;  /* 0xffffff7f07077812 */ /* 0x000fc400078ec0ff */
[----:B------:R-:W-:Y:S01]  /*b0110*/  LOP3.LUT P5, RZ, R11, 0x20, RZ, 0xc0, !PT ;  /* 0x000000200bff7812 */ /* 0x000fe200078ac0ff */
[----:B------:R-:W3:Y:S01]  /*b0120*/  LDL.LU R165, [R1+0x69c] ;  /* 0x00069c0001a57983 */ /* 0x000ee20000300800 */
[----:B------:R-:W-:Y:S02]  /*b0130*/  @P1 LOP3.LUT R7, R7, 0x80, RZ, 0xfc, !PT ;  /* 0x0000008007071812 */ /* 0x000fe400078efcff */
[C---:B------:R-:W-:Y:S02]  /*b0140*/  LOP3.LUT P1, RZ, R11.reuse, 0x200, RZ, 0xc0, !PT ;  /* 0x000002000bff7812 */ /* 0x040fe4000782c0ff */
[C---:B------:R-:W-:Y:S02]  /*b0150*/  LOP3.LUT P6, RZ, R11.reuse, 0x40, RZ, 0xc0, !PT ;  /* 0x000000400bff7812 */ /* 0x040fe400078cc0ff */
[----:B------:R-:W-:Y:S02]  /*b0160*/  LOP3.LUT P0, RZ, R11, 0x80, RZ, 0xc0, !PT ;  /* 0x000000800bff7812 */ /* 0x000fe4000780c0ff */
[----:B------:R-:W-:-:S03]  /*b0170*/  LOP3.LUT R7, R7, 0xfffffeff, RZ, 0xc0, !PT ;  /* 0xfffffeff07077812 */ /* 0x000fc600078ec0ff */
[----:B----4-:R1:W-:Y:S04]  /*b0180*/  @P5 STG.E desc[UR20][R30.64], R42 ;  /* 0x0000002a1e005986 */ /* 0x0103e8000c101914 */
[----:B------:R-:W-:Y:S02]  /*b0190*/  @P1 LOP3.LUT R7, R7, 0x100, RZ, 0xfc, !PT ;  /* 0x0000010007071812 */ /* 0x000fe400078efcff */
[----:B------:R-:W-:Y:S01]  /*b01a0*/  LOP3.LUT P1, RZ, R11, 0x100, RZ, 0xc0, !PT ;  /* 0x000001000bff7812 */ /* 0x000fe2000782c0ff */
[----:B-1----:R-:W4:Y:S01]  /*b01b0*/  LDL.LU R42, [R1+0x67c] ;  /* 0x00067c00012a7983 */ /* 0x002f220000300800 */
[----:B--2---:R-:W-:-:S05]  /*b01c0*/  IMAD.WIDE R30, R47, 0x4, R124 ;  /* 0x000000042f1e7825 */ /* 0x004fca00078e027c */
[----:B------:R1:W-:Y:S02]  /*b01d0*/  @P6 STG.E desc[UR20][R30.64], R43 ;  /* 0x0000002b1e006986 */ /* 0x0003e4000c101914 */
[C---:B-1----:R-:W-:Y:S02]  /*b01e0*/  IMAD.WIDE R30, R47.reuse, 0x4, R122 ;  /* 0x000000042f1e7825 */ /* 0x042fe400078e027a */
[----:B------:R-:W2:Y:S04]  /*b01f0*/  LDL.LU R43, [R1+0x65c] ;  /* 0x00065c00012b7983 */ /* 0x000ea80000300800 */
[----:B------:R1:W-:Y:S02]  /*b0200*/  @P0 STG.E desc[UR20][R30.64], R45 ;  /* 0x0000002d1e000986 */ /* 0x0003e4000c101914 */
[----:B-1----:R-:W-:-:S05]  /*b0210*/  IMAD.WIDE R30, R47, 0x4, R120 ;  /* 0x000000042f1e7825 */ /* 0x002fca00078e0278 */
[----:B------:R1:W-:Y:S02]  /*b0220*/  @P1 STG.E desc[UR20][R30.64], R46 ;  /* 0x0000002e1e001986 */ /* 0x0003e4000c101914 */
[----:B-1----:R-:W-:Y:S02]  /*b0230*/  IMAD.WIDE R30, R47, 0x4, R118 ;  /* 0x000000042f1e7825 */ /* 0x002fe400078e0276 */
[----:B------:R-:W2:Y:S04]  /*b0240*/  LDL.LU R46, [R1+0x63c] ;  /* 0x00063c00012e7983 */ /* 0x000ea80000300800 */
[----:B------:R-:W2:Y:S04]  /*b0250*/  LDL.LU R47, [R1+0x61c] ;  /* 0x00061c00012f7983 */ /* 0x000ea80000300800 */
        /* <DEDUP_REMOVED lines=37> */
[----:B--2---:R1:W-:Y:S04]  /*b04b0*/  @P5 STG.E desc[UR20][R30.64], R43 ;  /* 0x0000002b1e005986 */ /* 0x0043e8000c101914 */
[----:B-1----:R-:W2:Y:S01]  /*b04c0*/  LDL.LU R43, [R1+0x60c] ;  /* 0x00060c00012b7983 */ /* 0x002ea20000300800 */
[----:B------:R-:W-:-:S03]  /*b04d0*/  IMAD.WIDE R30, R44, 0x4, R118 ;  /* 0x000000042c1e7825 */ /* 0x000fc600078e0276 */
[----:B------:R-:W3:Y:S04]  /*b04e0*/  LDL.LU R44, [R1+0x5ec] ;  /* 0x0005ec00012c7983 */ /* 0x000ee80000300800 */
[----:B------:R1:W-:Y:S02]  /*b04f0*/  @P6 STG.E desc[UR20][R30.64], R46 ;  /* 0x0000002e1e006986 */ /* 0x0003e4000c101914 */
[----:B-1----:R-:W-:Y:S02]  /*b0500*/  IMAD.WIDE R30, R45, 0x4, R124 ;  /* 0x000000042d1e7825 */ /* 0x002fe400078e027c */
[----:B------:R-:W4:Y:S04]  /*b0510*/  LDL.LU R46, [R1+0x5dc] ;  /* 0x0005dc00012e7983 */ /* 0x000f280000300800 */
[----:B------:R-:W4:Y:S04]  /*b0520*/  LDL.LU R29, [R1+0x6a0] ;  /* 0x0006a000011d7983 */ /* 0x000f280000300800 */
[----:B------:R1:W-:Y:S04]  /*b0530*/  @P0 STG.E desc[UR20][R30.64], R47 ;  /* 0x0000002f1e000986 */ /* 0x0003e8000c101914 */
[----:B------:R-:W4:Y:S04]  /*b0540*/  LDL.LU R239, [R1+0x680] ;  /* 0x0006800001ef7983 */ /* 0x000f280000300800 */
[----:B-1----:R-:W4:Y:S04]  /*b0550*/  LDL.LU R47, [R1+0x2384] ;  /* 0x00238400012f7983 */ /* 0x002f280000300800 */
        /* <DEDUP_REMOVED lines=11> */
[----:B------:R-:W4:Y:S04]  /*b0610*/  LDL.LU R237, [R1] ;  /* 0x0000000001ed7983 */ /* 0x000f280000300800 */
[----:B------:R-:W-:Y:S01]  /*b0620*/  @P1 LOP3.LUT R8, R8, 0x4000000, RZ, 0xfc, !PT ;  /* 0x0400000008081812 */ /* 0x000fe200078efcff */
[----:B------:R-:W4:Y:S01]  /*b0630*/  LDL.LU R241, [R1+0x6a4] ;  /* 0x0006a40001f17983 */ /* 0x000f220000300800 */
[----:B------:R-:W-:-:S02]  /*b0640*/  LOP3.LUT P1, RZ, R12, 0x2, RZ, 0xc0, !PT ;  /* 0x000000020cff7812 */ /* 0x000fc4000782c0ff */
[----:B------:R-:W-:Y:S01]  /*b0650*/  LOP3.LUT R8, R8, 0xf7ffffff, RZ, 0xc0, !PT ;  /* 0xf7ffffff08087812 */ /* 0x000fe200078ec0ff */
[----:B------:R-:W4:Y:S01]  /*b0660*/  LDL.LU R236, [R1+0x684] ;  /* 0x0006840001ec7983 */ /* 0x000f220000300800 */
[----:B------:R-:W-:-:S03]  /*b0670*/  LOP3.LUT P4, RZ, R11, 0x800000, RZ, 0xc0, !PT ;  /* 0x008000000bff7812 */ /* 0x000fc6000788c0ff */
[----:B------:R-:W4:Y:S04]  /*b0680*/  LDL.LU R240, [R1+0x664] ;  /* 0x0006640001f07983 */ /* 0x000f280000300800 */
[----:B------:R-:W4:Y:S02]  /*b0690*/  LDL.LU R165, [R1+0x238c] ;  /* 0x00238c0001a57983 */ /* 0x000f240000300800 */
[----:B------:R-:W-:Y:S02]  /*b06a0*/  @P1 LOP3.LUT R8, R8, 0x8000000, RZ, 0xfc, !PT ;  /* 0x0800000008081812 */ /* 0x000fe400078efcff */
[----:B------:R-:W-:Y:S02]  /*b06b0*/  LOP3.LUT P1, RZ, R12, 0x1, RZ, 0xc0, !PT ;  /* 0x000000010cff7812 */ /* 0x000fe4000782c0ff */
[----:B------:R-:W-:Y:S01]  /*b06c0*/  LOP3.LUT P5, RZ, R11, 0x1000000, RZ, 0xc0, !PT ;  /* 0x010000000bff7812 */ /* 0x000fe200078ac0ff */
[----:B------:R-:W-:Y:S01]  /*b06d0*/  IMAD.WIDE R30, R45, 0x4, R122 ;  /* 0x000000042d1e7825 */ /* 0x000fe200078e027a */
[----:B------:R-:W-:Y:S01]  /*b06e0*/  LOP3.LUT R8, R8, 0xefffffff, RZ, 0xc0, !PT ;  /* 0xefffffff08087812 */ /* 0x000fe200078ec0ff */
[----:B------:R-:W4:Y:S08]  /*b06f0*/  LDL.LU R42, [R1+0x644] ;  /* 0x00064400012a7983 */ /* 0x000f300000300800 */
        /* <DEDUP_REMOVED lines=22> */
[----:B------:R-:W3:Y:S04]  /*b0860*/  LDL.LU R45, [R1+0x214] ;  /* 0x00021400012d7983 */ /* 0x000ee80000300800 */
[----:B----4-:R1:W-:Y:S04]  /*b0870*/  @P6 STG.E desc[UR20][R30.64], R46 ;  /* 0x0000002e1e006986 */ /* 0x0103e8000c101914 */
[----:B-1----:R-:W4:Y:S01]  /*b0880*/  LDL.LU R46, [R1+0x2630] ;  /* 0x00263000012e7983 */ /* 0x002f220000300800 */
[----:B------:R-:W-:-:S05]  /*b0890*/  IMAD.WIDE R30, R47, 0x4, R124 ;  /* 0x000000042f1e7825 */ /* 0x000fca00078e027c */
[----:B------:R1:W-:Y:S02]  /*b08a0*/  @P0 STG.E desc[UR20][R30.64], R29 ;  /* 0x0000001d1e000986 */ /* 0x0003e4000c101914 */
[----:B-1----:R-:W-:-:S05]  /*b08b0*/  IMAD.WIDE R30, R47, 0x4, R122 ;  /* 0x000000042f1e7825 */ /* 0x002fca00078e027a */
[----:B------:R1:W-:Y:S01]  /*b08c0*/  @P1 STG.E desc[UR20][R30.64], R239 ;  /* 0x000000ef1e001986 */ /* 0x0003e2000c101914 */
[----:B------:R-:W-:Y:S01]  /*b08d0*/  LOP3.LUT P1, RZ, R7, 0x1, RZ, 0xc0, !PT ;  /* 0x0000000107ff7812 */ /* 0x000fe2000782c0ff */
[----:B-1----:R-:W-:-:S12]  /*b08e0*/  IMAD.WIDE R30, R47, 0x4, R120 ;  /* 0x000000042f1e7825 */ /* 0x002fd800078e0278 */
[----:B------:R1:W-:Y:S02]  /*b08f0*/  @P1 STG.E desc[UR20][R30.64], R243 ;  /* 0x000000f31e001986 */ /* 0x0003e4000c101914 */
[----:B-1----:R-:W-:Y:S02]  /*b0900*/  IMAD.WIDE R30, R47, 0x4, R118 ;  /* 0x000000042f1e7825 */ /* 0x002fe400078e0276 */
[----:B------:R-:W3:Y:S01]  /*b0910*/  LDL.LU R47, [R1+0x4] ;  /* 0x00000400012f7983 */ /* 0x000ee20000300800 */
        /* <DEDUP_REMOVED lines=17> */
[----:B------:R-:W3:Y:S10]  /*b0a30*/  LDL.LU R237, [R1+0x263c] ;  /* 0x00263c0001ed7983 */ /* 0x000ef40000300800 */
        /* <DEDUP_REMOVED lines=13> */
[----:B----4-:R-:W-:-:S05]  /*b0b10*/  IMAD.WIDE R30, R46, 0x4, R124 ;  /* 0x000000042e1e7825 */ /* 0x010fca00078e027c */
[----:B--2---:R1:W-:Y:S02]  /*b0b20*/  @P4 STG.E desc[UR20][R30.64], R43 ;  /* 0x0000002b1e004986 */ /* 0x0043e4000c101914 */
[----:B-1----:R-:W-:-:S05]  /*b0b30*/  IMAD.WIDE R30, R46, 0x4, R122 ;  /* 0x000000042e1e7825 */ /* 0x002fca00078e027a */
[----:B---3--:R1:W-:Y:S02]  /*b0b40*/  @P5 STG.E desc[UR20][R30.64], R44 ;  /* 0x0000002c1e005986 */ /* 0x0083e4000c101914 */
[C---:B-1----:R-:W-:Y:S02]  /*b0b50*/  IMAD.WIDE R30, R46.reuse, 0x4, R120 ;  /* 0x000000042e1e7825 */ /* 0x042fe400078e0278 */
[----:B------:R-:W2:Y:S04]  /*b0b60*/  LDL.LU R44, [R1+0x6a8] ;  /* 0x0006a800012c7983 */ /* 0x000ea80000300800 */
[----:B------:R1:W-:Y:S02]  /*b0b70*/  @P6 STG.E desc[UR20][R30.64], R45 ;  /* 0x0000002d1e006986 */ /* 0x0003e4000c101914 */
[----:B-1----:R-:W-:-:S02]  /*b0b80*/  IMAD.WIDE R30, R46, 0x4, R118 ;  /* 0x000000042e1e7825 */ /* 0x002fc400078e0276 */
[----:B------:R-:W3:Y:S04]  /*b0b90*/  LDL.LU R45, [R1+0x688] ;  /* 0x00068800012d7983 */ /* 0x000ee80000300800 */
[----:B------:R-:W4:Y:S04]  /*b0ba0*/  LDL.LU R46, [R1+0x668] ;  /* 0x00066800012e7983 */ /* 0x000f280000300800 */
[----:B------:R1:W-:Y:S04]  /*b0bb0*/  @P0 STG.E desc[UR20][R30.64], R47 ;  /* 0x0000002f1e000986 */ /* 0x0003e8000c101914 */
        /* <DEDUP_REMOVED lines=11> */
[----:B------:R-:W-:-:S03]  /*b0c70*/  LOP3.LUT P4, RZ, R12, 0x400, RZ, 0xc0, !PT ;  /* 0x000004000cff7812 */ /* 0x000fc6000788c0ff */
[----:B------:R-:W4:Y:S04]  /*b0c80*/  LDL.LU R236, [R1+0x62c] ;  /* 0x00062c0001ec7983 */ /* 0x000f280000300800 */
[----:B------:R-:W4:Y:S01]  /*b0c90*/  LDL.LU R240, [R1+0x5fc] ;  /* 0x0005fc0001f07983 */ /* 0x000f220000300800 */
[----:B------:R-:W-:-:S03]  /*b0ca0*/  LOP3.LUT P5, RZ, R12, 0x800, RZ, 0xc0, !PT ;  /* 0x000008000cff7812 */ /* 0x000fc600078ac0ff */
[----:B------:R-:W4:Y:S04]  /*b0cb0*/  LDL.LU R165, [R1+0x21c] ;  /* 0x00021c0001a57983 */ /* 0x000f280000300800 */
[----:B------:R-:W4:Y:S01]  /*b0cc0*/  LDL.LU R42, [R1+0x2780] ;  /* 0x00278000012a7983 */ /* 0x000f220000300800 */
[----:B------:R-:W-:-:S03]  /*b0cd0*/  LOP3.LUT P6, RZ, R12, 0x1000, RZ, 0xc0, !PT ;  /* 0x000010000cff7812 */ /* 0x000fc600078cc0ff */
[----:B------:R-:W4:Y:S01]  /*b0ce0*/  LDL.LU R43, [R1+0xc] ;  /* 0x00000c00012b7983 */ /* 0x000f220000300800 */
        /* <DEDUP_REMOVED lines=29> */
[----:B------:R-:W2:Y:S01]  /*b0ec0*/  LDL.LU R44, [R1+0x2784] ;  /* 0x00278400012c7983 */ /* 0x000ea20000300800 */
        /* <DEDUP_REMOVED lines=43> */
[----:B-1----:R-:W-:Y:S01]  /*b1180*/  IMAD.WIDE R30, R42, 0x4, R118 ;  /* 0x000000042a1e7825 */ /* 0x002fe200078e0276 */
[----:B------:R-:W-:Y:S01]  /*b1190*/  LOP3.LUT P0, RZ, R12, 0x10000000, RZ, 0xc0, !PT ;  /* 0x100000000cff7812 */ /* 0x000fe2000780c0ff */
[----:B------:R-:W4:Y:S04]  /*b11a0*/  LDL.LU R42, [R1+0x700] ;  /* 0x00070000012a7983 */ /* 0x000f280000300800 */
[----:B------:R1:W-:Y:S04]  /*b11b0*/  @P4 STG.E desc[UR20][R30.64], R43 ;  /* 0x0000002b1e004986 */ /* 0x0003e8000c101914 */
[----:B-1----:R-:W4:Y:S01]  /*b11c0*/  LDL.LU R43, [R1+0x6e0] ;  /* 0x0006e000012b7983 */ /* 0x002f220000300800 */
[----:B--2---:R-:W-:-:S05]  /*b11d0*/  IMAD.WIDE R30, R44, 0x4, R124 ;  /* 0x000000042c1e7825 */ /* 0x004fca00078e027c */
[----:B------:R1:W-:Y:S02]  /*b11e0*/  @P5 STG.E desc[UR20][R30.64], R45 ;  /* 0x0000002d1e005986 */ /* 0x0003e4000c101914 */
[C---:B-1----:R-:W-:Y:S02]  /*b11f0*/  IMAD.WIDE R30, R44.reuse, 0x4, R122 ;  /* 0x000000042c1e7825 */ /* 0x042fe400078e027a */
[----:B------:R-:W2:Y:S04]  /*b1200*/  LDL.LU R45, [R1+0x6d0] ;  /* 0x0006d000012d7983 */ /* 0x000ea80000300800 */
[----:B---3--:R1:W-:Y:S02]  /*b1210*/  @P6 STG.E desc[UR20][R30.64], R46 ;  /* 0x0000002e1e006986 */ /* 0x0083e4000c101914 */
[----:B-1----:R-:W-:-:S02]  /*b1220*/  IMAD.WIDE R30, R44, 0x4, R120 ;  /* 0x000000042c1e7825 */ /* 0x002fc400078e0278 */
[----:B------:R-:W3:Y:S04]  /*b1230*/  LDL.LU R46, [R1+0x6c0] ;  /* 0x0006c000012e7983 */ /* 0x000ee80000300800 */
[----:B----4-:R1:W-:Y:S04]  /*b1240*/  @P0 STG.E desc[UR20][R30.64], R47 ;  /* 0x0000002f1e000986 */ /* 0x0103e8000c101914 */
[----:B-1----:R-:W4:Y:S04]  /*b1250*/  LDL.LU R47, [R1+0x2788] ;  /* 0x00278800012f7983 */ /* 0x002f280000300800 */
[----:B------:R-:W3:Y:S01]  /*b1260*/  LDL.LU R29, [R1+0x6b0] ;  /* 0x0006b000011d7983 */ /* 0x000ee20000300800 */
        /* <DEDUP_REMOVED lines=11> */
[----:B------:R-:W-:-:S02]  /*b1320*/  LOP3.LUT P4, RZ, R12, 0x20000000, RZ, 0xc0, !PT ;  /* 0x200000000cff7812 */ /* 0x000fc4000788c0ff */
[C---:B------:R-:W-:Y:S01]  /*b1330*/  LOP3.LUT P5, RZ, R12.reuse, 0x40000000, RZ, 0xc0, !PT ;  /* 0x400000000cff7812 */ /* 0x040fe200078ac0ff */
[----:B------:R-:W3:Y:S01]  /*b1340*/  LDL.LU R236, [R1+0x6b4] ;  /* 0x0006b40001ec7983 */ /* 0x000ee20000300800 */
[----:B------:R-:W-:-:S03]  /*b1350*/  LOP3.LUT P6, RZ, R12, 0x80000000, RZ, 0xc0, !PT ;  /* 0x800000000cff7812 */ /* 0x000fc600078cc0ff */
        /* <DEDUP_REMOVED lines=8> */
[----:B------:R-:W-:Y:S01]  /*b13e0*/  LOP3.LUT P1, RZ, R13, 0x80, RZ, 0xc0, !PT ;  /* 0x000000800dff7812 */ /* 0x000fe2000782c0ff */
[----:B------:R1:W-:Y:S04]  /*b13f0*/  @P4 STG.E desc[UR20][R30.64], R42 ;  /* 0x0000002a1e004986 */ /* 0x0003e8000c101914 */
[----:B-1----:R-:W3:Y:S01]  /*b1400*/  LDL.LU R42, [R1+0x748] ;  /* 0x00074800012a7983 */ /* 0x002ee20000300800 */
[----:B------:R-:W-:-:S07]  /*b1410*/  LOP3.LUT R8, R8, 0xfffff7ff, RZ, 0xc0, !PT ;  /* 0xfffff7ff08087812 */ /* 0x000fce00078ec0ff */
[----:B------:R-:W-:Y:S02]  /*b1420*/  @P1 LOP3.LUT R8, R8, 0x800, RZ, 0xfc, !PT ;  /* 0x0000080008081812 */ /* 0x000fe400078efcff */
[----:B------:R-:W-:Y:S01]  /*b1430*/  LOP3.LUT P1, RZ, R13, 0x40, RZ, 0xc0, !PT ;  /* 0x000000400dff7812 */ /* 0x000fe2000782c0ff */
[----:B----4-:R-:W-:-:S05]  /*b1440*/  IMAD.WIDE R30, R47, 0x4, R124 ;  /* 0x000000042f1e7825 */ /* 0x010fca00078e027c */
[----:B------:R1:W-:Y:S02]  /*b1450*/  @P5 STG.E desc[UR20][R30.64], R43 ;  /* 0x0000002b1e005986 */ /* 0x0003e4000c101914 */
[C---:B-1----:R-:W-:Y:S02]  /*b1460*/  IMAD.WIDE R30, R47.reuse, 0x4, R122 ;  /* 0x000000042f1e7825 */ /* 0x042fe400078e027a */
[----:B------:R-:W4:Y:S04]  /*b1470*/  LDL.LU R43, [R1+0x728] ;  /* 0x00072800012b7983 */ /* 0x000f280000300800 */
[----:B--2---:R1:W-:Y:S02]  /*b1480*/  @P6 STG.E desc[UR20][R30.64], R45 ;  /* 0x0000002d1e006986 */ /* 0x0043e4000c101914 */
[----:B-1----:R-:W-:-:S02]  /*b1490*/  IMAD.WIDE R30, R47, 0x4, R120 ;  /* 0x000000042f1e7825 */ /* 0x002fc400078e0278 */
[----:B------:R-:W2:Y:S04]  /*b14a0*/  LDL.LU R45, [R1+0x708] ;  /* 0x00070800012d7983 */ /* 0x000ea80000300800 */
[----:B---3--:R1:W-:Y:S02]  /*b14b0*/  @P0 STG.E desc[UR20][R30.64], R46 ;  /* 0x0000002e1e000986 */ /* 0x0083e4000c101914 */
[----:B-1----:R-:W-:Y:S02]  /*b14c0*/  IMAD.WIDE R30, R47, 0x4, R118 ;  /* 0x000000042f1e7825 */ /* 0x002fe400078e0276 */
[----:B------:R-:W3:Y:S04]  /*b14d0*/  LDL.LU R46, [R1+0x6e8] ;  /* 0x0006e800012e7983 */ /* 0x000ee80000300800 */
[----:B------:R-:W3:Y:S04]  /*b14e0*/  LDL.LU R47, [R1+0x6d8] ;  /* 0x0006d800012f7983 */ /* 0x000ee80000300800 */
        /* <DEDUP_REMOVED lines=55> */
[----:B--2---:R3:W-:Y:S02]  /*b1860*/  @P5 STG.E desc[UR20][R30.64], R45 ;  /* 0x0000002d1e005986 */ /* 0x0047e4000c101914 */
[----:B---3--:R-:W-:-:S05]  /*b1870*/  IMAD.WIDE R30, R240, 0x4, R124 ;  /* 0x00000004f01e7825 */ /* 0x008fca00078e027c */
[----:B------:R1:W-:Y:S02]  /*b1880*/  @P6 STG.E desc[UR20][R30.64], R46 ;  /* 0x0000002e1e006986 */ /* 0x0003e4000c101914 */
[----:B-1----:R-:W-:-:S05]  /*b1890*/  IMAD.WIDE R30, R240, 0x4, R122 ;  /* 0x00000004f01e7825 */ /* 0x002fca00078e027a */
[----:B------:R1:W-:Y:S04]  /*b18a0*/  @P0 STG.E desc[UR20][R30.64], R47 ;  /* 0x0000002f1e000986 */ /* 0x0003e8000c101914 */
        /* <DEDUP_REMOVED lines=24> */
[----:B------:R-:W2:Y:S04]  /*b1a30*/  LDL.LU R0, [R1+0x6dc] ;  /* 0x0006dc0001007983 */ /* 0x000ea80000300800 */
[----:B------:R-:W2:Y:S01]  /*b1a40*/  LDL.LU R167, [R1+0x6cc] ;  /* 0x0006cc0001a77983 */ /* 0x000ea20000300800 */
[----:B------:R-:W-:-:S03]  /*b1a50*/  LOP3.LUT R8, R8, 0xffffffdf, RZ, 0xc0, !PT ;  /* 0xffffffdf08087812 */ /* 0x000fc600078ec0ff */
[----:B------:R-:W2:Y:S01]  /*b1a60*/  LDL.LU R166, [R1+0x6bc] ;  /* 0x0006bc0001a67983 */ /* 0x000ea20000300800 */
[----:B------:R-:W-:Y:S02]  /*b1a70*/  @P1 LOP3.LUT R8, R8, 0x20, RZ, 0xfc, !PT ;  /* 0x0000002008081812 */ /* 0x000fe400078efcff */
[C---:B------:R-:W-:Y:S01]  /*b1a80*/  LOP3.LUT P1, RZ, R13.reuse, 0x800000, RZ, 0xc0, !PT ;  /* 0x008000000dff7812 */ /* 0x040fe2000782c0ff */
[----:B------:R-:W2:Y:S01]  /*b1a90*/  LDL.LU R236, [R1+0x2ac4] ;  /* 0x002ac40001ec7983 */ /* 0x000ea20000300800 */
[----:B------:R-:W-:Y:S02]  /*b1aa0*/  LOP3.LUT R8, R8, 0xffffffbf, RZ, 0xc0, !PT ;  /* 0xffffffbf08087812 */ /* 0x000fe400078ec0ff */
[C---:B------:R-:W-:Y:S01]  /*b1ab0*/  LOP3.LUT P5, RZ, R13.reuse, 0x20000, RZ, 0xc0, !PT ;  /* 0x000200000dff7812 */ /* 0x040fe200078ac0ff */
[----:B------:R-:W2:Y:S01]  /*b1ac0*/  LDL.LU R242, [R1+0x770] ;  /* 0x0007700001f27983 */ /* 0x000ea20000300800 */
[C---:B------:R-:W-:Y:S01]  /*b1ad0*/  LOP3.LUT P6, RZ, R13.reuse, 0x40000, RZ, 0xc0, !PT ;  /* 0x000400000dff7812 */ /* 0x040fe200078cc0ff */
[----:B------:R-:W-:Y:S01]  /*b1ae0*/  IMAD.WIDE R30, R240, 0x4, R118 ;  /* 0x00000004f01e7825 */ /* 0x000fe200078e0276 */
[----:B------:R-:W-:Y:S01]  /*b1af0*/  LOP3.LUT P0, RZ, R13, 0x80000, RZ, 0xc0, !PT ;  /* 0x000800000dff7812 */ /* 0x000fe2000780c0ff */
[----:B------:R-:W2:Y:S04]  /*b1b00*/  LDL.LU R237, [R1+0x750] ;  /* 0x0007500001ed7983 */ /* 0x000ea80000300800 */
[----:B------:R-:W-:-:S02]  /*b1b10*/  @P1 LOP3.LUT R8, R8, 0x40, RZ, 0xfc, !PT ;  /* 0x0000004008081812 */ /* 0x000fc400078efcff */
[----:B------:R-:W-:Y:S02]  /*b1b20*/  LOP3.LUT P1, RZ, R13, 0x400000, RZ, 0xc0, !PT ;  /* 0x004000000dff7812 */ /* 0x000fe4000782c0ff */
[----:B------:R-:W-:Y:S01]  /*b1b30*/  LOP3.LUT R8, R8, 0xffffff7f, RZ, 0xc0, !PT ;  /* 0xffffff7f08087812 */ /* 0x000fe200078ec0ff */
[----:B---3--:R4:W-:Y:S10]  /*b1b40*/  @P5 STG.E desc[UR20][R30.64], R165 ;  /* 0x000000a51e005986 */ /* 0x0089f4000c101914 */
[----:B------:R-:W-:-:S02]  /*b1b50*/  @P1 LOP3.LUT R8, R8, 0x80, RZ, 0xfc, !PT ;  /* 0x0000008008081812 */ /* 0x000fc400078efcff */
[----:B------:R-:W-:Y:S01]  /*b1b60*/  LOP3.LUT P1, RZ, R13, 0x200000, RZ, 0xc0, !PT ;  /* 0x002000000dff7812 */ /* 0x000fe2000782c0ff */
[----:B----4-:R-:W-:Y:S01]  /*b1b70*/  IMAD.WIDE R30, R45, 0x4, R124 ;  /* 0x000000042d1e7825 */ /* 0x010fe200078e027c */
[----:B------:R-:W-:-:S04]  /*b1b80*/  LOP3.LUT R8, R8, 0xfffffeff, RZ, 0xc0, !PT ;  /* 0xfffffeff08087812 */ /* 0x000fc800078ec0ff */
[----:B------:R1:W-:Y:S07]  /*b1b90*/  @P6 STG.E desc[UR20][R30.64], R42 ;  /* 0x0000002a1e006986 */ /* 0x0003ee000c101914 */
[----:B------:R-:W-:Y:S01]  /*b1ba0*/  @P1 LOP3.LUT R8, R8, 0x100, RZ, 0xfc, !PT ;  /* 0x0000010008081812 */ /* 0x000fe200078efcff */
[----:B-1----:R-:W-:Y:S01]  /*b1bb0*/  IMAD.WIDE R30, R45, 0x4, R122 ;  /* 0x000000042d1e7825 */ /* 0x002fe200078e027a */
[----:B------:R-:W-:-:S04]  /*b1bc0*/  LOP3.LUT P1, RZ, R13, 0x100000, RZ, 0xc0, !PT ;  /* 0x001000000dff7812 */ /* 0x000fc8000782c0ff */
[----:B------:R1:W-:Y:S04]  /*b1bd0*/  @P0 STG.E desc[UR20][R30.64], R44 ;  /* 0x0000002c1e000986 */ /* 0x0003e8000c101914 */
[----:B-1----:R-:W3:Y:S04]  /*b1be0*/  LDL.LU R44, [R1+0x2ac8] ;  /* 0x002ac800012c7983 */ /* 0x002ee80000300800 */
[----:B------:R-:W4:Y:S01]  /*b1bf0*/  LDL.LU R241, [R1+0x730] ;  /* 0x0007300001f17983 */ /* 0x000f220000300800 */
[----:B------:R-:W-:-:S03]  /*b1c00*/  IMAD.WIDE R30, R45, 0x4, R120 ;  /* 0x000000042d1e7825 */ /* 0x000fc600078e0278 */
[----:B------:R-:W3:Y:S04]  /*b1c10*/  LDL.LU R240, [R1+0x710] ;  /* 0x0007100001f07983 */ /* 0x000ee80000300800 */
[----:B------:R1:W-:Y:S01]  /*b1c20*/  @P1 STG.E desc[UR20][R30.64], R43 ;  /* 0x0000002b1e001986 */ /* 0x0003e2000c101914 */
[----:B------:R-:W-:-:S03]  /*b1c30*/  LOP3.LUT P1, RZ, R8, 0x100, RZ, 0xc0, !PT ;  /* 0x0000010008ff7812 */ /* 0x000fc6000782c0ff */
[----:B------:R-:W3:Y:S04]  /*b1c40*/  LDL.LU R165, [R1+0x6f0] ;  /* 0x0006f00001a57983 */ /* 0x000ee80000300800 */
[----:B------:R-:W3:Y:S01]  /*b1c50*/  LDL.LU R42, [R1+0x90] ;  /* 0x00009000012a7983 */ /* 0x000ee20000300800 */
[----:B-1----:R-:W-:-:S03]  /*b1c60*/  IMAD.WIDE R30, R45, 0x4, R118 ;  /* 0x000000042d1e7825 */ /* 0x002fc600078e0276 */
[----:B------:R-:W3:Y:S04]  /*b1c70*/  LDL.LU R43, [R1+0x50] ;  /* 0x00005000012b7983 */ /* 0x000ee80000300800 */
[----:B------:R1:W-:Y:S01]  /*b1c80*/  @P1 STG.E desc[UR20][R30.64], R46 ;  /* 0x0000002e1e001986 */ /* 0x0003e2000c101914 */
[----:B------:R-:W-:-:S03]  /*b1c90*/  LOP3.LUT P1, RZ, R8, 0x80, RZ, 0xc0, !PT ;  /* 0x0000008008ff7812 */ /* 0x000fc6000782c0ff */
[----:B------:R-:W3:Y:S01]  /*b1ca0*/  LDL.LU R45, [R1+0x30] ;  /* 0x00003000012d7983 */ /* 0x000ee20000300800 */
[----:B-1----:R-:W-:-:S09]  /*b1cb0*/  IMAD.WIDE R30, R238, 0x4, R124 ;  /* 0x00000004ee1e7825 */ /* 0x002fd200078e027c */
        /* <DEDUP_REMOVED lines=23> */
[----:B----4-:R1:W-:Y:S01]  /*b1e30*/  @P1 STG.E desc[UR20][R30.64], R241 ;  /* 0x000000f11e001986 */ /* 0x0103e2000c101914 */
[----:B------:R-:W-:Y:S01]  /*b1e40*/  LOP3.LUT P4, RZ, R13, 0x80000000, RZ, 0xc0, !PT ;  /* 0x800000000dff7812 */ /* 0x000fe2000788c0ff */
[----:B-1----:R-:W-:-:S05]  /*b1e50*/  IMAD.WIDE R30, R236, 0x4, R118 ;  /* 0x00000004ec1e7825 */ /* 0x002fca00078e0276 */
[----:B---3--:R1:W-:Y:S01]  /*b1e60*/  @P2 STG.E desc[UR20][R30.64], R240 ;  /* 0x000000f01e002986 */ /* 0x0083e2000c101914 */
[----:B------:R-:W-:Y:S01]  /*b1e70*/  LOP3.LUT P5, RZ, R14, 0x1, RZ, 0xc0, !PT ;  /* 0x000000010eff7812 */ /* 0x000fe200078ac0ff */
[----:B-1----:R-:W-:-:S05]  /*b1e80*/  IMAD.WIDE R30, R44, 0x4, R124 ;  /* 0x000000042c1e7825 */ /* 0x002fca00078e027c */
[----:B------:R1:W-:Y:S01]  /*b1e90*/  @P3 STG.E desc[UR20][R30.64], R165 ;  /* 0x000000a51e003986 */ /* 0x0003e2000c101914 */
[----:B------:R-:W-:Y:S01]  /*b1ea0*/  LOP3.LUT P6, RZ, R14, 0x2, RZ, 0xc0, !PT ;  /* 0x000000020eff7812 */ /* 0x000fe200078cc0ff */
[----:B-1----:R-:W-:-:S05]  /*b1eb0*/  IMAD.WIDE R30, R44, 0x4, R122 ;  /* 0x000000042c1e7825 */ /* 0x002fca00078e027a */
[----:B------:R1:W-:Y:S02]  /*b1ec0*/  @P4 STG.E desc[UR20][R30.64], R42 ;  /* 0x0000002a1e004986 */ /* 0x0003e4000c101914 */
[----:B-1----:R-:W-:-:S05]  /*b1ed0*/  IMAD.WIDE R30, R44, 0x4, R120 ;  /* 0x000000042c1e7825 */ /* 0x002fca00078e0278 */
[----:B------:R1:W-:Y:S01]  /*b1ee0*/  @P5 STG.E desc[UR20][R30.64], R43 ;  /* 0x0000002b1e005986 */ /* 0x0003e2000c101914 */
[----:B------:R-:W-:Y:S01]  /*b1ef0*/  LOP3.LUT P0, RZ, R14, 0x4, RZ, 0xc0, !PT ;  /* 0x000000040eff7812 */ /* 0x000fe2000780c0ff */
[----:B-1----:R-:W-:Y:S02]  /*b1f00*/  IMAD.WIDE R30, R44, 0x4, R118 ;  /* 0x000000042c1e7825 */ /* 0x002fe400078e0276 */
[----:B------:R-:W3:Y:S04]  /*b1f10*/  LDL.LU R44, [R1+0x754] ;  /* 0x00075400012c7983 */ /* 0x000ee80000300800 */
[----:B------:R1:W-:Y:S04]  /*b1f20*/  @P6 STG.E desc[UR20][R30.64], R45 ;  /* 0x0000002d1e006986 */ /* 0x0003e8000c101914 */
[----:B-1----:R-:W4:Y:S04]  /*b1f30*/  LDL.LU R45, [R1+0x734] ;  /* 0x00073400012d7983 */ /* 0x002f280000300800 */
[----:B------:R-:W4:Y:S04]  /*b1f40*/  LDL.LU R41, [R1+0x714] ;  /* 0x0007140001297983 */ /* 0x000f280000300800 */
[----:B------:R-:W4:Y:S04]  /*b1f50*/  LDL.LU R29, [R1+0x6f4] ;  /* 0x0006f400011d7983 */ /* 0x000f280000300800 */
[----:B------:R-:W4:Y:S01]  /*b1f60*/  LDL.LU R239, [R1+0x94] ;  /* 0x0000940001ef7983 */ /* 0x000f220000300800 */
[----:B--2---:R-:W-:-:S05]  /*b1f70*/  IMAD.WIDE R30, R46, 0x4, R124 ;  /* 0x000000042e1e7825 */ /* 0x004fca00078e027c */
[----:B------:R1:W-:Y:S04]  /*b1f80*/  @P0 STG.E desc[UR20][R30.64], R47 ;  /* 0x0000002f1e000986 */ /* 0x0003e8000c101914 */
[----:B-1----:R-:W2:Y:S04]  /*b1f90*/  LDL.LU R47, [R1+0x2ad0] ;  /* 0x002ad000012f7983 */ /* 0x002ea80000300800 */
[----:B------:R-:W2:Y:S01]  /*b1fa0*/  LDL.LU R243, [R1+0x54] ;  /* 0x0000540001f37983 */ /* 0x000ea20000300800 */
        /* <DEDUP_REMOVED lines=15> */
[----:B------:R-:W2:Y:S04]  /*b20a0*/  LDL.LU R240, [R1+0x58] ;  /* 0x0000580001f07983 */ /* 0x000ea80000300800 */
[----:B------:R-:W2:Y:S01]  /*b20b0*/  LDL.LU R165, [R1+0x2ad8] ;  /* 0x002ad80001a57983 */ /* 0x000ea20000300800 */
[C---:B------:R-:W-:Y:S02]  /*b20c0*/  LOP3.LUT P4, RZ, R14.reuse, 0x8, RZ, 0xc0, !PT ;  /* 0x000000080eff7812 */ /* 0x040fe4000788c0ff */
[----:B------:R-:W-:Y:S01]  /*b20d0*/  LOP3.LUT P5, RZ, R14, 0x10, RZ, 0xc0, !PT ;  /* 0x000000100eff7812 */ /* 0x000fe200078ac0ff */
[----:B------:R-:W-:Y:S01]  /*b20e0*/  IMAD.WIDE R30, R46, 0x4, R122 ;  /* 0x000000042e1e7825 */ /* 0x000fe200078e027a */
[----:B------:R-:W2:Y:S01]  /*b20f0*/  LDL.LU R42, [R1+0x38] ;  /* 0x00003800012a7983 */ /* 0x000ea20000300800 */
[----:B------:R-:W-:-:S02]  /*b2100*/  @P1 LOP3.LUT R9, R9, 0x8000000, RZ, 0xfc, !PT ;  /* 0x0800000009091812 */ /* 0x000fc400078efcff */
        /* <DEDUP_REMOVED lines=19> */
[----:B---3--:R1:W-:Y:S02]  /*b2240*/  @P4 STG.E desc[UR20][R30.64], R44 ;  /* 0x0000002c1e004986 */ /* 0x0083e4000c101914 */
[C---:B-1----:R-:W-:Y:S02]  /*b2250*/  IMAD.WIDE R30, R46.reuse, 0x4, R120 ;  /* 0x000000042e1e7825 */ /* 0x042fe400078e0278 */
[----:B------:R-:W3:Y:S04]  /*b2260*/  LDL.LU R44, [R1+0x75c] ;  /* 0x00075c00012c7983 */ /* 0x000ee80000300800 */
[----:B----4-:R1:W-:Y:S02]  /*b2270*/  @P5 STG.E desc[UR20][R30.64], R45 ;  /* 0x0000002d1e005986 */ /* 0x0103e4000c101914 */
[----:B-1----:R-:W-:-:S02]  /*b2280*/  IMAD.WIDE R30, R46, 0x4, R118 ;  /* 0x000000042e1e7825 */ /* 0x002fc400078e0276 */
[----:B------:R-:W4:Y:S04]  /*b2290*/  LDL.LU R45, [R1+0x73c] ;  /* 0x00073c00012d7983 */ /* 0x000f280000300800 */
[----:B------:R-:W3:Y:S04]  /*b22a0*/  LDL.LU R46, [R1+0x2adc] ;  /* 0x002adc00012e7983 */ /* 0x000ee80000300800 */
[----:B------:R2:W-:Y:S02]  /*b22b0*/  @P6 STG.E desc[UR20][R30.64], R41 ;  /* 0x000000291e006986 */ /* 0x0005e4000c101914 */
        /* <DEDUP_REMOVED lines=38> */
[----:B---3--:R-:W-:-:S05]  /*b2520*/  IMAD.WIDE R30, R46, 0x4, R124 ;  /* 0x000000042e1e7825 */ /* 0x008fca00078e027c */
[----:B------:R1:W-:Y:S02]  /*b2530*/  @P4 STG.E desc[UR20][R30.64], R43 ;  /* 0x0000002b1e004986 */ /* 0x0003e4000c101914 */
[C---:B-1----:R-:W-:Y:S02]  /*b2540*/  IMAD.WIDE R30, R46.reuse, 0x4, R122 ;  /* 0x000000042e1e7825 */ /* 0x042fe400078e027a */
[----:B------:R-:W3:Y:S04]  /*b2550*/  LDL.LU R43, [R1+0x6fc] ;  /* 0x0006fc00012b7983 */ /* 0x000ee80000300800 */
[----:B------:R1:W-:Y:S02]  /*b2560*/  @P5 STG.E desc[UR20][R30.64], R44 ;  /* 0x0000002c1e005986 */ /* 0x0003e4000c101914 */
[----:B-1----:R-:W-:-:S02]  /*b2570*/  IMAD.WIDE R30, R46, 0x4, R120 ;  /* 0x000000042e1e7825 */ /* 0x002fc400078e0278 */
[----:B------:R-:W3:Y:S04]  /*b2580*/  LDL.LU R44, [R1+0x9c] ;  /* 0x00009c00012c7983 */ /* 0x000ee80000300800 */
[----:B----4-:R1:W-:Y:S01]  /*b2590*/  @P6 STG.E desc[UR20][R30.64], R45 ;  /* 0x0000002d1e006986 */ /* 0x0103e2000c101914 */
[----:B------:R-:W-:Y:S01]  /*b25a0*/  LOP3.LUT P0, RZ, R14, 0x200000, RZ, 0xc0, !PT ;  /* 0x002000000eff7812 */ /* 0x000fe2000780c0ff */
[----:B-1----:R-:W-:Y:S02]  /*b25b0*/  IMAD.WIDE R30, R46, 0x4, R118 ;  /* 0x000000042e1e7825 */ /* 0x002fe400078e0276 */
[----:B------:R-:W4:Y:S04]  /*b25c0*/  LDL.LU R45, [R1+0x5c] ;  /* 0x00005c00012d7983 */ /* 0x000f280000300800 */
[----:B------:R-:W3:Y:S06]  /*b25d0*/  LDL.LU R46, [R1+0x2ae0] ;  /* 0x002ae000012e7983 */ /* 0x000eec0000300800 */
[----:B--2---:R1:W-:Y:S04]  /*b25e0*/  @P0 STG.E desc[UR20][R30.64], R47 ;  /* 0x0000002f1e000986 */ /* 0x0043e8000c101914 */
        /* <DEDUP_REMOVED lines=10> */
[----:B------:R-:W-:-:S03]  /*b2690*/  LOP3.LUT P4, RZ, R14, 0x400000, RZ, 0xc0, !PT ;  /* 0x004000000eff7812 */ /* 0x000fc6000788c0ff */
[----:B------:R-:W2:Y:S01]  /*b26a0*/  LDL.LU R241, [R1+0x70] ;  /* 0x0000700001f17983 */ /* 0x000ea20000300800 */
[----:B------:R-:W-:-:S03]  /*b26b0*/  LOP3.LUT P5, RZ, R14, 0x800000, RZ, 0xc0, !PT ;  /* 0x008000000eff7812 */ /* 0x000fc600078ac0ff */
[----:B------:R-:W2:Y:S04]  /*b26c0*/  LDL.LU R236, [R1+0x814] ;  /* 0x0008140001ec7983 */ /* 0x000ea80000300800 */
[----:B------:R-:W2:Y:S04]  /*b26d0*/  LDL.LU R240, [R1+0x7f4] ;  /* 0x0007f40001f07983 */ /* 0x000ea80000300800 */
[----:B------:R-:W2:Y:S01]  /*b26e0*/  LDL.LU R165, [R1+0x7d4] ;  /* 0x0007d40001a57983 */ /* 0x000ea20000300800 */
[----:B------:R-:W-:-:S03]  /*b26f0*/  LOP3.LUT P6, RZ, R14, 0x1000000, RZ, 0xc0, !PT ;  /* 0x010000000eff7812 */ /* 0x000fc600078cc0ff */
[----:B------:R-:W2:Y:S01]  /*b2700*/  LDL.LU R42, [R1+0x2aec] ;  /* 0x002aec00012a7983 */ /* 0x000ea20000300800 */
[----:B------:R-:W-:Y:S02]  /*b2710*/  LOP3.LUT P0, RZ, R14, 0x2000000, RZ, 0xc0, !PT ;  /* 0x020000000eff7812 */ /* 0x000fe4000780c0ff */
        /* <DEDUP_REMOVED lines=8> */
[----:B---3--:R-:W-:-:S05]  /*b27a0*/  IMAD.WIDE R30, R46, 0x4, R124 ;  /* 0x000000042e1e7825 */ /* 0x008fca00078e027c */
[----:B------:R1:W-:Y:S02]  /*b27b0*/  @P4 STG.E desc[UR20][R30.64], R43 ;  /* 0x0000002b1e004986 */ /* 0x0003e4000c101914 */
[----:B-1----:R-:W-:-:S05]  /*b27c0*/  IMAD.WIDE R30, R46, 0x4, R122 ;  /* 0x000000042e1e7825 */ /* 0x002fca00078e027a */
[----:B------:R1:W-:Y:S02]  /*b27d0*/  @P5 STG.E desc[UR20][R30.64], R44 ;  /* 0x0000002c1e005986 */ /* 0x0003e4000c101914 */
[C---:B-1----:R-:W-:Y:S02]  /*b27e0*/  IMAD.WIDE R30, R46.reuse, 0x4, R120 ;  /* 0x000000042e1e7825 */ /* 0x042fe400078e0278 */
[----:B------:R-:W3:Y:S04]  /*b27f0*/  LDL.LU R44, [R1+0x7b4] ;  /* 0x0007b400012c7983 */ /* 0x000ee80000300800 */
[----:B----4-:R1:W-:Y:S02]  /*b2800*/  @P6 STG.E desc[UR20][R30.64], R45 ;  /* 0x0000002d1e006986 */ /* 0x0103e4000c101914 */
[----:B-1----:R-:W-:-:S02]  /*b2810*/  IMAD.WIDE R30, R46, 0x4, R118 ;  /* 0x000000042e1e7825 */ /* 0x002fc400078e0276 */
[----:B------:R-:W4:Y:S04]  /*b2820*/  LDL.LU R45, [R1+0x794] ;  /* 0x00079400012d7983 */ /* 0x000f280000300800 */
[----:B------:R-:W4:Y:S04]  /*b2830*/  LDL.LU R46, [R1+0x784] ;  /* 0x00078400012e7983 */ /* 0x000f280000300800 */
[----:B--2---:R1:W-:Y:S04]  /*b2840*/  @P0 STG.E desc[UR20][R30.64], R47 ;  /* 0x0000002f1e000986 */ /* 0x0043e8000c101914 */
[----:B-1----:R-:W2:Y:S04]  /*b2850*/  LDL.LU R47, [R1+0x224] ;  /* 0x00022400012f7983 */ /* 0x002ea80000300800 */
[----:B------:R-:W4:Y:S01]  /*b2860*/  LDL.LU R43, [R1+0x2af0] ;  /* 0x002af000012b7983 */ /* 0x000f220000300800 */
        /* <DEDUP_REMOVED lines=15> */
[----:B------:R-:W-:-:S10]  /*b2960*/  IMAD.WIDE R30, R0, 0x4, R124 ;  /* 0x00000004001e7825 */ /* 0x000fd400078e027c */
        /* <DEDUP_REMOVED lines=38> */
[----:B------:R-:W2:Y:S04]  /*b2bd0*/  LDL.LU R42, [R1+0x74] ;  /* 0x00007400012a7983 */ /* 0x000ea80000300800 */
[----:B---3--:R1:W-:Y:S04]  /*b2be0*/  @P4 STG.E desc[UR20][R30.64], R44 ;  /* 0x0000002c1e004986 */ /* 0x0083e8000c101914 */
[----:B-1----:R-:W3:Y:S01]  /*b2bf0*/  LDL.LU R44, [R1+0x818] ;  /* 0x00081800012c7983 */ /* 0x002ee20000300800 */
[----:B----4-:R-:W-:-:S05]  /*b2c00*/  IMAD.WIDE R30, R43, 0x4, R124 ;  /* 0x000000042b1e7825 */ /* 0x010fca00078e027c */
        /* <DEDUP_REMOVED lines=41> */
[----:B------:R1:W-:Y:S04]  /*b2ea0*/  @P4 STG.E desc[UR20][R30.64], R42 ;  /* 0x0000002a1e004986 */ /* 0x0003e8000c101914 */
[----:B-1----:R-:W4:Y:S01]  /*b2eb0*/  LDL.LU R42, [R1+0x22c] ;  /* 0x00022c00012a7983 */ /* 0x002f220000300800 */
[----:B--2---:R-:W-:-:S05]  /*b2ec0*/  IMAD.WIDE R30, R47, 0x4, R124 ;  /* 0x000000042f1e7825 */ /* 0x004fca00078e027c */
[----:B---3--:R1:W-:Y:S02]  /*b2ed0*/  @P5 STG.E desc[UR20][R30.64], R44 ;  /* 0x0000002c1e005986 */ /* 0x0083e4000c101914 */
[C---:B-1----:R-:W-:Y:S02]  /*b2ee0*/  IMAD.WIDE R30, R47.reuse, 0x4, R122 ;  /* 0x000000042f1e7825 */ /* 0x042fe400078e027a */
[----:B------:R-:W2:Y:S04]  /*b2ef0*/  LDL.LU R44, [R1+0x7c] ;  /* 0x00007c00012c7983 */ /* 0x000ea80000300800 */
[----:B----4-:R1:W-:Y:S02]  /*b2f00*/  @P6 STG.E desc[UR20][R30.64], R45 ;  /* 0x0000002d1e006986 */ /* 0x0103e4000c101914 */
[----:B-1----:R-:W-:-:S05]  /*b2f10*/  IMAD.WIDE R30, R47, 0x4, R120 ;  /* 0x000000042f1e7825 */ /* 0x002fca00078e0278 */
[----:B------:R1:W-:Y:S02]  /*b2f20*/  @P0 STG.E desc[UR20][R30.64], R46 ;  /* 0x0000002e1e000986 */ /* 0x0003e4000c101914 */
[----:B-1----:R-:W-:Y:S02]  /*b2f30*/  IMAD.WIDE R30, R47, 0x4, R118 ;  /* 0x000000042f1e7825 */ /* 0x002fe400078e0276 */
[----:B------:R-:W3:Y:S04]  /*b2f40*/  LDL.LU R46, [R1+0x820] ;  /* 0x00082000012e7983 */ /* 0x000ee80000300800 */
[----:B------:R-:W4:Y:S04]  /*b2f50*/  LDL.LU R47, [R1+0x800] ;  /* 0x00080000012f7983 */ /* 0x000f280000300800 */
[----:B------:R-:W3:Y:S01]  /*b2f60*/  LDL.LU R45, [R1+0x2b04] ;  /* 0x002b0400012d7983 */ /* 0x000ee20000300800 */
        /* <DEDUP_REMOVED lines=38> */
[----:B------:R1:W-:Y:S02]  /*b31d0*/  @P1 STG.E desc[UR20][R30.64], R236 ;  /* 0x000000ec1e001986 */ /* 0x0003e4000c101914 */
[----:B-1----:R-:W-:-:S05]  /*b31e0*/  IMAD.WIDE R30, R43, 0x4, R124 ;  /* 0x000000042b1e7825 */ /* 0x002fca00078e027c */
[----:B------:R1:W-:Y:S02]  /*b31f0*/  @P2 STG.E desc[UR20][R30.64], R240 ;  /* 0x000000f01e002986 */ /* 0x0003e4000c101914 */
[----:B-1----:R-:W-:-:S05]  /*b3200*/  IMAD.WIDE R30, R43, 0x4, R122 ;  /* 0x000000042b1e7825 */ /* 0x002fca00078e027a */
[----:B------:R1:W-:Y:S04]  /*b3210*/  @P3 STG.E desc[UR20][R30.64], R165 ;  /* 0x000000a51e003986 */ /* 0x0003e8000c101914 */
[----:B-1----:R-:W4:Y:S01]  /*b3220*/  LDL.LU R165, [R1+0x7e0] ;  /* 0x0007e00001a57983 */ /* 0x002f220000300800 */
        /* <DEDUP_REMOVED lines=8> */
[----:B--2---:R1:W-:Y:S04]  /*b32b0*/  @P5 STG.E desc[UR20][R30.64], R44 ;  /* 0x0000002c1e005986 */ /* 0x0043e8000c101914 */
[----:B------:R-:W2:Y:S04]  /*b32c0*/  LDL.LU R43, [R1+0x7a0] ;  /* 0x0007a000012b7983 */ /* 0x000ea80000300800 */
[----:B-1----:R-:W2:Y:S01]  /*b32d0*/  LDL.LU R44, [R1+0x1f0] ;  /* 0x0001f000012c7983 */ /* 0x002ea20000300800 */
[----:B---3--:R-:W-:-:S05]  /*b32e0*/  IMAD.WIDE R30, R45, 0x4, R124 ;  /* 0x000000042d1e7825 */ /* 0x008fca00078e027c */
[----:B------:R1:W-:Y:S02]  /*b32f0*/  @P6 STG.E desc[UR20][R30.64], R46 ;  /* 0x0000002e1e006986 */ /* 0x0003e4000c101914 */
[----:B-1----:R-:W-:Y:S02]  /*b3300*/  IMAD.WIDE R30, R45, 0x4, R122 ;  /* 0x000000042d1e7825 */ /* 0x002fe400078e027a */
[----:B------:R-:W3:Y:S04]  /*b3310*/  LDL.LU R46, [R1+0x80] ;  /* 0x00008000012e7983 */ /* 0x000ee80000300800 */
[----:B----4-:R1:W-:Y:S04]  /*b3320*/  @P0 STG.E desc[UR20][R30.64], R47 ;  /* 0x0000002f1e000986 */ /* 0x0103e8000c101914 */
[----:B-1----:R-:W4:Y:S01]  /*b3330*/  LDL.LU R47, [R1+0x2b08] ;  /* 0x002b0800012f7983 */ /* 0x002f220000300800 */
[----:B------:R-:W-:-:S03]  /*b3340*/  LOP3.LUT P1, RZ, R16, 0x100, RZ, 0xc0, !PT ;  /* 0x0000010010ff7812 */ /* 0x000fc6000782c0ff */
[----:B------:R-:W3:Y:S01]  /*b3350*/  LDL.LU R239, [R1+0x60] ;  /* 0x0000600001ef7983 */ /* 0x000ee20000300800 */
[----:B------:R-:W-:-:S03]  /*b3360*/  LOP3.LUT R9, R9, 0xfffffffd, RZ, 0xc0, !PT ;  /* 0xfffffffd09097812 */ /* 0x000fc600078ec0ff */
[----:B------:R-:W3:Y:S04]  /*b3370*/  LDL.LU R243, [R1+0x824] ;  /* 0x0008240001f37983 */ /* 0x000ee80000300800 */
[----:B------:R-:W3:Y:S02]  /*b3380*/  LDL.LU R0, [R1+0x804] ;  /* 0x0008040001007983 */ /* 0x000ee40000300800 */
[----:B------:R-:W-:Y:S02]  /*b3390*/  @P1 LOP3.LUT R9, R9, 0x2, RZ, 0xfc, !PT ;  /* 0x0000000209091812 */ /* 0x000fe400078efcff */
[----:B------:R-:W-:Y:S01]  /*b33a0*/  LOP3.LUT P1, RZ, R16, 0x80, RZ, 0xc0, !PT ;  /* 0x0000008010ff7812 */ /* 0x000fe2000782c0ff */
[----:B------:R-:W3:Y:S01]  /*b33b0*/  LDL.LU R167, [R1+0x7e4] ;  /* 0x0007e40001a77983 */ /* 0x000ee20000300800 */
[----:B------:R-:W-:-:S02]  /*b33c0*/  LOP3.LUT R9, R9, 0xfffffffb, RZ, 0xc0, !PT ;  /* 0xfffffffb09097812 */ /* 0x000fc400078ec0ff */
[----:B------:R-:W-:Y:S01]  /*b33d0*/  LOP3.LUT P4, RZ, R15, 0x10000000, RZ, 0xc0, !PT ;  /* 0x100000000fff7812 */ /* 0x000fe2000788c0ff */
[----:B------:R-:W-:Y:S01]  /*b33e0*/  IMAD.WIDE R30, R45, 0x4, R120 ;  /* 0x000000042d1e7825 */ /* 0x000fe200078e0278 */
[----:B------:R-:W3:Y:S04]  /*b33f0*/  LDL.LU R242, [R1+0x7a4] ;  /* 0x0007a40001f27983 */ /* 0x000ee80000300800 */
[----:B------:R-:W3:Y:S03]  /*b3400*/  LDL.LU R237, [R1+0x1f4] ;  /* 0x0001f40001ed7983 */ /* 0x000ee60000300800 */
[----:B------:R-:W-:Y:S01]  /*b3410*/  @P1 LOP3.LUT R9, R9, 0x4, RZ, 0xfc, !PT ;  /* 0x0000000409091812 */ /* 0x000fe200078efcff */
[----:B------:R-:W3:Y:S01]  /*b3420*/  LDL.LU R241, [R1+0x84] ;  /* 0x0000840001f17983 */ /* 0x000ee20000300800 */
[----:B------:R-:W-:-:S02]  /*b3430*/  LOP3.LUT P1, RZ, R16, 0x40, RZ, 0xc0, !PT ;  /* 0x0000004010ff7812 */ /* 0x000fc4000782c0ff */
[----:B------:R-:W-:Y:S01]  /*b3440*/  LOP3.LUT R9, R9, 0xfffffff7, RZ, 0xc0, !PT ;  /* 0xfffffff709097812 */ /* 0x000fe200078ec0ff */
[----:B------:R-:W3:Y:S04]  /*b3450*/  LDL.LU R236, [R1+0x2b10] ;  /* 0x002b100001ec7983 */ /* 0x000ee80000300800 */
[----:B------:R-:W3:Y:S06]  /*b3460*/  LDL.LU R240, [R1+0x64] ;  /* 0x0000640001f07983 */ /* 0x000eec0000300800 */
        /* <DEDUP_REMOVED lines=12> */
[C---:B------:R-:W-:Y:S02]  /*b3530*/  LOP3.LUT P5, RZ, R15.reuse, 0x20000000, RZ, 0xc0, !PT ;  /* 0x200000000fff7812 */ /* 0x040fe400078ac0ff */
[----:B------:R-:W-:-:S07]  /*b3540*/  LOP3.LUT P6, RZ, R15, 0x40000000, RZ, 0xc0, !PT ;  /* 0x400000000fff7812 */ /* 0x000fce00078cc0ff */
[----:B------:R-:W-:Y:S02]  /*b3550*/  @P1 LOP3.LUT R9, R9, 0x80, RZ, 0xfc, !PT ;  /* 0x0000008009091812 */ /* 0x000fe400078efcff */
[----:B------:R-:W-:Y:S02]  /*b3560*/  LOP3.LUT P1, RZ, R16, 0x2, RZ, 0xc0, !PT ;  /* 0x0000000210ff7812 */ /* 0x000fe4000782c0ff */
[----:B------:R-:W-:Y:S02]  /*b3570*/  LOP3.LUT P0, RZ, R15, 0x80000000, RZ, 0xc0, !PT ;  /* 0x800000000fff7812 */ /* 0x000fe4000780c0ff */
[----:B------:R-:W-:-:S09]  /*b3580*/  LOP3.LUT R9, R9, 0xfffffeff, RZ, 0xc0, !PT ;  /* 0xfffffeff09097812 */ /* 0x000fd200078ec0ff */
[----:B------:R-:W-:Y:S02]  /*b3590*/  @P1 LOP3.LUT R9, R9, 0x100, RZ, 0xfc, !PT ;  /* 0x0000010009091812 */ /* 0x000fe400078efcff */
[----:B------:R-:W-:Y:S01]  /*b35a0*/  LOP3.LUT P1, RZ, R16, 0x1, RZ, 0xc0, !PT ;  /* 0x0000000110ff7812 */ /* 0x000fe2000782c0ff */
[----:B------:R1:W-:Y:S02]  /*b35b0*/  @P4 STG.E desc[UR20][R30.64], R165 ;  /* 0x000000a51e004986 */ /* 0x0003e4000c101914 */
[----:B-1----:R-:W-:Y:S02]  /*b35c0*/  IMAD.WIDE R30, R45, 0x4, R118 ;  /* 0x000000042d1e7825 */ /* 0x002fe400078e0276 */
[----:B------:R-:W3:Y:S04]  /*b35d0*/  LDL.LU R45, [R1+0x2b14] ;  /* 0x002b1400012d7983 */ /* 0x000ee80000300800 */
[----:B------:R-:W3:Y:S04]  /*b35e0*/  LDL.LU R166, [R1+0x7c4] ;  /* 0x0007c40001a67983 */ /* 0x000ee80000300800 */
[----:B------:R-:W3:Y:S04]  /*b35f0*/  LDL.LU R165, [R1+0x828] ;  /* 0x0008280001a57983 */ /* 0x000ee80000300800 */
[----:B------:R4:W-:Y:S02]  /*b3600*/  @P5 STG.E desc[UR20][R30.64], R42 ;  /* 0x0000002a1e005986 */ /* 0x0009e4000c101914 */
[----:B----4-:R-:W-:-:S05]  /*b3610*/  IMAD.WIDE R30, R47, 0x4, R124 ;  /* 0x000000042f1e7825 */ /* 0x010fca00078e027c */
[----:B--2---:R1:W-:Y:S02]  /*b3620*/  @P6 STG.E desc[UR20][R30.64], R43 ;  /* 0x0000002b1e006986 */ /* 0x0043e4000c101914 */
[C---:B-1----:R-:W-:Y:S02]  /*b3630*/  IMAD.WIDE R30, R47.reuse, 0x4, R122 ;  /* 0x000000042f1e7825 */ /* 0x042fe400078e027a */
[----:B------:R-:W2:Y:S04]  /*b3640*/  LDL.LU R43, [R1+0x808] ;  /* 0x00080800012b7983 */ /* 0x000ea80000300800 */
[----:B------:R1:W-:Y:S02]  /*b3650*/  @P0 STG.E desc[UR20][R30.64], R44 ;  /* 0x0000002c1e000986 */ /* 0x0003e4000c101914 */
[----:B-1----:R-:W-:-:S02]  /*b3660*/  IMAD.WIDE R30, R47, 0x4, R120 ;  /* 0x000000042f1e7825 */ /* 0x002fc400078e0278 */
[----:B------:R-:W4:Y:S04]  /*b3670*/  LDL.LU R44, [R1+0x7e8] ;  /* 0x0007e800012c7983 */ /* 0x000f280000300800 */
[----:B---3--:R1:W-:Y:S02]  /*b3680*/  @P1 STG.E desc[UR20][R30.64], R46 ;  /* 0x0000002e1e001986 */ /* 0x0083e4000c101914 */
[----:B-1----:R-:W-:Y:S02]  /*b3690*/  IMAD.WIDE R30, R47, 0x4, R118 ;  /* 0x000000042f1e7825 */ /* 0x002fe400078e0276 */
[----:B------:R-:W3:Y:S04]  /*b36a0*/  LDL.LU R46, [R1+0x7c8] ;  /* 0x0007c800012e7983 */ /* 0x000ee80000300800 */
[----:B------:R-:W3:Y:S04]  /*b36b0*/  LDL.LU R47, [R1+0x7a8] ;  /* 0x0007a800012f7983 */ /* 0x000ee80000300800 */
        /* <DEDUP_REMOVED lines=14> */
[C---:B------:R-:W-:Y:S02]  /*b37a0*/  LOP3.LUT P2, RZ, R16.reuse, 0x200, RZ, 0xc0, !PT ;  /* 0x0000020010ff7812 */ /* 0x040fe4000784c0ff */
[C---:B------:R-:W-:Y:S02]  /*b37b0*/  LOP3.LUT P3, RZ, R16.reuse, 0x400, RZ, 0xc0, !PT ;  /* 0x0000040010ff7812 */ /* 0x040fe4000786c0ff */
[C---:B------:R-:W-:Y:S02]  /*b37c0*/  LOP3.LUT P4, RZ, R16.reuse, 0x800, RZ, 0xc0, !PT ;  /* 0x0000080010ff7812 */ /* 0x040fe4000788c0ff */
[C---:B------:R-:W-:Y:S02]  /*b37d0*/  LOP3.LUT P5, RZ, R16.reuse, 0x1000, RZ, 0xc0, !PT ;  /* 0x0000100010ff7812 */ /* 0x040fe400078ac0ff */
[----:B------:R-:W-:-:S02]  /*b37e0*/  LOP3.LUT P6, RZ, R16, 0x2000, RZ, 0xc0, !PT ;  /* 0x0000200010ff7812 */ /* 0x000fc400078cc0ff */
[----:B------:R-:W-:Y:S01]  /*b37f0*/  LOP3.LUT P0, RZ, R16, 0x4000, RZ, 0xc0, !PT ;  /* 0x0000400010ff7812 */ /* 0x000fe2000780c0ff */
[----:B------:R1:W-:Y:S01]  /*b3800*/  @P1 STG.E desc[UR20][R30.64], R166 ;  /* 0x000000a61e001986 */ /* 0x0003e2000c101914 */
[----:B------:R-:W-:Y:S01]  /*b3810*/  LOP3.LUT P1, RZ, R9, 0x8, RZ, 0xc0, !PT ;  /* 0x0000000809ff7812 */ /* 0x000fe2000782c0ff */
[----:B-1----:R-:W-:-:S12]  /*b3820*/  IMAD.WIDE R30, R236, 0x4, R124 ;  /* 0x00000004ec1e7825 */ /* 0x002fd800078e027c */
[----:B------:R1:W-:Y:S01]  /*b3830*/  @P1 STG.E desc[UR20][R30.64], R242 ;  /* 0x000000f21e001986 */ /* 0x0003e2000c101914 */
[C---:B------:R-:W-:Y:S01]  /*b3840*/  LOP3.LUT P1, RZ, R9.reuse, 0x4, RZ, 0xc0, !PT ;  /* 0x0000000409ff7812 */ /* 0x040fe2000782c0ff */
[C---:B-1----:R-:W-:Y:S02]  /*b3850*/  IMAD.WIDE R30, R236.reuse, 0x4, R122 ;  /* 0x00000004ec1e7825 */ /* 0x042fe400078e027a */
[----:B------:R-:W3:Y:S10]  /*b3860*/  LDL.LU R242, [R1+0x2b20] ;  /* 0x002b200001f27983 */ /* 0x000ef40000300800 */
[----:B------:R1:W-:Y:S01]  /*b3870*/  @P1 STG.E desc[UR20][R30.64], R237 ;  /* 0x000000ed1e001986 */ /* 0x0003e2000c101914 */
[----:B------:R-:W-:Y:S01]  /*b3880*/  LOP3.LUT P1, RZ, R9, 0x2, RZ, 0xc0, !PT ;  /* 0x0000000209ff7812 */ /* 0x000fe2000782c0ff */
[----:B-1----:R-:W-:-:S12]  /*b3890*/  IMAD.WIDE R30, R236, 0x4, R120 ;  /* 0x00000004ec1e7825 */ /* 0x002fd800078e0278 */
[----:B------:R1:W-:Y:S02]  /*b38a0*/  @P1 STG.E desc[UR20][R30.64], R241 ;  /* 0x000000f11e001986 */ /* 0x0003e4000c101914 */
[----:B-1----:R-:W-:-:S05]  /*b38b0*/  IMAD.WIDE R30, R236, 0x4, R118 ;  /* 0x00000004ec1e7825 */ /* 0x002fca00078e0276 */
[----:B------:R1:W-:Y:S02]  /*b38c0*/  @P2 STG.E desc[UR20][R30.64], R240 ;  /* 0x000000f01e002986 */ /* 0x0003e4000c101914 */
[----:B-1----:R-:W-:-:S05]  /*b38d0*/  IMAD.WIDE R30, R45, 0x4, R124 ;  /* 0x000000042d1e7825 */ /* 0x002fca00078e027c */
[----:B------:R1:W-:Y:S02]  /*b38e0*/  @P3 STG.E desc[UR20][R30.64], R165 ;  /* 0x000000a51e003986 */ /* 0x0003e4000c101914 */
[----:B-1----:R-:W-:-:S05]  /*b38f0*/  IMAD.WIDE R30, R45, 0x4, R122 ;  /* 0x000000042d1e7825 */ /* 0x002fca00078e027a */
[----:B--2---:R1:W-:Y:S02]  /*b3900*/  @P4 STG.E desc[UR20][R30.64], R43 ;  /* 0x0000002b1e004986 */ /* 0x0043e4000c101914 */
[----:B-1----:R-:W-:-:S05]  /*b3910*/  IMAD.WIDE R30, R45, 0x4, R120 ;  /* 0x000000042d1e7825 */ /* 0x002fca00078e0278 */
[----:B----4-:R1:W-:Y:S02]  /*b3920*/  @P5 STG.E desc[UR20][R30.64], R44 ;  /* 0x0000002c1e005986 */ /* 0x0103e4000c101914 */
[----:B-1----:R-:W-:-:S05]  /*b3930*/  IMAD.WIDE R30, R45, 0x4, R118 ;  /* 0x000000042d1e7825 */ /* 0x002fca00078e0276 */
[----:B---3--:R1:W-:Y:S02]  /*b3940*/  @P6 STG.E desc[UR20][R30.64], R46 ;  /* 0x0000002e1e006986 */ /* 0x0083e4000c101914 */
[----:B-1----:R-:W-:-:S05]  /*b3950*/  IMAD.WIDE R30, R42, 0x4, R124 ;  /* 0x000000042a1e7825 */ /* 0x002fca00078e027c */
[----:B------:R1:W-:Y:S04]  /*b3960*/  @P0 STG.E desc[UR20][R30.64], R47 ;  /* 0x0000002f1e000986 */ /* 0x0003e8000c101914 */
[----:B-1----:R-:W2:Y:S04]  /*b3970*/  LDL.LU R47, [R1+0x1f8] ;  /* 0x0001f800012f7983 */ /* 0x002ea80000300800 */
[----:B------:R-:W3:Y:S04]  /*b3980*/  LDL.LU R165, [R1+0x88] ;  /* 0x0000880001a57983 */ /* 0x000ee80000300800 */
[----:B------:R-:W4:Y:S04]  /*b3990*/  LDL.LU R43, [R1+0x68] ;  /* 0x00006800012b7983 */ /* 0x000f280000300800 */
[----:B------:R-:W4:Y:S04]  /*b39a0*/  LDL.LU R46, [R1+0x82c] ;  /* 0x00082c00012e7983 */ /* 0x000f280000300800 */
[----:B------:R-:W4:Y:S04]  /*b39b0*/  LDL.LU R44, [R1+0x80c] ;  /* 0x00080c00012c7983 */ /* 0x000f280000300800 */
[----:B------:R-:W4:Y:S04]  /*b39c0*/  LDL.LU R45, [R1+0x7ec] ;  /* 0x0007ec00012d7983 */ /* 0x000f280000300800 */
[----:B------:R-:W4:Y:S01]  /*b39d0*/  LDL.LU R0, [R1+0x2b1c] ;  /* 0x002b1c0001007983 */ /* 0x000f220000300800 */
[----:B------:R-:W-:Y:S01]  /*b39e0*/  LOP3.LUT P4, RZ, R16, 0x8000, RZ, 0xc0, !PT ;  /* 0x0000800010ff7812 */ /* 0x000fe2000788c0ff */
[----:B------:R-:W-:Y:S01]  /*b39f0*/  IMAD.WIDE R30, R42, 0x4, R122 ;  /* 0x000000042a1e7825 */ /* 0x000fe200078e027a */
[----:B------:R-:W-:-:S02]  /*b3a00*/  LOP3.LUT P1, RZ, R16, 0x8000000, RZ, 0xc0, !PT ;  /* 0x0800000010ff7812 */ /* 0x000fc4000782c0ff */
        /* <DEDUP_REMOVED lines=12> */
[----:B------:R-:W-:Y:S01]  /*b3ad0*/  LOP3.LUT P1, RZ, R16, 0x800000, RZ, 0xc0, !PT ;  /* 0x0080000010ff7812 */ /* 0x000fe2000782c0ff */
[----:B--2---:R1:W-:Y:S04]  /*b3ae0*/  @P4 STG.E desc[UR20][R30.64], R47 ;  /* 0x0000002f1e004986 */ /* 0x0043e8000c101914 */
[----:B-1----:R-:W2:Y:S04]  /*b3af0*/  LDL.LU R47, [R1+0x7cc] ;  /* 0x0007cc00012f7983 */ /* 0x002ea80000300800 */
[----:B------:R-:W2:Y:S01]  /*b3b00*/  LDL.LU R167, [R1+0x7ac] ;  /* 0x0007ac0001a77983 */ /* 0x000ea20000300800 */
[----:B------:R-:W-:-:S03]  /*b3b10*/  LOP3.LUT R10, R10, 0xdfffffff, RZ, 0xc0, !PT ;  /* 0xdfffffff0a0a7812 */ /* 0x000fc600078ec0ff */
[----:B------:R-:W2:Y:S01]  /*b3b20*/  LDL.LU R238, [R1+0x1fc] ;  /* 0x0001fc0001ee7983 */ /* 0x000ea20000300800 */
[----:B------:R-:W-:Y:S01]  /*b3b30*/  @P1 LOP3.LUT R10, R10, 0x20000000, RZ, 0xfc, !PT ;  /* 0x200000000a0a1812 */ /* 0x000fe200078efcff */
[----:B------:R-:W-:Y:S01]  /*b3b40*/  IMAD.WIDE R30, R42, 0x4, R120 ;  /* 0x000000042a1e7825 */ /* 0x000fe200078e0278 */
[----:B------:R-:W-:-:S04]  /*b3b50*/  LOP3.LUT P1, RZ, R16, 0x400000, RZ, 0xc0, !PT ;  /* 0x0040000010ff7812 */ /* 0x000fc8000782c0ff */
[----:B---3--:R1:W-:Y:S01]  /*b3b60*/  @P5 STG.E desc[UR20][R30.64], R165 ;  /* 0x000000a51e005986 */ /* 0x0083e2000c101914 */
[----:B------:R-:W-:-:S03]  /*b3b70*/  LOP3.LUT R10, R10, 0xbfffffff, RZ, 0xc0, !PT ;  /* 0xbfffffff0a0a7812 */ /* 0x000fc600078ec0ff */
[----:B-1----:R-:W3:Y:S04]  /*b3b80*/  LDL.LU R165, [R1+0x2b24] ;  /* 0x002b240001a57983 */ /* 0x002ee80000300800 */
[----:B------:R-:W3:Y:S01]  /*b3b90*/  LDL.LU R166, [R1+0x8c] ;  /* 0x00008c0001a67983 */ /* 0x000ee20000300800 */
[----:B------:R-:W-:Y:S02]  /*b3ba0*/  @P1 LOP3.LUT R10, R10, 0x40000000, RZ, 0xfc, !PT ;  /* 0x400000000a0a1812 */ /* 0x000fe400078efcff */
[----:B------:R-:W-:Y:S01]  /*b3bb0*/  LOP3.LUT P1, RZ, R16, 0x200000, RZ, 0xc0, !PT ;  /* 0x0020000010ff7812 */ /* 0x000fe2000782c0ff */
[----:B------:R-:W3:Y:S01]  /*b3bc0*/  LDL.LU R237, [R1+0x6c] ;  /* 0x00006c0001ed7983 */ /* 0x000ee20000300800 */
[----:B------:R-:W-:Y:S02]  /*b3bd0*/  LOP3.LUT R10, R10, 0x7fffffff, RZ, 0xc0, !PT ;  /* 0x7fffffff0a0a7812 */ /* 0x000fe400078ec0ff */
[C---:B------:R-:W-:Y:S01]  /*b3be0*/  LOP3.LUT P6, RZ, R16.reuse, 0x20000, RZ, 0xc0, !PT ;  /* 0x0002000010ff7812 */ /* 0x040fe200078cc0ff */
[----:B------:R-:W3:Y:S01]  /*b3bf0*/  LDL.LU R241, [R1+0x8f0] ;  /* 0x0008f00001f17983 */ /* 0x000ee20000300800 */
[----:B------:R-:W-:Y:S01]  /*b3c00*/  LOP3.LUT P0, RZ, R16, 0x40000, RZ, 0xc0, !PT ;  /* 0x0004000010ff7812 */ /* 0x000fe2000780c0ff */
[----:B------:R-:W-:Y:S01]  /*b3c10*/  IMAD.WIDE R30, R42, 0x4, R118 ;  /* 0x000000042a1e7825 */ /* 0x000fe200078e0276 */
[----:B------:R-:W-:Y:S01]  /*b3c20*/  LOP3.LUT R9, R9, 0xfffffffe, RZ, 0xc0, !PT ;  /* 0xfffffffe09097812 */ /* 0x000fe200078ec0ff */
[----:B------:R-:W3:Y:S04]  /*b3c30*/  LDL.LU R236, [R1+0x8d0] ;  /* 0x0008d00001ec7983 */ /* 0x000ee80000300800 */
[----:B------:R-:W-:-:S02]  /*b3c40*/  @P1 LOP3.LUT R10, R10, 0x80000000, RZ, 0xfc, !PT ;  /* 0x800000000a0a1812 */ /* 0x000fc400078efcff */
[----:B------:R-:W-:Y:S02]  /*b3c50*/  LOP3.LUT P1, RZ, R16, 0x100000, RZ, 0xc0, !PT ;  /* 0x0010000010ff7812 */ /* 0x000fe4000782c0ff */
[----:B----4-:R1:W-:Y:S11]  /*b3c60*/  @P6 STG.E desc[UR20][R30.64], R43 ;  /* 0x0000002b1e006986 */ /* 0x0103f6000c101914 */
[----:B------:R-:W-:-:S02]  /*b3c70*/  @P1 LOP3.LUT R9, R9, 0x1, RZ, 0xfc, !PT ;  /* 0x0000000109091812 */ /* 0x000fc400078efcff */
[----:B------:R-:W-:Y:S01]  /*b3c80*/  LOP3.LUT P1, RZ, R16, 0x80000, RZ, 0xc0, !PT ;  /* 0x0008000010ff7812 */ /* 0x000fe2000782c0ff */
[----:B-1----:R-:W-:-:S05]  /*b3c90*/  IMAD.WIDE R30, R0, 0x4, R124 ;  /* 0x00000004001e7825 */ /* 0x002fca00078e027c */
[----:B------:R1:W-:Y:S02]  /*b3ca0*/  @P0 STG.E desc[UR20][R30.64], R46 ;  /* 0x0000002e1e000986 */ /* 0x0003e4000c101914 */
[----:B-1----:R-:W-:Y:S02]  /*b3cb0*/  IMAD.WIDE R30, R0, 0x4, R122 ;  /* 0x00000004001e7825 */ /* 0x002fe400078e027a */
[----:B------:R-:W4:Y:S04]  /*b3cc0*/  LDL.LU R46, [R1+0x2b28] ;  /* 0x002b2800012e7983 */ /* 0x000f280000300800 */
[----:B------:R-:W4:Y:S04]  /*b3cd0*/  LDL.LU R240, [R1+0x8b0] ;  /* 0x0008b00001f07983 */ /* 0x000f280000300800 */
[----:B------:R1:W-:Y:S01]  /*b3ce0*/  @P1 STG.E desc[UR20][R30.64], R44 ;  /* 0x0000002c1e001986 */ /* 0x0003e2000c101914 */
[----:B------:R-:W-:-:S03]  /*b3cf0*/  LOP3.LUT P1, RZ, R9, 0x1, RZ, 0xc0, !PT ;  /* 0x0000000109ff7812 */ /* 0x000fc6000782c0ff */
[----:B------:R-:W4:Y:S01]  /*b3d00*/  LDL.LU R42, [R1+0x890] ;  /* 0x00089000012a7983 */ /* 0x000f220000300800 */
[----:B------:R-:W-:-:S03]  /*b3d10*/  IMAD.WIDE R8, R0, 0x4, R120 ;  /* 0x0000000400087825 */ /* 0x000fc600078e0278 */
[----:B------:R-:W4:Y:S04]  /*b3d20*/  LDL.LU R43, [R1+0x870] ;  /* 0x00087000012b7983 */ /* 0x000f280000300800 */
[----:B-1----:R-:W4:Y:S04]  /*b3d30*/  LDL.LU R44, [R1+0x850] ;  /* 0x00085000012c7983 */ /* 0x002f280000300800 */
        /* <DEDUP_REMOVED lines=38> */
[----:B------:R1:W-:Y:S02]  /*b3fa0*/  @P5 STG.E desc[UR20][R8.64], R44 ;  /* 0x0000002c08005986 */ /* 0x0003e4000c101914 */
[C---:B-1----:R-:W-:Y:S02]  /*b3fb0*/  IMAD.WIDE R8, R46.reuse, 0x4, R120 ;  /* 0x000000042e087825 */ /* 0x042fe400078e0278 */
[----:B------:R-:W4:Y:S04]  /*b3fc0*/  LDL.LU R44, [R1+0x8f4] ;  /* 0x0008f400012c7983 */ /* 0x000f280000300800 */
[----:B------:R1:W-:Y:S02]  /*b3fd0*/  @P6 STG.E desc[UR20][R8.64], R45 ;  /* 0x0000002d08006986 */ /* 0x0003e4000c101914 */
[----:B-1----:R-:W-:-:S02]  /*b3fe0*/  IMAD.WIDE R8, R46, 0x4, R118 ;  /* 0x000000042e087825 */ /* 0x002fc400078e0276 */
[----:B------:R-:W3:Y:S04]  /*b3ff0*/  LDL.LU R45, [R1+0x8d4] ;  /* 0x0008d400012d7983 */ /* 0x000ee80000300800 */
[----:B------:R-:W3:Y:S04]  /*b4000*/  LDL.LU R46, [R1+0x8b4] ;  /* 0x0008b400012e7983 */ /* 0x000ee80000300800 */
[----:B--2---:R1:W-:Y:S04]  /*b4010*/  @P0 STG.E desc[UR20][R8.64], R47 ;  /* 0x0000002f08000986 */ /* 0x0043e8000c101914 */
[----:B-1----:R-:W2:Y:S04]  /*b4020*/  LDL.LU R47, [R1+0x2b2c] ;  /* 0x002b2c00012f7983 */ /* 0x002ea80000300800 */
        /* <DEDUP_REMOVED lines=91> */
[----:B-1----:R-:W-:Y:S02]  /*b45e0*/  IMAD.WIDE R8, R43, 0x4, R118 ;  /* 0x000000042b087825 */ /* 0x002fe400078e0276 */
[----:B------:R-:W4:Y:S04]  /*b45f0*/  LDL.LU R42, [R1+0x89c] ;  /* 0x00089c00012a7983 */ /* 0x000f280000300800 */
[----:B------:R-:W4:Y:S04]  /*b4600*/  LDL.LU R43, [R1+0x87c] ;  /* 0x00087c00012b7983 */ /* 0x000f280000300800 */
[----:B--2---:R1:W-:Y:S04]  /*b4610*/  @P4 STG.E desc[UR20][R8.64], R44 ;  /* 0x0000002c08004986 */ /* 0x0043e8000c101914 */
[----:B-1----:R-:W2:Y:S01]  /*b4620*/  LDL.LU R44, [R1+0x85c] ;  /* 0x00085c00012c7983 */ /* 0x002ea20000300800 */
[----:B---3--:R-:W-:-:S05]  /*b4630*/  IMAD.WIDE R8, R165, 0x4, R124 ;  /* 0x00000004a5087825 */ /* 0x008fca00078e027c */
[----:B------:R1:W-:Y:S02]  /*b4640*/  @P5 STG.E desc[UR20][R8.64], R45 ;  /* 0x0000002d08005986 */ /* 0x0003e4000c101914 */
[----:B-1----:R-:W-:Y:S02]  /*b4650*/  IMAD.WIDE R8, R165, 0x4, R122 ;  /* 0x00000004a5087825 */ /* 0x002fe400078e027a */
[----:B------:R-:W3:Y:S04]  /*b4660*/  LDL.LU R45, [R1+0x84c] ;  /* 0x00084c00012d7983 */ /* 0x000ee80000300800 */
[----:B----4-:R1:W-:Y:S04]  /*b4670*/  @P6 STG.E desc[UR20][R8.64], R46 ;  /* 0x0000002e08006986 */ /* 0x0103e8000c101914 */
[----:B-1----:R-:W4:Y:S01]  /*b4680*/  LDL.LU R46, [R1+0x2b44] ;  /* 0x002b4400012e7983 */ /* 0x002f220000300800 */
[----:B------:R-:W-:Y:S01]  /*b4690*/  LOP3.LUT P0, RZ, R17, 0x100000, RZ, 0xc0, !PT ;  /* 0x0010000011ff7812 */ /* 0x000fe2000780c0ff */
[----:B------:R-:W-:-:S12]  /*b46a0*/  IMAD.WIDE R8, R165, 0x4, R120 ;  /* 0x00000004a5087825 */ /* 0x000fd800078e0278 */
[----:B------:R1:W-:Y:S04]  /*b46b0*/  @P0 STG.E desc[UR20][R8.64], R47 ;  /* 0x0000002f08000986 */ /* 0x0003e8000c101914 */
[----:B-1----:R-:W3:Y:S04]  /*b46c0*/  LDL.LU R47, [R1+0x83c] ;  /* 0x00083c00012f7983 */ /* 0x002ee80000300800 */
[----:B------:R-:W3:Y:S04]  /*b46d0*/  LDL.LU R167, [R1+0x2b48] ;  /* 0x002b480001a77983 */ /* 0x000ee80000300800 */
[----:B------:R-:W3:Y:S04]  /*b46e0*/  LDL.LU R239, [R1+0x8e0] ;  /* 0x0008e00001ef7983 */ /* 0x000ee80000300800 */
[----:B------:R-:W3:Y:S01]  /*b46f0*/  LDL.LU R243, [R1+0x8c0] ;  /* 0x0008c00001f37983 */ /* 0x000ee20000300800 */
        /* <DEDUP_REMOVED lines=8> */
[----:B------:R-:W-:-:S03]  /*b4780*/  LOP3.LUT R10, R10, 0xfffffbff, RZ, 0xc0, !PT ;  /* 0xfffffbff0a0a7812 */ /* 0x000fc600078ec0ff */
[----:B------:R-:W3:Y:S01]  /*b4790*/  LDL.LU R242, [R1+0x110] ;  /* 0x0001100001f27983 */ /* 0x000ee20000300800 */
[C---:B------:R-:W-:Y:S02]  /*b47a0*/  LOP3.LUT P4, RZ, R17.reuse, 0x200000, RZ, 0xc0, !PT ;  /* 0x0020000011ff7812 */ /* 0x040fe4000788c0ff */
[C---:B------:R-:W-:Y:S01]  /*b47b0*/  LOP3.LUT P5, RZ, R17.reuse, 0x400000, RZ, 0xc0, !PT ;  /* 0x0040000011ff7812 */ /* 0x040fe200078ac0ff */
[----:B------:R-:W3:Y:S04]  /*b47c0*/  LDL.LU R237, [R1+0xd0] ;  /* 0x0000d00001ed7983 */ /* 0x000ee80000300800 */
[----:B------:R-:W-:Y:S02]  /*b47d0*/  @P1 LOP3.LUT R10, R10, 0x400, RZ, 0xfc, !PT ;  /* 0x000004000a0a1812 */ /* 0x000fe400078efcff */
[----:B------:R-:W-:-:S02]  /*b47e0*/  LOP3.LUT P1, RZ, R17, 0x80000000, RZ, 0xc0, !PT ;  /* 0x8000000011ff7812 */ /* 0x000fc4000782c0ff */
[----:B------:R-:W-:-:S11]  /*b47f0*/  LOP3.LUT R10, R10, 0xfffff7ff, RZ, 0xc0, !PT ;  /* 0xfffff7ff0a0a7812 */ /* 0x000fd600078ec0ff */
[----:B------:R-:W-:Y:S02]  /*b4800*/  @P1 LOP3.LUT R10, R10, 0x800, RZ, 0xfc, !PT ;  /* 0x000008000a0a1812 */ /* 0x000fe400078efcff */
[----:B------:R-:W-:Y:S02]  /*b4810*/  LOP3.LUT P1, RZ, R17, 0x40000000, RZ, 0xc0, !PT ;  /* 0x4000000011ff7812 */ /* 0x000fe4000782c0ff */
[----:B------:R-:W-:Y:S01]  /*b4820*/  LOP3.LUT R10, R10, 0xffffefff, RZ, 0xc0, !PT ;  /* 0xffffefff0a0a7812 */ /* 0x000fe200078ec0ff */
[----:B------:R-:W-:-:S10]  /*b4830*/  IMAD.WIDE R8, R165, 0x4, R118 ;  /* 0x00000004a5087825 */ /* 0x000fd400078e0276 */
        /* <DEDUP_REMOVED lines=11> */
[C---:B------:R-:W-:Y:S01]  /*b48f0*/  LOP3.LUT P1, RZ, R17.reuse, 0x4000000, RZ, 0xc0, !PT ;  /* 0x0400000011ff7812 */ /* 0x040fe2000782c0ff */
[----:B------:R4:W-:Y:S01]  /*b4900*/  @P4 STG.E desc[UR20][R8.64], R42 ;  /* 0x0000002a08004986 */ /* 0x0009e2000c101914 */
[----:B------:R-:W-:Y:S02]  /*b4910*/  LOP3.LUT P0, RZ, R17, 0x1000000, RZ, 0xc0, !PT ;  /* 0x0100000011ff7812 */ /* 0x000fe4000780c0ff */
[----:B------:R-:W-:-:S09]  /*b4920*/  LOP3.LUT R10, R10, 0xfffeffff, RZ, 0xc0, !PT ;  /* 0xfffeffff0a0a7812 */ /* 0x000fd200078ec0ff */
[----:B------:R-:W-:Y:S02]  /*b4930*/  @P1 LOP3.LUT R10, R10, 0x10000, RZ, 0xfc, !PT ;  /* 0x000100000a0a1812 */ /* 0x000fe400078efcff */
[----:B------:R-:W-:Y:S01]  /*b4940*/  LOP3.LUT P1, RZ, R17, 0x2000000, RZ, 0xc0, !PT ;  /* 0x0200000011ff7812 */ /* 0x000fe2000782c0ff */
[----:B----4-:R-:W-:-:S05]  /*b4950*/  IMAD.WIDE R8, R46, 0x4, R124 ;  /* 0x000000042e087825 */ /* 0x010fca00078e027c */
[----:B------:R1:W-:Y:S04]  /*b4960*/  @P5 STG.E desc[UR20][R8.64], R43 ;  /* 0x0000002b08005986 */ /* 0x0003e8000c101914 */
[----:B-1----:R-:W4:Y:S04]  /*b4970*/  LDL.LU R43, [R1+0x2b50] ;  /* 0x002b5000012b7983 */ /* 0x002f280000300800 */
[----:B------:R-:W4:Y:S04]  /*b4980*/  LDL.LU R236, [R1+0xb0] ;  /* 0x0000b00001ec7983 */ /* 0x000f280000300800 */
[----:B------:R-:W4:Y:S04]  /*b4990*/  LDL.LU R240, [R1+0x8e4] ;  /* 0x0008e40001f07983 */ /* 0x000f280000300800 */
[----:B------:R-:W4:Y:S01]  /*b49a0*/  LDL.LU R165, [R1+0x8c4] ;  /* 0x0008c40001a57983 */ /* 0x000f220000300800 */
[----:B------:R-:W-:-:S03]  /*b49b0*/  IMAD.WIDE R8, R46, 0x4, R122 ;  /* 0x000000042e087825 */ /* 0x000fc600078e027a */
[----:B------:R-:W4:Y:S04]  /*b49c0*/  LDL.LU R42, [R1+0x8a4] ;  /* 0x0008a400012a7983 */ /* 0x000f280000300800 */
[----:B--2---:R1:W-:Y:S02]  /*b49d0*/  @P6 STG.E desc[UR20][R8.64], R44 ;  /* 0x0000002c08006986 */ /* 0x0043e4000c101914 */
[----:B-1----:R-:W-:-:S05]  /*b49e0*/  IMAD.WIDE R8, R46, 0x4, R120 ;  /* 0x000000042e087825 */ /* 0x002fca00078e0278 */
[----:B---3--:R1:W-:Y:S02]  /*b49f0*/  @P0 STG.E desc[UR20][R8.64], R45 ;  /* 0x0000002d08000986 */ /* 0x0083e4000c101914 */
[----:B-1----:R-:W-:Y:S02]  /*b4a00*/  IMAD.WIDE R8, R46, 0x4, R118 ;  /* 0x000000042e087825 */ /* 0x002fe400078e0276 */
[----:B------:R-:W2:Y:S04]  /*b4a10*/  LDL.LU R45, [R1+0x884] ;  /* 0x00088400012d7983 */ /* 0x000ea80000300800 */
[----:B------:R1:W-:Y:S04]  /*b4a20*/  @P1 STG.E desc[UR20][R8.64], R47 ;  /* 0x0000002f08001986 */ /* 0x0003e8000c101914 */
[----:B------:R-:W3:Y:S04]  /*b4a30*/  LDL.LU R46, [R1+0x864] ;  /* 0x00086400012e7983 */ /* 0x000ee80000300800 */
[----:B-1----:R-:W3:Y:S04]  /*b4a40*/  LDL.LU R47, [R1+0x114] ;  /* 0x00011400012f7983 */ /* 0x002ee80000300800 */
[----:B------:R-:W3:Y:S01]  /*b4a50*/  LDL.LU R44, [R1+0x2b54] ;  /* 0x002b5400012c7983 */ /* 0x000ee20000300800 */
        /* <DEDUP_REMOVED lines=24> */
[C---:B------:R-:W-:Y:S01]  /*b4be0*/  LOP3.LUT P3, RZ, R18.reuse, 0x8, RZ, 0xc0, !PT ;  /* 0x0000000812ff7812 */ /* 0x040fe2000786c0ff */
[----:B-1----:R-:W-:Y:S01]  /*b4bf0*/  IMAD.WIDE R8, R241, 0x4, R118 ;  /* 0x00000004f1087825 */ /* 0x002fe200078e0276 */
[C---:B------:R-:W-:Y:S02]  /*b4c00*/  LOP3.LUT P4, RZ, R18.reuse, 0x10, RZ, 0xc0, !PT ;  /* 0x0000001012ff7812 */ /* 0x040fe4000788c0ff */
[C---:B------:R-:W-:Y:S02]  /*b4c10*/  LOP3.LUT P5, RZ, R18.reuse, 0x20, RZ, 0xc0, !PT ;  /* 0x0000002012ff7812 */ /* 0x040fe400078ac0ff */
[C---:B------:R-:W-:Y:S02]  /*b4c20*/  LOP3.LUT P6, RZ, R18.reuse, 0x40, RZ, 0xc0, !PT ;  /* 0x0000004012ff7812 */ /* 0x040fe400078cc0ff */
[----:B------:R-:W-:-:S03]  /*b4c30*/  LOP3.LUT P0, RZ, R18, 0x80, RZ, 0xc0, !PT ;  /* 0x0000008012ff7812 */ /* 0x000fc6000780c0ff */
[----:B----4-:R1:W-:Y:S02]  /*b4c40*/  @P1 STG.E desc[UR20][R8.64], R236 ;  /* 0x000000ec08001986 */ /* 0x0103e4000c101914 */
[----:B-1----:R-:W-:-:S05]  /*b4c50*/  IMAD.WIDE R8, R43, 0x4, R124 ;  /* 0x000000042b087825 */ /* 0x002fca00078e027c */
[----:B------:R1:W-:Y:S02]  /*b4c60*/  @P2 STG.E desc[UR20][R8.64], R240 ;  /* 0x000000f008002986 */ /* 0x0003e4000c101914 */
[----:B-1----:R-:W-:-:S05]  /*b4c70*/  IMAD.WIDE R8, R43, 0x4, R122 ;  /* 0x000000042b087825 */ /* 0x002fca00078e027a */
[----:B------:R1:W-:Y:S04]  /*b4c80*/  @P3 STG.E desc[UR20][R8.64], R165 ;  /* 0x000000a508003986 */ /* 0x0003e8000c101914 */
[----:B-1----:R-:W4:Y:S01]  /*b4c90*/  LDL.LU R165, [R1+0xd4] ;  /* 0x0000d40001a57983 */ /* 0x002f220000300800 */
[----:B------:R-:W-:-:S05]  /*b4ca0*/  IMAD.WIDE R8, R43, 0x4, R120 ;  /* 0x000000042b087825 */ /* 0x000fca00078e0278 */
[----:B------:R1:W-:Y:S02]  /*b4cb0*/  @P4 STG.E desc[UR20][R8.64], R42 ;  /* 0x0000002a08004986 */ /* 0x0003e4000c101914 */
[----:B-1----:R-:W-:Y:S02]  /*b4cc0*/  IMAD.WIDE R8, R43, 0x4, R118 ;  /* 0x000000042b087825 */ /* 0x002fe400078e0276 */
[----:B------:R-:W4:Y:S04]  /*b4cd0*/  LDL.LU R42, [R1+0xb4] ;  /* 0x0000b400012a7983 */ /* 0x000f280000300800 */
[----:B--2---:R3:W-:Y:S04]  /*b4ce0*/  @P5 STG.E desc[UR20][R8.64], R45 ;  /* 0x0000002d08005986 */ /* 0x0047e8000c101914 */
[----:B------:R-:W2:Y:S01]  /*b4cf0*/  LDL.LU R43, [R1+0x8e8] ;  /* 0x0008e800012b7983 */ /* 0x000ea20000300800 */
[----:B---3--:R-:W-:-:S03]  /*b4d00*/  IMAD.WIDE R8, R44, 0x4, R124 ;  /* 0x000000042c087825 */ /* 0x008fc600078e027c */
[----:B------:R-:W3:Y:S04]  /*b4d10*/  LDL.LU R45, [R1+0x8c8] ;  /* 0x0008c800012d7983 */ /* 0x000ee80000300800 */
[----:B------:R1:W-:Y:S02]  /*b4d20*/  @P6 STG.E desc[UR20][R8.64], R46 ;  /* 0x0000002e08006986 */ /* 0x0003e4000c101914 */
[----:B-1----:R-:W-:Y:S02]  /*b4d30*/  IMAD.WIDE R8, R44, 0x4, R122 ;  /* 0x000000042c087825 */ /* 0x002fe400078e027a */
[----:B------:R-:W3:Y:S04]  /*b4d40*/  LDL.LU R46, [R1+0x8a8] ;  /* 0x0008a800012e7983 */ /* 0x000ee80000300800 */
[----:B------:R1:W-:Y:S04]  /*b4d50*/  @P0 STG.E desc[UR20][R8.64], R47 ;  /* 0x0000002f08000986 */ /* 0x0003e8000c101914 */
[----:B-1----:R-:W2:Y:S01]  /*b4d60*/  LDL.LU R47, [R1+0x2b58] ;  /* 0x002b5800012f7983 */ /* 0x002ea20000300800 */
        /* <DEDUP_REMOVED lines=34> */
[C---:B------:R-:W-:Y:S02]  /*b4f90*/  LOP3.LUT P1, RZ, R18.reuse, 0x2000, RZ, 0xc0, !PT ;  /* 0x0000200012ff7812 */ /* 0x040fe4000782c0ff */
[----:B------:R-:W-:Y:S02]  /*b4fa0*/  LOP3.LUT P0, RZ, R18, 0x800, RZ, 0xc0, !PT ;  /* 0x0000080012ff7812 */ /* 0x000fe4000780c0ff */
[----:B------:R-:W-:-:S09]  /*b4fb0*/  LOP3.LUT R10, R10, 0xfffffeff, RZ, 0xc0, !PT ;  /* 0xfffffeff0a0a7812 */ /* 0x000fd200078ec0ff */
[----:B------:R-:W-:Y:S02]  /*b4fc0*/  @P1 LOP3.LUT R10, R10, 0x100, RZ, 0xfc, !PT ;  /* 0x000001000a0a1812 */ /* 0x000fe400078efcff */
[----:B------:R-:W-:Y:S01]  /*b4fd0*/  LOP3.LUT P1, RZ, R18, 0x1000, RZ, 0xc0, !PT ;  /* 0x0000100012ff7812 */ /* 0x000fe2000782c0ff */
[----:B----4-:R1:W-:Y:S02]  /*b4fe0*/  @P4 STG.E desc[UR20][R8.64], R165 ;  /* 0x000000a508004986 */ /* 0x0103e4000c101914 */
[----:B-1----:R-:W-:Y:S02]  /*b4ff0*/  IMAD.WIDE R8, R44, 0x4, R118 ;  /* 0x000000042c087825 */ /* 0x002fe400078e0276 */
[----:B------:R-:W4:Y:S04]  /*b5000*/  LDL.LU R44, [R1+0x2b64] ;  /* 0x002b6400012c7983 */ /* 0x000f280000300800 */
[----:B------:R-:W4:Y:S04]  /*b5010*/  LDL.LU R166, [R1+0xb8] ;  /* 0x0000b80001a67983 */ /* 0x000f280000300800 */
[----:B------:R1:W-:Y:S04]  /*b5020*/  @P5 STG.E desc[UR20][R8.64], R42 ;  /* 0x0000002a08005986 */ /* 0x0003e8000c101914 */
[----:B------:R-:W4:Y:S04]  /*b5030*/  LDL.LU R165, [R1+0x86c] ;  /* 0x00086c0001a57983 */ /* 0x000f280000300800 */
        /* <DEDUP_REMOVED lines=8> */
[----:B------:R1:W-:Y:S02]  /*b50c0*/  @P1 STG.E desc[UR20][R8.64], R46 ;  /* 0x0000002e08001986 */ /* 0x0003e4000c101914 */
[----:B-1----:R-:W-:Y:S02]  /*b50d0*/  IMAD.WIDE R8, R47, 0x4, R118 ;  /* 0x000000042f087825 */ /* 0x002fe400078e0276 */
        /* <DEDUP_REMOVED lines=21> */
[----:B----4-:R1:W-:Y:S01]  /*b5230*/  @P1 STG.E desc[UR20][R8.64], R166 ;  /* 0x000000a608001986 */ /* 0x0103e2000c101914 */
[----:B------:R-:W-:Y:S01]  /*b5240*/  LOP3.LUT P1, RZ, R10, 0x8, RZ, 0xc0, !PT ;  /* 0x000000080aff7812 */ /* 0x000fe2000782c0ff */
[----:B-1----:R-:W-:-:S12]  /*b5250*/  IMAD.WIDE R8, R236, 0x4, R124 ;  /* 0x00000004ec087825 */ /* 0x002fd800078e027c */
[----:B------:R1:W-:Y:S01]  /*b5260*/  @P1 STG.E desc[UR20][R8.64], R242 ;  /* 0x000000f208001986 */ /* 0x0003e2000c101914 */
[----:B------:R-:W-:Y:S01]  /*b5270*/  LOP3.LUT P1, RZ, R10, 0x4, RZ, 0xc0, !PT ;  /* 0x000000040aff7812 */ /* 0x000fe2000782c0ff */
[----:B-1----:R-:W-:Y:S02]  /*b5280*/  IMAD.WIDE R8, R236, 0x4, R122 ;  /* 0x00000004ec087825 */ /* 0x002fe400078e027a */
[----:B------:R-:W4:Y:S10]  /*b5290*/  LDL.LU R242, [R1+0x2b70] ;  /* 0x002b700001f27983 */ /* 0x000f340000300800 */
        /* <DEDUP_REMOVED lines=9> */
[----:B------:R1:W-:Y:S02]  /*b5330*/  @P4 STG.E desc[UR20][R8.64], R42 ;  /* 0x0000002a08004986 */ /* 0x0003e4000c101914 */
[----:B-1----:R-:W-:-:S05]  /*b5340*/  IMAD.WIDE R8, R44, 0x4, R120 ;  /* 0x000000042c087825 */ /* 0x002fca00078e0278 */
[----:B--2---:R1:W-:Y:S02]  /*b5350*/  @P5 STG.E desc[UR20][R8.64], R43 ;  /* 0x0000002b08005986 */ /* 0x0043e4000c101914 */
[----:B-1----:R-:W-:Y:S02]  /*b5360*/  IMAD.WIDE R8, R44, 0x4, R118 ;  /* 0x000000042c087825 */ /* 0x002fe400078e0276 */
[----:B------:R-:W2:Y:S04]  /*b5370*/  LDL.LU R44, [R1+0x980] ;  /* 0x00098000012c7983 */ /* 0x000ea80000300800 */
[----:B---3--:R1:W-:Y:S04]  /*b5380*/  @P6 STG.E desc[UR20][R8.64], R45 ;  /* 0x0000002d08006986 */ /* 0x0083e8000c101914 */
[----:B-1----:R-:W3:Y:S01]  /*b5390*/  LDL.LU R45, [R1+0x960] ;  /* 0x00096000012d7983 */ /* 0x002ee20000300800 */
[----:B------:R-:W-:-:S03]  /*b53a0*/  IMAD.WIDE R8, R46, 0x4, R124 ;  /* 0x000000042e087825 */ /* 0x000fc600078e027c */
        /* <DEDUP_REMOVED lines=24> */
[----:B------:R-:W-:Y:S01]  /*b5530*/  LOP3.LUT P5, RZ, R18, 0x10000000, RZ, 0xc0, !PT ;  /* 0x1000000012ff7812 */ /* 0x000fe200078ac0ff */
        /* <DEDUP_REMOVED lines=28> */
[----:B----4-:R1:W-:Y:S04]  /*b5700*/  @P6 STG.E desc[UR20][R8.64], R41 ;  /* 0x0000002908006986 */ /* 0x0103e8000c101914 */
[----:B------:R-:W4:Y:S01]  /*b5710*/  LDL.LU R46, [R1+0x2b78] ;  /* 0x002b7800012e7983 */ /* 0x000f220000300800 */
[----:B-1----:R-:W-:-:S05]  /*b5720*/  IMAD.WIDE R8, R47, 0x4, R124 ;  /* 0x000000042f087825 */ /* 0x002fca00078e027c */
        /* <DEDUP_REMOVED lines=40> */
[----:B------:R1:W-:Y:S02]  /*b59b0*/  @P4 STG.E desc[UR20][R8.64], R43 ;  /* 0x0000002b08004986 */ /* 0x0003e4000c101914 */
[----:B-1----:R-:W-:-:S05]  /*b59c0*/  IMAD.WIDE R8, R46, 0x4, R122 ;  /* 0x000000042e087825 */ /* 0x002fca00078e027a */
[----:B--2---:R1:W-:Y:S02]  /*b59d0*/  @P5 STG.E desc[UR20][R8.64], R44 ;  /* 0x0000002c08005986 */ /* 0x0043e4000c101914 */
[----:B-1----:R-:W-:-:S05]  /*b59e0*/  IMAD.WIDE R8, R46, 0x4, R120 ;  /* 0x000000042e087825 */ /* 0x002fca00078e0278 */
[----:B---3--:R1:W-:Y:S02]  /*b59f0*/  @P6 STG.E desc[UR20][R8.64], R45 ;  /* 0x0000002d08006986 */ /* 0x0083e4000c101914 */
[----:B-1----:R-:W-:-:S05]  /*b5a00*/  IMAD.WIDE R8, R46, 0x4, R118 ;  /* 0x000000042e087825 */ /* 0x002fca00078e0276 */
[----:B------:R1:W-:Y:S04]  /*b5a10*/  @P0 STG.E desc[UR20][R8.64], R47 ;  /* 0x0000002f08000986 */ /* 0x0003e8000c101914 */
        /* <DEDUP_REMOVED lines=27> */
[----:B------:R-:W2:Y:S01]  /*b5bd0*/  LDL.LU R238, [R1+0x92c] ;  /* 0x00092c0001ee7983 */ /* 0x000ea20000300800 */
[----:B------:R-:W-:-:S02]  /*b5be0*/  @P1 LOP3.LUT R11, R11, 0x200000, RZ, 0xfc, !PT ;  /* 0x002000000b0b1812 */ /* 0x000fc400078efcff */
[----:B------:R-:W-:Y:S01]  /*b5bf0*/  LOP3.LUT P1, RZ, R19, 0x200000, RZ, 0xc0, !PT ;  /* 0x0020000013ff7812 */ /* 0x000fe2000782c0ff */
[----:B------:R-:W2:Y:S01]  /*b5c00*/  LDL.LU R166, [R1+0x90c] ;  /* 0x00090c0001a67983 */ /* 0x000ea20000300800 */
[----:B------:R-:W-:Y:S02]  /*b5c10*/  LOP3.LUT R11, R11, 0xffbfffff, RZ, 0xc0, !PT ;  /* 0xffbfffff0b0b7812 */ /* 0x000fe400078ec0ff */
[C---:B------:R-:W-:Y:S01]  /*b5c20*/  LOP3.LUT P5, RZ, R19.reuse, 0x8000, RZ, 0xc0, !PT ;  /* 0x0000800013ff7812 */ /* 0x040fe200078ac0ff */
[----:B------:R-:W2:Y:S01]  /*b5c30*/  LDL.LU R242, [R1+0x20c] ;  /* 0x00020c0001f27983 */ /* 0x000ea20000300800 */
[----:B------:R-:W-:-:S07]  /*b5c40*/  LOP3.LUT P6, RZ, R19, 0x10000, RZ, 0xc0, !PT ;  /* 0x0001000013ff7812 */ /* 0x000fce00078cc0ff */
[----:B------:R-:W-:Y:S02]  /*b5c50*/  @P1 LOP3.LUT R11, R11, 0x400000, RZ, 0xfc, !PT ;  /* 0x004000000b0b1812 */ /* 0x000fe400078efcff */
[----:B------:R-:W-:Y:S01]  /*b5c60*/  LOP3.LUT P1, RZ, R19, 0x100000, RZ, 0xc0, !PT ;  /* 0x0010000013ff7812 */ /* 0x000fe2000782c0ff */
[----:B------:R-:W-:Y:S01]  /*b5c70*/  IMAD.WIDE R8, R43, 0x4, R122 ;  /* 0x000000042b087825 */ /* 0x000fe200078e027a */
[----:B------:R-:W-:-:S04]  /*b5c80*/  LOP3.LUT R11, R11, 0xff7fffff, RZ, 0xc0, !PT ;  /* 0xff7fffff0b0b7812 */ /* 0x000fc800078ec0ff */
[----:B---3--:R1:W-:Y:S07]  /*b5c90*/  @P5 STG.E desc[UR20][R8.64], R165 ;  /* 0x000000a508005986 */ /* 0x0083ee000c101914 */
[----:B------:R-:W-:Y:S02]  /*b5ca0*/  @P1 LOP3.LUT R11, R11, 0x800000, RZ, 0xfc, !PT ;  /* 0x008000000b0b1812 */ /* 0x000fe400078efcff */
[----:B------:R-:W-:Y:S01]  /*b5cb0*/  LOP3.LUT P1, RZ, R19, 0x80000, RZ, 0xc0, !PT ;  /* 0x0008000013ff7812 */ /* 0x000fe2000782c0ff */
[----:B-1----:R-:W-:Y:S01]  /*b5cc0*/  IMAD.WIDE R8, R43, 0x4, R120 ;  /* 0x000000042b087825 */ /* 0x002fe200078e0278 */
[----:B------:R-:W-:-:S04]  /*b5cd0*/  LOP3.LUT P0, RZ, R19, 0x20000, RZ, 0xc0, !PT ;  /* 0x0002000013ff7812 */ /* 0x000fc8000780c0ff */
[----:B----4-:R1:W-:Y:S01]  /*b5ce0*/  @P6 STG.E desc[UR20][R8.64], R42 ;  /* 0x0000002a08006986 */ /* 0x0103e2000c101914 */
[----:B------:R-:W-:-:S03]  /*b5cf0*/  LOP3.LUT R11, R11, 0xfeffffff, RZ, 0xc0, !PT ;  /* 0xfeffffff0b0b7812 */ /* 0x000fc600078ec0ff */
[----:B-1----:R-:W3:Y:S04]  /*b5d00*/  LDL.LU R42, [R1+0x2b88] ;  /* 0x002b8800012a7983 */ /* 0x002ee80000300800 */
[----:B------:R-:W4:Y:S01]  /*b5d10*/  LDL.LU R241, [R1+0xfc] ;  /* 0x0000fc0001f17983 */ /* 0x000f220000300800 */
[----:B------:R-:W-:Y:S02]  /*b5d20*/  @P1 LOP3.LUT R11, R11, 0x1000000, RZ, 0xfc, !PT ;  /* 0x010000000b0b1812 */ /* 0x000fe400078efcff */
[----:B------:R-:W-:Y:S01]  /*b5d30*/  LOP3.LUT P1, RZ, R19, 0x40000, RZ, 0xc0, !PT ;  /* 0x0004000013ff7812 */ /* 0x000fe2000782c0ff */
[----:B------:R-:W-:Y:S01]  /*b5d40*/  IMAD.WIDE R8, R43, 0x4, R118 ;  /* 0x000000042b087825 */ /* 0x000fe200078e0276 */
[----:B------:R-:W3:Y:S04]  /*b5d50*/  LDL.LU R236, [R1+0x990] ;  /* 0x0009900001ec7983 */ /* 0x000ee80000300800 */
[----:B------:R1:W-:Y:S04]  /*b5d60*/  @P0 STG.E desc[UR20][R8.64], R44 ;  /* 0x0000002c08000986 */ /* 0x0003e8000c101914 */
[----:B------:R-:W3:Y:S04]  /*b5d70*/  LDL.LU R240, [R1+0x970] ;  /* 0x0009700001f07983 */ /* 0x000ee80000300800 */
[----:B------:R-:W3:Y:S01]  /*b5d80*/  LDL.LU R165, [R1+0x950] ;  /* 0x0009500001a57983 */ /* 0x000ee20000300800 */
[----:B-1----:R-:W-:-:S03]  /*b5d90*/  IMAD.WIDE R8, R0, 0x4, R124 ;  /* 0x0000000400087825 */ /* 0x002fc600078e027c */
[----:B------:R-:W3:Y:S04]  /*b5da0*/  LDL.LU R43, [R1+0x930] ;  /* 0x00093000012b7983 */ /* 0x000ee80000300800 */
[----:B------:R1:W-:Y:S01]  /*b5db0*/  @P1 STG.E desc[UR20][R8.64], R45 ;  /* 0x0000002d08001986 */ /* 0x0003e2000c101914 */
[----:B------:R-:W-:-:S03]  /*b5dc0*/  LOP3.LUT P1, RZ, R11, 0x1000000, RZ, 0xc0, !PT ;  /* 0x010000000bff7812 */ /* 0x000fc6000782c0ff */
[----:B------:R-:W3:Y:S01]  /*b5dd0*/  LDL.LU R44, [R1+0x2b8c] ;  /* 0x002b8c00012c7983 */ /* 0x000ee20000300800 */
[----:B-1----:R-:W-:-:S03]  /*b5de0*/  IMAD.WIDE R8, R0, 0x4, R122 ;  /* 0x0000000400087825 */ /* 0x002fc600078e027a */
[----:B------:R-:W3:Y:S06]  /*b5df0*/  LDL.LU R45, [R1+0x910] ;  /* 0x00091000012d7983 */ /* 0x000eec0000300800 */
[----:B------:R1:W-:Y:S01]  /*b5e00*/  @P1 STG.E desc[UR20][R8.64], R46 ;  /* 0x0000002e08001986 */ /* 0x0003e2000c101914 */
[----:B------:R-:W-:-:S03]  /*b5e10*/  LOP3.LUT P1, RZ, R11, 0x800000, RZ, 0xc0, !PT ;  /* 0x008000000bff7812 */ /* 0x000fc6000782c0ff */
[----:B-1----:R-:W3:Y:S01]  /*b5e20*/  LDL.LU R46, [R1+0x100] ;  /* 0x00010000012e7983 */ /* 0x002ee20000300800 */
        /* <DEDUP_REMOVED lines=17> */
[----:B----4-:R3:W-:Y:S01]  /*b5f40*/  @P1 STG.E desc[UR20][R8.64], R241 ;  /* 0x000000f108001986 */ /* 0x0107e2000c101914 */
[----:B------:R-:W-:Y:S02]  /*b5f50*/  LOP3.LUT P1, RZ, R11, 0x20000, RZ, 0xc0, !PT ;  /* 0x000200000bff7812 */ /* 0x000fe4000782c0ff */
[C---:B------:R-:W-:Y:S02]  /*b5f60*/  LOP3.LUT P2, RZ, R19.reuse, 0x8000000, RZ, 0xc0, !PT ;  /* 0x0800000013ff7812 */ /* 0x040fe4000784c0ff */
[----:B------:R-:W-:Y:S01]  /*b5f70*/  LOP3.LUT P3, RZ, R19, 0x10000000, RZ, 0xc0, !PT ;  /* 0x1000000013ff7812 */ /* 0x000fe2000786c0ff */
[----:B---3--:R-:W-:-:S08]  /*b5f80*/  IMAD.WIDE R8, R42, 0x4, R124 ;  /* 0x000000042a087825 */ /* 0x008fd000078e027c */
        /* <DEDUP_REMOVED lines=39> */
[C---:B------:R-:W-:Y:S02]  /*b6200*/  LOP3.LUT P0, RZ, R20.reuse, 0x10, RZ, 0xc0, !PT ;  /* 0x0000001014ff7812 */ /* 0x040fe4000780c0ff */
[----:B------:R-:W-:Y:S02]  /*b6210*/  LOP3.LUT P1, RZ, R20, 0x2000, RZ, 0xc0, !PT ;  /* 0x0000200014ff7812 */ /* 0x000fe4000782c0ff */
[----:B------:R-:W-:Y:S01]  /*b6220*/  LOP3.LUT R11, R11, 0xfffffdff, RZ, 0xc0, !PT ;  /* 0xfffffdff0b0b7812 */ /* 0x000fe200078ec0ff */
[----:B---3--:R1:W-:Y:S04]  /*b6230*/  @P4 STG.E desc[UR20][R8.64], R42 ;  /* 0x0000002a08004986 */ /* 0x0083e8000c101914 */
[----:B-1----:R-:W3:Y:S06]  /*b6240*/  LDL.LU R42, [R1+0x108] ;  /* 0x00010800012a7983 */ /* 0x002eec0000300800 */
        /* <DEDUP_REMOVED lines=10> */
[----:B----4-:R1:W-:Y:S02]  /*b62f0*/  @P5 STG.E desc[UR20][R8.64], R43 ;  /* 0x0000002b08005986 */ /* 0x0103e4000c101914 */
[C---:B-1----:R-:W-:Y:S02]  /*b6300*/  IMAD.WIDE R8, R47.reuse, 0x4, R122 ;  /* 0x000000042f087825 */ /* 0x042fe400078e027a */
[----:B------:R-:W2:Y:S04]  /*b6310*/  LDL.LU R43, [R1+0xe8] ;  /* 0x0000e800012b7983 */ /* 0x000ea80000300800 */
[----:B------:R1:W-:Y:S02]  /*b6320*/  @P6 STG.E desc[UR20][R8.64], R45 ;  /* 0x0000002d08006986 */ /* 0x0003e4000c101914 */
[----:B-1----:R-:W-:-:S02]  /*b6330*/  IMAD.WIDE R8, R47, 0x4, R120 ;  /* 0x000000042f087825 */ /* 0x002fc400078e0278 */
[----:B------:R-:W4:Y:S04]  /*b6340*/  LDL.LU R45, [R1+0xc8] ;  /* 0x0000c800012d7983 */ /* 0x000f280000300800 */
[----:B------:R1:W-:Y:S02]  /*b6350*/  @P0 STG.E desc[UR20][R8.64], R46 ;  /* 0x0000002e08000986 */ /* 0x0003e4000c101914 */
[----:B-1----:R-:W-:Y:S02]  /*b6360*/  IMAD.WIDE R8, R47, 0x4, R118 ;  /* 0x000000042f087825 */ /* 0x002fe400078e0276 */
[----:B------:R-:W4:Y:S04]  /*b6370*/  LDL.LU R46, [R1+0x99c] ;  /* 0x00099c00012e7983 */ /* 0x000f280000300800 */
[----:B------:R-:W4:Y:S04]  /*b6380*/  LDL.LU R47, [R1+0x97c] ;  /* 0x00097c00012f7983 */ /* 0x000f280000300800 */
        /* <DEDUP_REMOVED lines=49> */
[----:B---3--:R1:W-:Y:S02]  /*b66a0*/  @P3 STG.E desc[UR20][R8.64], R42 ;  /* 0x0000002a08003986 */ /* 0x0083e4000c101914 */
[----:B-1----:R-:W-:-:S02]  /*b66b0*/  IMAD.WIDE R8, R44, 0x4, R120 ;  /* 0x000000042c087825 */ /* 0x002fc400078e0278 */
[----:B------:R-:W3:Y:S04]  /*b66c0*/  LDL.LU R42, [R1+0x93c] ;  /* 0x00093c00012a7983 */ /* 0x000ee80000300800 */
[----:B--2---:R1:W-:Y:S02]  /*b66d0*/  @P4 STG.E desc[UR20][R8.64], R43 ;  /* 0x0000002b08004986 */ /* 0x0043e4000c101914 */
[----:B-1----:R-:W-:Y:S02]  /*b66e0*/  IMAD.WIDE R8, R44, 0x4, R118 ;  /* 0x000000042c087825 */ /* 0x002fe400078e0276 */
[----:B------:R-:W2:Y:S04]  /*b66f0*/  LDL.LU R43, [R1+0x91c] ;  /* 0x00091c00012b7983 */ /* 0x000ea80000300800 */
[----:B----4-:R1:W-:Y:S04]  /*b6700*/  @P5 STG.E desc[UR20][R8.64], R45 ;  /* 0x0000002d08005986 */ /* 0x0103e8000c101914 */
[----:B------:R-:W4:Y:S04]  /*b6710*/  LDL.LU R44, [R1+0x10c] ;  /* 0x00010c00012c7983 */ /* 0x000f280000300800 */
[----:B-1----:R-:W4:Y:S01]  /*b6720*/  LDL.LU R45, [R1+0xec] ;  /* 0x0000ec00012d7983 */ /* 0x002f220000300800 */
[----:B------:R-:W-:-:S05]  /*b6730*/  IMAD.WIDE R8, R165, 0x4, R124 ;  /* 0x00000004a5087825 */ /* 0x000fca00078e027c */
[----:B------:R1:W-:Y:S04]  /*b6740*/  @P6 STG.E desc[UR20][R8.64], R46 ;  /* 0x0000002e08006986 */ /* 0x0003e8000c101914 */
[----:B-1----:R-:W2:Y:S01]  /*b6750*/  LDL.LU R46, [R1+0x2ba4] ;  /* 0x002ba400012e7983 */ /* 0x002ea20000300800 */
[----:B------:R-:W-:Y:S01]  /*b6760*/  LOP3.LUT P0, RZ, R20, 0x80000, RZ, 0xc0, !PT ;  /* 0x0008000014ff7812 */ /* 0x000fe2000780c0ff */
[----:B------:R-:W-:-:S12]  /*b6770*/  IMAD.WIDE R8, R165, 0x4, R122 ;  /* 0x00000004a5087825 */ /* 0x000fd800078e027a */
[----:B------:R1:W-:Y:S04]  /*b6780*/  @P0 STG.E desc[UR20][R8.64], R47 ;  /* 0x0000002f08000986 */ /* 0x0003e8000c101914 */
[----:B-1----:R-:W4:Y:S01]  /*b6790*/  LDL.LU R47, [R1+0xcc] ;  /* 0x0000cc00012f7983 */ /* 0x002f220000300800 */
[----:B------:R-:W-:Y:S02]  /*b67a0*/  LOP3.LUT P1, RZ, R21, 0x1, RZ, 0xc0, !PT ;  /* 0x0000000115ff7812 */ /* 0x000fe4000782c0ff */
        /* <DEDUP_REMOVED lines=8> */
[----:B------:R-:W4:Y:S01]  /*b6830*/  LDL.LU R166, [R1+0xa00] ;  /* 0x000a000001a67983 */ /* 0x000f220000300800 */
[----:B------:R-:W-:-:S03]  /*b6840*/  LOP3.LUT P4, RZ, R20, 0x100000, RZ, 0xc0, !PT ;  /* 0x0010000014ff7812 */ /* 0x000fc6000788c0ff */
[----:B------:R-:W4:Y:S04]  /*b6850*/  LDL.LU R236, [R1+0x2bac] ;  /* 0x002bac0001ec7983 */ /* 0x000f280000300800 */
[----:B------:R-:W-:Y:S01]  /*b6860*/  @P1 LOP3.LUT R11, R11, 0x4, RZ, 0xfc, !PT ;  /* 0x000000040b0b1812 */ /* 0x000fe200078efcff */
[----:B------:R-:W4:Y:S01]  /*b6870*/  LDL.LU R242, [R1+0x9e0] ;  /* 0x0009e00001f27983 */ /* 0x000f220000300800 */
[C---:B------:R-:W-:Y:S02]  /*b6880*/  LOP3.LUT P1, RZ, R20.reuse, 0x40000000, RZ, 0xc0, !PT ;  /* 0x4000000014ff7812 */ /* 0x040fe4000782c0ff */
[----:B------:R-:W-:Y:S02]  /*b6890*/  LOP3.LUT R11, R11, 0xfffffff7, RZ, 0xc0, !PT ;  /* 0xfffffff70b0b7812 */ /* 0x000fe400078ec0ff */
[C---:B------:R-:W-:Y:S01]  /*b68a0*/  LOP3.LUT P5, RZ, R20.reuse, 0x200000, RZ, 0xc0, !PT ;  /* 0x0020000014ff7812 */ /* 0x040fe200078ac0ff */
[----:B------:R-:W-:Y:S01]  /*b68b0*/  IMAD.WIDE R8, R165, 0x4, R120 ;  /* 0x00000004a5087825 */ /* 0x000fe200078e0278 */
[----:B------:R-:W-:Y:S01]  /*b68c0*/  LOP3.LUT P6, RZ, R20, 0x400000, RZ, 0xc0, !PT ;  /* 0x0040000014ff7812 */ /* 0x000fe200078cc0ff */
        /* <DEDUP_REMOVED lines=12> */
[----:B------:R-:W-:Y:S02]  /*b6990*/  LOP3.LUT P0, RZ, R20, 0x800000, RZ, 0xc0, !PT ;  /* 0x0080000014ff7812 */ /* 0x000fe4000780c0ff */
[----:B------:R-:W-:-:S09]  /*b69a0*/  LOP3.LUT R11, R11, 0xffffff7f, RZ, 0xc0, !PT ;  /* 0xffffff7f0b0b7812 */ /* 0x000fd200078ec0ff */
[----:B------:R-:W-:Y:S02]  /*b69b0*/  @P1 LOP3.LUT R11, R11, 0x80, RZ, 0xfc, !PT ;  /* 0x000000800b0b1812 */ /* 0x000fe400078efcff */
[----:B------:R-:W-:Y:S02]  /*b69c0*/  LOP3.LUT P1, RZ, R20, 0x2000000, RZ, 0xc0, !PT ;  /* 0x0200000014ff7812 */ /* 0x000fe4000782c0ff */
[----:B------:R-:W-:-:S11]  /*b69d0*/  LOP3.LUT R11, R11, 0xfffffeff, RZ, 0xc0, !PT ;  /* 0xfffffeff0b0b7812 */ /* 0x000fd600078ec0ff */
[----:B------:R-:W-:Y:S02]  /*b69e0*/  @P1 LOP3.LUT R11, R11, 0x100, RZ, 0xfc, !PT ;  /* 0x000001000b0b1812 */ /* 0x000fe400078efcff */
[----:B------:R-:W-:Y:S01]  /*b69f0*/  LOP3.LUT P1, RZ, R20, 0x1000000, RZ, 0xc0, !PT ;  /* 0x0100000014ff7812 */ /* 0x000fe2000782c0ff */
[----:B------:R1:W-:Y:S02]  /*b6a00*/  @P4 STG.E desc[UR20][R8.64], R240 ;  /* 0x000000f008004986 */ /* 0x0003e4000c101914 */
[----:B-1----:R-:W-:-:S05]  /*b6a10*/  IMAD.WIDE R8, R165, 0x4, R118 ;  /* 0x00000004a5087825 */ /* 0x002fca00078e0276 */
[----:B---3--:R2:W-:Y:S02]  /*b6a20*/  @P5 STG.E desc[UR20][R8.64], R42 ;  /* 0x0000002a08005986 */ /* 0x0085e4000c101914 */
[----:B--2---:R-:W-:-:S05]  /*b6a30*/  IMAD.WIDE R8, R46, 0x4, R124 ;  /* 0x000000042e087825 */ /* 0x004fca00078e027c */
[----:B------:R1:W-:Y:S02]  /*b6a40*/  @P6 STG.E desc[UR20][R8.64], R43 ;  /* 0x0000002b08006986 */ /* 0x0003e4000c101914 */
[----:B-1----:R-:W-:-:S05]  /*b6a50*/  IMAD.WIDE R8, R46, 0x4, R122 ;  /* 0x000000042e087825 */ /* 0x002fca00078e027a */
[----:B----4-:R1:W-:Y:S04]  /*b6a60*/  @P0 STG.E desc[UR20][R8.64], R44 ;  /* 0x0000002c08000986 */ /* 0x0103e8000c101914 */
[----:B-1----:R-:W2:Y:S04]  /*b6a70*/  LDL.LU R44, [R1+0x2bb0] ;  /* 0x002bb000012c7983 */ /* 0x002ea80000300800 */
[----:B------:R-:W3:Y:S04]  /*b6a80*/  LDL.LU R241, [R1+0x9b0] ;  /* 0x0009b00001f17983 */ /* 0x000ee80000300800 */
[----:B------:R-:W4:Y:S01]  /*b6a90*/  LDL.LU R240, [R1+0x1e0] ;  /* 0x0001e00001f07983 */ /* 0x000f220000300800 */
[----:B------:R-:W-:-:S03]  /*b6aa0*/  IMAD.WIDE R8, R46, 0x4, R120 ;  /* 0x000000042e087825 */ /* 0x000fc600078e0278 */
[----:B------:R-:W2:Y:S04]  /*b6ab0*/  LDL.LU R165, [R1+0xa64] ;  /* 0x000a640001a57983 */ /* 0x000ea80000300800 */
[----:B------:R1:W-:Y:S01]  /*b6ac0*/  @P1 STG.E desc[UR20][R8.64], R45 ;  /* 0x0000002d08001986 */ /* 0x0003e2000c101914 */
[----:B------:R-:W-:-:S03]  /*b6ad0*/  LOP3.LUT P1, RZ, R11, 0x100, RZ, 0xc0, !PT ;  /* 0x000001000bff7812 */ /* 0x000fc6000782c0ff */
[----:B------:R-:W2:Y:S04]  /*b6ae0*/  LDL.LU R42, [R1+0xa44] ;  /* 0x000a4400012a7983 */ /* 0x000ea80000300800 */
[----:B------:R-:W2:Y:S01]  /*b6af0*/  LDL.LU R43, [R1+0xa24] ;  /* 0x000a2400012b7983 */ /* 0x000ea20000300800 */
[----:B-1----:R-:W-:-:S03]  /*b6b00*/  IMAD.WIDE R8, R46, 0x4, R118 ;  /* 0x000000042e087825 */ /* 0x002fc600078e0276 */
[----:B------:R-:W2:Y:S04]  /*b6b10*/  LDL.LU R45, [R1+0xa04] ;  /* 0x000a0400012d7983 */ /* 0x000ea80000300800 */
[----:B------:R1:W-:Y:S04]  /*b6b20*/  @P1 STG.E desc[UR20][R8.64], R47 ;  /* 0x0000002f08001986 */ /* 0x0003e8000c101914 */
        /* <DEDUP_REMOVED lines=23> */
[C---:B------:R-:W-:Y:S01]  /*b6ca0*/  LOP3.LUT P3, RZ, R21.reuse, 0x4, RZ, 0xc0, !PT ;  /* 0x0000000415ff7812 */ /* 0x040fe2000786c0ff */
[----:B-1----:R-:W-:Y:S01]  /*b6cb0*/  IMAD.WIDE R8, R236, 0x4, R120 ;  /* 0x00000004ec087825 */ /* 0x002fe200078e0278 */
[C---:B------:R-:W-:Y:S02]  /*b6cc0*/  LOP3.LUT P4, RZ, R21.reuse, 0x8, RZ, 0xc0, !PT ;  /* 0x0000000815ff7812 */ /* 0x040fe4000788c0ff */
[C---:B------:R-:W-:Y:S02]  /*b6cd0*/  LOP3.LUT P5, RZ, R21.reuse, 0x10, RZ, 0xc0, !PT ;  /* 0x0000001015ff7812 */ /* 0x040fe400078ac0ff */
[C---:B------:R-:W-:Y:S02]  /*b6ce0*/  LOP3.LUT P6, RZ, R21.reuse, 0x20, RZ, 0xc0, !PT ;  /* 0x0000002015ff7812 */ /* 0x040fe400078cc0ff */
[----:B------:R-:W-:-:S03]  /*b6cf0*/  LOP3.LUT P0, RZ, R21, 0x40, RZ, 0xc0, !PT ;  /* 0x0000004015ff7812 */ /* 0x000fc6000780c0ff */
[----:B---3--:R1:W-:Y:S02]  /*b6d00*/  @P1 STG.E desc[UR20][R8.64], R241 ;  /* 0x000000f108001986 */ /* 0x0083e4000c101914 */
[----:B-1----:R-:W-:-:S05]  /*b6d10*/  IMAD.WIDE R8, R236, 0x4, R118 ;  /* 0x00000004ec087825 */ /* 0x002fca00078e0276 */
[----:B----4-:R2:W-:Y:S02]  /*b6d20*/  @P2 STG.E desc[UR20][R8.64], R240 ;  /* 0x000000f008002986 */ /* 0x0105e4000c101914 */
[----:B--2---:R-:W-:-:S05]  /*b6d30*/  IMAD.WIDE R8, R44, 0x4, R124 ;  /* 0x000000042c087825 */ /* 0x004fca00078e027c */
[----:B------:R1:W-:Y:S02]  /*b6d40*/  @P3 STG.E desc[UR20][R8.64], R165 ;  /* 0x000000a508003986 */ /* 0x0003e4000c101914 */
[----:B-1----:R-:W-:-:S05]  /*b6d50*/  IMAD.WIDE R8, R44, 0x4, R122 ;  /* 0x000000042c087825 */ /* 0x002fca00078e027a */
[----:B------:R1:W-:Y:S02]  /*b6d60*/  @P4 STG.E desc[UR20][R8.64], R42 ;  /* 0x0000002a08004986 */ /* 0x0003e4000c101914 */
[----:B-1----:R-:W-:-:S05]  /*b6d70*/  IMAD.WIDE R8, R44, 0x4, R120 ;  /* 0x000000042c087825 */ /* 0x002fca00078e0278 */
[----:B------:R1:W-:Y:S02]  /*b6d80*/  @P5 STG.E desc[UR20][R8.64], R43 ;  /* 0x0000002b08005986 */ /* 0x0003e4000c101914 */
[----:B-1----:R-:W-:Y:S02]  /*b6d90*/  IMAD.WIDE R8, R44, 0x4, R118 ;  /* 0x000000042c087825 */ /* 0x002fe400078e0276 */
[----:B------:R-:W2:Y:S04]  /*b6da0*/  LDL.LU R44, [R1+0x9c4] ;  /* 0x0009c400012c7983 */ /* 0x000ea80000300800 */
[----:B------:R1:W-:Y:S04]  /*b6db0*/  @P6 STG.E desc[UR20][R8.64], R45 ;  /* 0x0000002d08006986 */ /* 0x0003e8000c101914 */
        /* <DEDUP_REMOVED lines=28> */
[C---:B------:R-:W-:Y:S01]  /*b6f80*/  LOP3.LUT P6, RZ, R21.reuse, 0x200, RZ, 0xc0, !PT ;  /* 0x0000020015ff7812 */ /* 0x040fe200078cc0ff */
        /* <DEDUP_REMOVED lines=71> */
[C---:B-1----:R-:W-:Y:S02]  /*b7400*/  IMAD.WIDE R8, R46.reuse, 0x4, R120 ;  /* 0x000000042e087825 */ /* 0x042fe400078e0278 */
[----:B------:R-:W2:Y:S04]  /*b7410*/  LDL.LU R44, [R1+0xa50] ;  /* 0x000a5000012c7983 */ /* 0x000ea80000300800 */
[----:B---3--:R1:W-:Y:S02]  /*b7420*/  @P6 STG.E desc[UR20][R8.64], R45 ;  /* 0x0000002d08006986 */ /* 0x0083e4000c101914 */
        /* <DEDUP_REMOVED lines=40> */
[----:B------:R-:W-:Y:S01]  /*b76b0*/  @P1 LOP3.LUT R12, R12, 0x400000, RZ, 0xfc, !PT ;  /* 0x004000000c0c1812 */ /* 0x000fe200078efcff */
        /* <DEDUP_REMOVED lines=12> */
[----:B------:R-:W-:-:S02]  /*b7780*/  LOP3.LUT P1, RZ, R22, 0x1, RZ, 0xc0, !PT ;  /* 0x0000000116ff7812 */ /* 0x000fc4000782c0ff */
[----:B------:R-:W-:Y:S02]  /*b7790*/  LOP3.LUT R12, R12, 0xff7fffff, RZ, 0xc0, !PT ;  /* 0xff7fffff0c0c7812 */ /* 0x000fe400078ec0ff */
[----:B------:R-:W-:-:S09]  /*b77a0*/  LOP3.LUT P0, RZ, R21, 0x20000000, RZ, 0xc0, !PT ;  /* 0x2000000015ff7812 */ /* 0x000fd2000780c0ff */
[----:B------:R-:W-:Y:S02]  /*b77b0*/  @P1 LOP3.LUT R12, R12, 0x800000, RZ, 0xfc, !PT ;  /* 0x008000000c0c1812 */ /* 0x000fe400078efcff */
[----:B------:R-:W-:Y:S02]  /*b77c0*/  LOP3.LUT P1, RZ, R21, 0x80000000, RZ, 0xc0, !PT ;  /* 0x8000000015ff7812 */ /* 0x000fe4000782c0ff */
[----:B------:R-:W-:Y:S01]  /*b77d0*/  LOP3.LUT R12, R12, 0xfeffffff, RZ, 0xc0, !PT ;  /* 0xfeffffff0c0c7812 */ /* 0x000fe200078ec0ff */
[----:B------:R1:W-:Y:S10]  /*b77e0*/  @P0 STG.E desc[UR20][R8.64], R41 ;  /* 0x0000002908000986 */ /* 0x0003f4000c101914 */
[----:B------:R-:W-:-:S02]  /*b77f0*/  @P1 LOP3.LUT R12, R12, 0x1000000, RZ, 0xfc, !PT ;  /* 0x010000000c0c1812 */ /* 0x000fc400078efcff */
        /* <DEDUP_REMOVED lines=54> */
[----:B------:R-:W-:-:S03]  /*b7b60*/  IMAD.WIDE R8, R43, 0x4, R118 ;  /* 0x000000042b087825 */ /* 0x000fc600078e0276 */
[----:B------:R-:W4:Y:S04]  /*b7b70*/  LDL.LU R241, [R1+0x2be4] ;  /* 0x002be40001f17983 */ /* 0x000f280000300800 */
        /* <DEDUP_REMOVED lines=17> */
[----:B------:R-:W2:Y:S04]  /*b7c90*/  LDL.LU R238, [R1+0x9fc] ;  /* 0x0009fc0001ee7983 */ /* 0x000ea80000300800 */
[----:B------:R-:W2:Y:S04]  /*b7ca0*/  LDL.LU R166, [R1+0x9dc] ;  /* 0x0009dc0001a67983 */ /* 0x000ea80000300800 */
[----:B------:R-:W2:Y:S01]  /*b7cb0*/  LDL.LU R242, [R1+0x1dc] ;  /* 0x0001dc0001f27983 */ /* 0x000ea20000300800 */
[----:B------:R-:W-:-:S03]  /*b7cc0*/  LOP3.LUT R12, R12, 0xffffdfff, RZ, 0xc0, !PT ;  /* 0xffffdfff0c0c7812 */ /* 0x000fc600078ec0ff */
[----:B------:R-:W2:Y:S01]  /*b7cd0*/  LDL.LU R237, [R1+0x17c] ;  /* 0x00017c0001ed7983 */ /* 0x000ea20000300800 */
[----:B------:R-:W-:Y:S02]  /*b7ce0*/  @P1 LOP3.LUT R12, R12, 0x2000, RZ, 0xfc, !PT ;  /* 0x000020000c0c1812 */ /* 0x000fe400078efcff */
[C---:B------:R-:W-:Y:S02]  /*b7cf0*/  LOP3.LUT P1, RZ, R22.reuse, 0x100000, RZ, 0xc0, !PT ;  /* 0x0010000016ff7812 */ /* 0x040fe4000782c0ff */
[C---:B------:R-:W-:Y:S02]  /*b7d00*/  LOP3.LUT P5, RZ, R22.reuse, 0x4000, RZ, 0xc0, !PT ;  /* 0x0000400016ff7812 */ /* 0x040fe400078ac0ff */
[----:B------:R-:W-:Y:S01]  /*b7d10*/  LOP3.LUT P6, RZ, R22, 0x8000, RZ, 0xc0, !PT ;  /* 0x0000800016ff7812 */ /* 0x000fe200078cc0ff */
[----:B---3--:R-:W-:Y:S01]  /*b7d20*/  IMAD.WIDE R8, R44, 0x4, R124 ;  /* 0x000000042c087825 */ /* 0x008fe200078e027c */
[----:B------:R-:W-:Y:S01]  /*b7d30*/  LOP3.LUT R12, R12, 0xffffbfff, RZ, 0xc0, !PT ;  /* 0xffffbfff0c0c7812 */ /* 0x000fe200078ec0ff */
[----:B------:R-:W3:Y:S06]  /*b7d40*/  LDL.LU R236, [R1+0x14c] ;  /* 0x00014c0001ec7983 */ /* 0x000eec0000300800 */
[----:B------:R-:W-:-:S02]  /*b7d50*/  @P1 LOP3.LUT R12, R12, 0x4000, RZ, 0xfc, !PT ;  /* 0x000040000c0c1812 */ /* 0x000fc400078efcff */
[----:B------:R-:W-:Y:S01]  /*b7d60*/  LOP3.LUT P1, RZ, R22, 0x80000, RZ, 0xc0, !PT ;  /* 0x0008000016ff7812 */ /* 0x000fe2000782c0ff */
[----:B------:R1:W-:Y:S01]  /*b7d70*/  @P5 STG.E desc[UR20][R8.64], R240 ;  /* 0x000000f008005986 */ /* 0x0003e2000c101914 */
[----:B------:R-:W-:Y:S01]  /*b7d80*/  LOP3.LUT R12, R12, 0xffff7fff, RZ, 0xc0, !PT ;  /* 0xffff7fff0c0c7812 */ /* 0x000fe200078ec0ff */
[----:B-1----:R-:W-:Y:S02]  /*b7d90*/  IMAD.WIDE R8, R44, 0x4, R122 ;  /* 0x000000042c087825 */ /* 0x002fe400078e027a */
[----:B------:R-:W3:Y:S08]  /*b7da0*/  LDL.LU R240, [R1+0xb00] ;  /* 0x000b000001f07983 */ /* 0x000ef00000300800 */
[----:B------:R-:W-:-:S02]  /*b7db0*/  @P1 LOP3.LUT R12, R12, 0x8000, RZ, 0xfc, !PT ;  /* 0x000080000c0c1812 */ /* 0x000fc400078efcff */
[C---:B------:R-:W-:Y:S01]  /*b7dc0*/  LOP3.LUT P1, RZ, R22.reuse, 0x40000, RZ, 0xc0, !PT ;  /* 0x0004000016ff7812 */ /* 0x040fe2000782c0ff */
[----:B----4-:R1:W-:Y:S01]  /*b7dd0*/  @P6 STG.E desc[UR20][R8.64], R165 ;  /* 0x000000a508006986 */ /* 0x0103e2000c101914 */
[----:B------:R-:W-:Y:S02]  /*b7de0*/  LOP3.LUT P0, RZ, R22, 0x10000, RZ, 0xc0, !PT ;  /* 0x0001000016ff7812 */ /* 0x000fe4000780c0ff */
[----:B------:R-:W-:Y:S01]  /*b7df0*/  LOP3.LUT R12, R12, 0xfffeffff, RZ, 0xc0, !PT ;  /* 0xfffeffff0c0c7812 */ /* 0x000fe200078ec0ff */
[----:B-1----:R-:W4:Y:S08]  /*b7e00*/  LDL.LU R165, [R1+0xaf0] ;  /* 0x000af00001a57983 */ /* 0x002f300000300800 */
[----:B------:R-:W-:-:S02]  /*b7e10*/  @P1 LOP3.LUT R12, R12, 0x10000, RZ, 0xfc, !PT ;  /* 0x000100000c0c1812 */ /* 0x000fc400078efcff */
[----:B------:R-:W-:Y:S01]  /*b7e20*/  LOP3.LUT P1, RZ, R22, 0x20000, RZ, 0xc0, !PT ;  /* 0x0002000016ff7812 */ /* 0x000fe2000782c0ff */
[----:B------:R-:W-:-:S05]  /*b7e30*/  IMAD.WIDE R8, R44, 0x4, R120 ;  /* 0x000000042c087825 */ /* 0x000fca00078e0278 */
[----:B------:R1:W-:Y:S02]  /*b7e40*/  @P0 STG.E desc[UR20][R8.64], R42 ;  /* 0x0000002a08000986 */ /* 0x0003e4000c101914 */
[----:B-1----:R-:W-:Y:S02]  /*b7e50*/  IMAD.WIDE R8, R44, 0x4, R118 ;  /* 0x000000042c087825 */ /* 0x002fe400078e0276 */
[----:B------:R-:W4:Y:S04]  /*b7e60*/  LDL.LU R42, [R1+0xad0] ;  /* 0x000ad000012a7983 */ /* 0x000f280000300800 */
[----:B------:R1:W-:Y:S01]  /*b7e70*/  @P1 STG.E desc[UR20][R8.64], R45 ;  /* 0x0000002d08001986 */ /* 0x0003e2000c101914 */
[----:B------:R-:W-:-:S03]  /*b7e80*/  LOP3.LUT P1, RZ, R12, 0x10000, RZ, 0xc0, !PT ;  /* 0x000100000cff7812 */ /* 0x000fc6000782c0ff */
[----:B------:R-:W4:Y:S01]  /*b7e90*/  LDL.LU R44, [R1+0xab0] ;  /* 0x000ab000012c7983 */ /* 0x000f220000300800 */
[----:B-1----:R-:W-:-:S09]  /*b7ea0*/  IMAD.WIDE R8, R167, 0x4, R124 ;  /* 0x00000004a7087825 */ /* 0x002fd200078e027c */
        /* <DEDUP_REMOVED lines=14> */
[C---:B-1----:R-:W-:Y:S01]  /*b7f90*/  IMAD.WIDE R8, R241.reuse, 0x4, R124 ;  /* 0x00000004f1087825 */ /* 0x042fe200078e027c */
        /* <DEDUP_REMOVED lines=12> */
[----:B---3--:R1:W-:Y:S02]  /*b8060*/  @P1 STG.E desc[UR20][R8.64], R236 ;  /* 0x000000ec08001986 */ /* 0x0083e4000c101914 */
[----:B-1----:R-:W-:-:S05]  /*b8070*/  IMAD.WIDE R8, R43, 0x4, R124 ;  /* 0x000000042b087825 */ /* 0x002fca00078e027c */
[----:B------:R1:W-:Y:S02]  /*b8080*/  @P2 STG.E desc[UR20][R8.64], R240 ;  /* 0x000000f008002986 */ /* 0x0003e4000c101914 */
[----:B-1----:R-:W-:-:S05]  /*b8090*/  IMAD.WIDE R8, R43, 0x4, R122 ;  /* 0x000000042b087825 */ /* 0x002fca00078e027a */
[----:B----4-:R1:W-:Y:S04]  /*b80a0*/  @P3 STG.E desc[UR20][R8.64], R165 ;  /* 0x000000a508003986 */ /* 0x0103e8000c101914 */
[----:B-1----:R-:W3:Y:S01]  /*b80b0*/  LDL.LU R165, [R1+0x270] ;  /* 0x0002700001a57983 */ /* 0x002ee20000300800 */
[C---:B------:R-:W-:Y:S02]  /*b80c0*/  LOP3.LUT P4, RZ, R22.reuse, 0x10000000, RZ, 0xc0, !PT ;  /* 0x1000000016ff7812 */ /* 0x040fe4000788c0ff */
[C---:B------:R-:W-:Y:S01]  /*b80d0*/  LOP3.LUT P5, RZ, R22.reuse, 0x20000000, RZ, 0xc0, !PT ;  /* 0x2000000016ff7812 */ /* 0x040fe200078ac0ff */
        /* <DEDUP_REMOVED lines=46> */
[----:B---3--:R1:W-:Y:S02]  /*b83c0*/  @P4 STG.E desc[UR20][R8.64], R165 ;  /* 0x000000a508004986 */ /* 0x0083e4000c101914 */
[----:B-1----:R-:W-:Y:S02]  /*b83d0*/  IMAD.WIDE R8, R45, 0x4, R118 ;  /* 0x000000042d087825 */ /* 0x002fe400078e0276 */
[----:B------:R-:W3:Y:S04]  /*b83e0*/  LDL.LU R45, [R1+0x2bfc] ;  /* 0x002bfc00012d7983 */ /* 0x000ee80000300800 */
[----:B------:R-:W3:Y:S01]  /*b83f0*/  LDL.LU R166, [R1+0x1a4] ;  /* 0x0001a40001a67983 */ /* 0x000ee20000300800 */
[----:B------:R-:W-:-:S02]  /*b8400*/  LOP3.LUT P5, RZ, R23, 0x2, RZ, 0xc0, !PT ;  /* 0x0000000217ff7812 */ /* 0x000fc400078ac0ff */
[----:B------:R-:W-:Y:S01]  /*b8410*/  @P1 LOP3.LUT R12, R12, 0x80, RZ, 0xfc, !PT ;  /* 0x000000800c0c1812 */ /* 0x000fe200078efcff */
[----:B------:R-:W3:Y:S01]  /*b8420*/  LDL.LU R165, [R1+0xa98] ;  /* 0x000a980001a57983 */ /* 0x000ee20000300800 */
[C---:B------:R-:W-:Y:S02]  /*b8430*/  LOP3.LUT P1, RZ, R23.reuse, 0x20, RZ, 0xc0, !PT ;  /* 0x0000002017ff7812 */ /* 0x040fe4000782c0ff */
[C---:B------:R-:W-:Y:S02]  /*b8440*/  LOP3.LUT P6, RZ, R23.reuse, 0x4, RZ, 0xc0, !PT ;  /* 0x0000000417ff7812 */ /* 0x040fe400078cc0ff */
[----:B------:R-:W-:Y:S02]  /*b8450*/  LOP3.LUT P0, RZ, R23, 0x8, RZ, 0xc0, !PT ;  /* 0x0000000817ff7812 */ /* 0x000fe4000780c0ff */
[----:B------:R-:W-:-:S03]  /*b8460*/  LOP3.LUT R12, R12, 0xfffffeff, RZ, 0xc0, !PT ;  /* 0xfffffeff0c0c7812 */ /* 0x000fc600078ec0ff */
[----:B----4-:R2:W-:Y:S04]  /*b8470*/  @P5 STG.E desc[UR20][R8.64], R42 ;  /* 0x0000002a08005986 */ /* 0x0105e8000c101914 */
[----:B------:R-:W-:Y:S02]  /*b8480*/  @P1 LOP3.LUT R12, R12, 0x100, RZ, 0xfc, !PT ;  /* 0x000001000c0c1812 */ /* 0x000fe400078efcff */
[----:B------:R-:W-:Y:S01]  /*b8490*/  LOP3.LUT P1, RZ, R23, 0x10, RZ, 0xc0, !PT ;  /* 0x0000001017ff7812 */ /* 0x000fe2000782c0ff */
[----:B--2---:R-:W-:-:S05]  /*b84a0*/  IMAD.WIDE R8, R47, 0x4, R124 ;  /* 0x000000042f087825 */ /* 0x004fca00078e027c */
[----:B------:R1:W-:Y:S02]  /*b84b0*/  @P6 STG.E desc[UR20][R8.64], R43 ;  /* 0x0000002b08006986 */ /* 0x0003e4000c101914 */
        /* <DEDUP_REMOVED lines=45> */
[----:B-1----:R-:W-:-:S05]  /*b8790*/  IMAD.WIDE R8, R45, 0x4, R120 ;  /* 0x000000042d087825 */ /* 0x002fca00078e0278 */
[----:B----4-:R1:W-:Y:S02]  /*b87a0*/  @P5 STG.E desc[UR20][R8.64], R44 ;  /* 0x0000002c08005986 */ /* 0x0103e4000c101914 */
[----:B-1----:R-:W-:-:S05]  /*b87b0*/  IMAD.WIDE R8, R45, 0x4, R118 ;  /* 0x000000042d087825 */ /* 0x002fca00078e0276 */
        /* <DEDUP_REMOVED lines=10> */
[C---:B------:R-:W-:Y:S01]  /*b8860*/  LOP3.LUT P4, RZ, R23.reuse, 0x80000, RZ, 0xc0, !PT ;  /* 0x0008000017ff7812 */ /* 0x040fe2000788c0ff */
        /* <DEDUP_REMOVED lines=21> */
[----:B------:R-:W-:Y:S01]  /*b89c0*/  LOP3.LUT P1, RZ, R23, 0x4000000, RZ, 0xc0, !PT ;  /* 0x0400000017ff7812 */ /* 0x000fe2000782c0ff */
[----:B------:R-:W2:Y:S01]  /*b89d0*/  LDL.LU R166, [R1+0xac0] ;  /* 0x000ac00001a67983 */ /* 0x000ea20000300800 */
[----:B------:R-:W-:Y:S02]  /*b89e0*/  LOP3.LUT R13, R13, 0xbfffffff, RZ, 0xc0, !PT ;  /* 0xbfffffff0d0d7812 */ /* 0x000fe400078ec0ff */
[----:B------:R-:W-:Y:S01]  /*b89f0*/  LOP3.LUT P5, RZ, R23, 0x100000, RZ, 0xc0, !PT ;  /* 0x0010000017ff7812 */ /* 0x000fe200078ac0ff */
[----:B------:R-:W2:Y:S08]  /*b8a00*/  LDL.LU R237, [R1+0xaa0] ;  /* 0x000aa00001ed7983 */ /* 0x000eb00000300800 */
[----:B------:R-:W-:-:S02]  /*b8a10*/  @P1 LOP3.LUT R13, R13, 0x40000000, RZ, 0xfc, !PT ;  /* 0x400000000d0d1812 */ /* 0x000fc400078efcff */
[----:B------:R-:W-:Y:S01]  /*b8a20*/  LOP3.LUT P1, RZ, R23, 0x2000000, RZ, 0xc0, !PT ;  /* 0x0200000017ff7812 */ /* 0x000fe2000782c0ff */
[----:B------:R-:W-:Y:S01]  /*b8a30*/  IMAD.WIDE R8, R42, 0x4, R120 ;  /* 0x000000042a087825 */ /* 0x000fe200078e0278 */
[----:B------:R-:W-:Y:S02]  /*b8a40*/  LOP3.LUT R13, R13, 0x7fffffff, RZ, 0xc0, !PT ;  /* 0x7fffffff0d0d7812 */ /* 0x000fe400078ec0ff */
[----:B------:R-:W-:Y:S02]  /*b8a50*/  LOP3.LUT P6, RZ, R23, 0x200000, RZ, 0xc0, !PT ;  /* 0x0020000017ff7812 */ /* 0x000fe400078cc0ff */
[----:B---3--:R1:W-:Y:S07]  /*b8a60*/  @P5 STG.E desc[UR20][R8.64], R165 ;  /* 0x000000a508005986 */ /* 0x0083ee000c101914 */
[----:B------:R-:W-:-:S02]  /*b8a70*/  @P1 LOP3.LUT R13, R13, 0x80000000, RZ, 0xfc, !PT ;  /* 0x800000000d0d1812 */ /* 0x000fc400078efcff */
[C---:B------:R-:W-:Y:S01]  /*b8a80*/  LOP3.LUT P1, RZ, R23.reuse, 0x1000000, RZ, 0xc0, !PT ;  /* 0x0100000017ff7812 */ /* 0x040fe2000782c0ff */
[----:B-1----:R-:W3:Y:S01]  /*b8a90*/  LDL.LU R165, [R1+0x2c0c] ;  /* 0x002c0c0001a57983 */ /* 0x002ee20000300800 */
[----:B------:R-:W-:-:S03]  /*b8aa0*/  LOP3.LUT P0, RZ, R23, 0x400000, RZ, 0xc0, !PT ;  /* 0x0040000017ff7812 */ /* 0x000fc6000780c0ff */
[----:B------:R-:W3:Y:S01]  /*b8ab0*/  LDL.LU R241, [R1+0xa80] ;  /* 0x000a800001f17983 */ /* 0x000ee20000300800 */
[----:B------:R-:W-:Y:S01]  /*b8ac0*/  LOP3.LUT R12, R12, 0xfffffffe, RZ, 0xc0, !PT ;  /* 0xfffffffe0c0c7812 */ /* 0x000fe200078ec0ff */
[----:B------:R-:W-:Y:S02]  /*b8ad0*/  IMAD.WIDE R8, R42, 0x4, R118 ;  /* 0x000000042a087825 */ /* 0x000fe400078e0276 */
[----:B------:R-:W3:Y:S04]  /*b8ae0*/  LDL.LU R236, [R1+0x1c0] ;  /* 0x0001c00001ec7983 */ /* 0x000ee80000300800 */
[----:B------:R-:W-:Y:S02]  /*b8af0*/  @P1 LOP3.LUT R12, R12, 0x1, RZ, 0xfc, !PT ;  /* 0x000000010c0c1812 */ /* 0x000fe400078efcff */
[----:B------:R-:W-:Y:S01]  /*b8b00*/  LOP3.LUT P1, RZ, R23, 0x800000, RZ, 0xc0, !PT ;  /* 0x0080000017ff7812 */ /* 0x000fe2000782c0ff */
[----:B----4-:R1:W-:Y:S02]  /*b8b10*/  @P6 STG.E desc[UR20][R8.64], R43 ;  /* 0x0000002b08006986 */ /* 0x0103e4000c101914 */
[----:B-1----:R-:W-:-:S05]  /*b8b20*/  IMAD.WIDE R8, R0, 0x4, R124 ;  /* 0x0000000400087825 */ /* 0x002fca00078e027c */
[----:B------:R1:W-:Y:S02]  /*b8b30*/  @P0 STG.E desc[UR20][R8.64], R46 ;  /* 0x0000002e08000986 */ /* 0x0003e4000c101914 */
[----:B-1----:R-:W-:Y:S02]  /*b8b40*/  IMAD.WIDE R8, R0, 0x4, R122 ;  /* 0x0000000400087825 */ /* 0x002fe400078e027a */
[----:B------:R-:W4:Y:S04]  /*b8b50*/  LDL.LU R46, [R1+0x2c10] ;  /* 0x002c1000012e7983 */ /* 0x000f280000300800 */
[----:B------:R-:W4:Y:S04]  /*b8b60*/  LDL.LU R240, [R1+0x190] ;  /* 0x0001900001f07983 */ /* 0x000f280000300800 */
[----:B------:R1:W-:Y:S01]  /*b8b70*/  @P1 STG.E desc[UR20][R8.64], R44 ;  /* 0x0000002c08001986 */ /* 0x0003e2000c101914 */
[----:B------:R-:W-:-:S03]  /*b8b80*/  LOP3.LUT P1, RZ, R12, 0x1, RZ, 0xc0, !PT ;  /* 0x000000010cff7812 */ /* 0x000fc6000782c0ff */
[----:B------:R-:W4:Y:S04]  /*b8b90*/  LDL.LU R42, [R1+0x160] ;  /* 0x00016000012a7983 */ /* 0x000f280000300800 */
[----:B------:R-:W4:Y:S01]  /*b8ba0*/  LDL.LU R43, [R1+0xb14] ;  /* 0x000b1400012b7983 */ /* 0x000f220000300800 */
[----:B-1----:R-:W-:-:S03]  /*b8bb0*/  IMAD.WIDE R8, R0, 0x4, R120 ;  /* 0x0000000400087825 */ /* 0x002fc600078e0278 */
[----:B------:R-:W4:Y:S04]  /*b8bc0*/  LDL.LU R44, [R1+0xae4] ;  /* 0x000ae400012c7983 */ /* 0x000f280000300800 */
        /* <DEDUP_REMOVED lines=19> */
[----:B---3--:R-:W-:Y:S01]  /*b8d00*/  IMAD.WIDE R8, R165, 0x4, R124 ;  /* 0x00000004a5087825 */ /* 0x008fe200078e027c */
        /* <DEDUP_REMOVED lines=67> */
[----:B------:R-:W-:Y:S01]  /*b9140*/  LOP3.LUT R13, R13, 0xfeffffff, RZ, 0xc0, !PT ;  /* 0xfeffffff0d0d7812 */ /* 0x000fe200078ec0ff */
        /* <DEDUP_REMOVED lines=191> */
[----:B------:R-:W-:Y:S01]  /*b9d40*/  LOP3.LUT P5, RZ, R25, 0x2000, RZ, 0xc0, !PT ;  /* 0x0000200019ff7812 */ /* 0x000fe200078ac0ff */
[----:B------:R-:W2:Y:S01]  /*b9d50*/  LDL.LU R167, [R1+0xb7c] ;  /* 0x000b7c0001a77983 */ /* 0x000ea20000300800 */
[----:B------:R-:W-:Y:S02]  /*b9d60*/  @P1 LOP3.LUT R13, R13, 0x20, RZ, 0xfc, !PT ;  /* 0x000000200d0d1812 */ /* 0x000fe400078efcff */
[----:B------:R-:W-:Y:S01]  /*b9d70*/  LOP3.LUT P1, RZ, R25, 0x80000, RZ, 0xc0, !PT ;  /* 0x0008000019ff7812 */ /* 0x000fe2000782c0ff */
[----:B------:R-:W-:Y:S01]  /*b9d80*/  IMAD.WIDE R8, R44, 0x4, R118 ;  /* 0x000000042c087825 */ /* 0x000fe200078e0276 */
[----:B------:R-:W2:Y:S04]  /*b9d90*/  LDL.LU R242, [R1+0xb3c] ;  /* 0x000b3c0001f27983 */ /* 0x000ea80000300800 */
[----:B------:R-:W2:Y:S01]  /*b9da0*/  LDL.LU R237, [R1+0xb2c] ;  /* 0x000b2c0001ed7983 */ /* 0x000ea20000300800 */
[----:B------:R-:W-:-:S03]  /*b9db0*/  LOP3.LUT R13, R13, 0xffffffbf, RZ, 0xc0, !PT ;  /* 0xffffffbf0d0d7812 */ /* 0x000fc600078ec0ff */
[----:B------:R-:W2:Y:S04]  /*b9dc0*/  LDL.LU R241, [R1+0x3ac] ;  /* 0x0003ac0001f17983 */ /* 0x000ea80000300800 */
[----:B------:R-:W2:Y:S04]  /*b9dd0*/  LDL.LU R236, [R1+0x2c44] ;  /* 0x002c440001ec7983 */ /* 0x000ea80000300800 */
[----:B------:R-:W2:Y:S04]  /*b9de0*/  LDL.LU R240, [R1+0x28c] ;  /* 0x00028c0001f07983 */ /* 0x000ea80000300800 */
[----:B------:R-:W2:Y:S04]  /*b9df0*/  LDL.LU R44, [R1+0x2c48] ;  /* 0x002c4800012c7983 */ /* 0x000ea80000300800 */
[----:B---3--:R1:W-:Y:S01]  /*b9e00*/  @P5 STG.E desc[UR20][R8.64], R166 ;  /* 0x000000a608005986 */ /* 0x0083e2000c101914 */
[----:B------:R-:W-:-:S02]  /*b9e10*/  @P1 LOP3.LUT R13, R13, 0x40, RZ, 0xfc, !PT ;  /* 0x000000400d0d1812 */ /* 0x000fc400078efcff */
[----:B------:R-:W-:Y:S01]  /*b9e20*/  LOP3.LUT P1, RZ, R25, 0x40000, RZ, 0xc0, !PT ;  /* 0x0004000019ff7812 */ /* 0x000fe2000782c0ff */
[----:B-1----:R-:W3:Y:S01]  /*b9e30*/  LDL.LU R166, [R1+0xb5c] ;  /* 0x000b5c0001a67983 */ /* 0x002ee20000300800 */
[----:B------:R-:W-:-:S11]  /*b9e40*/  LOP3.LUT R13, R13, 0xffffff7f, RZ, 0xc0, !PT ;  /* 0xffffff7f0d0d7812 */ /* 0x000fd600078ec0ff */
        /* <DEDUP_REMOVED lines=19> */
[----:B------:R-:W-:-:S03]  /*b9f80*/  LOP3.LUT P1, RZ, R13, 0x80, RZ, 0xc0, !PT ;  /* 0x000000800dff7812 */ /* 0x000fc6000782c0ff */
[----:B------:R-:W4:Y:S01]  /*b9f90*/  LDL.LU R45, [R1+0xb60] ;  /* 0x000b6000012d7983 */ /* 0x000f220000300800 */
        /* <DEDUP_REMOVED lines=36> */
[----:B------:R1:W-:Y:S02]  /*ba1e0*/  @P5 STG.E desc[UR20][R8.64], R43 ;  /* 0x0000002b08005986 */ /* 0x0003e4000c101914 */
[----:B-1----:R-:W-:Y:S02]  /*ba1f0*/  IMAD.WIDE R8, R44, 0x4, R118 ;  /* 0x000000042c087825 */ /* 0x002fe400078e0276 */
[----:B------:R-:W4:Y:S04]  /*ba200*/  LDL.LU R44, [R1+0x1b0] ;  /* 0x0001b000012c7983 */ /* 0x000f280000300800 */
[----:B------:R1:W-:Y:S04]  /*ba210*/  @P6 STG.E desc[UR20][R8.64], R45 ;  /* 0x0000002d08006986 */ /* 0x0003e8000c101914 */
[----:B-1----:R-:W3:Y:S04]  /*ba220*/  LDL.LU R45, [R1+0x180] ;  /* 0x00018000012d7983 */ /* 0x002ee80000300800 */
[----:B------:R-:W3:Y:S04]  /*ba230*/  LDL.LU R41, [R1+0x150] ;  /* 0x0001500001297983 */ /* 0x000ee80000300800 */
        /* <DEDUP_REMOVED lines=26> */
[----:B------:R-:W-:Y:S01]  /*ba3e0*/  LOP3.LUT P6, RZ, R26, 0x2, RZ, 0xc0, !PT ;  /* 0x000000021aff7812 */ /* 0x000fe200078cc0ff */
        /* <DEDUP_REMOVED lines=27> */
[----:B------:R-:W4:Y:S01]  /*ba5a0*/  LDL.LU R46, [R1+0x2c5c] ;  /* 0x002c5c00012e7983 */ /* 0x000f220000300800 */
        /* <DEDUP_REMOVED lines=82> */
[----:B------:R-:W-:Y:S01]  /*baad0*/  LOP3.LUT P6, RZ, R26, 0x100000, RZ, 0xc0, !PT ;  /* 0x001000001aff7812 */ /* 0x000fe200078cc0ff */
        /* <DEDUP_REMOVED lines=232> */
[----:B-1----:R-:W-:-:S02]  /*bb960*/  IMAD.WIDE R8, R47, 0x4, R120 ;  /* 0x000000042f087825 */ /* 0x002fc400078e0278 */
[----:B------:R-:W3:Y:S04]  /*bb970*/  LDL.LU R45, [R1+0xbd4] ;  /* 0x000bd400012d7983 */ /* 0x000ee80000300800 */
[----:B----4-:R1:W-:Y:S02]  /*bb980*/  @P1 STG.E desc[UR20][R8.64], R46 ;  /* 0x0000002e08001986 */ /* 0x0103e4000c101914 */
[----:B-1----:R-:W-:Y:S02]  /*bb990*/  IMAD.WIDE R8, R47, 0x4, R118 ;  /* 0x000000042f087825 */ /* 0x002fe400078e0276 */
        /* <DEDUP_REMOVED lines=42> */
[----:B------:R1:W-:Y:S04]  /*bbc40*/  @P6 STG.E desc[UR20][R8.64], R45 ;  /* 0x0000002d08006986 */ /* 0x0003e8000c101914 */
[----:B-1----:R-:W3:Y:S04]  /*bbc50*/  LDL.LU R45, [R1+0xc78] ;  /* 0x000c7800012d7983 */ /* 0x002ee80000300800 */
[----:B------:R-:W3:Y:S04]  /*bbc60*/  LDL.LU R41, [R1+0xc58] ;  /* 0x000c580001297983 */ /* 0x000ee80000300800 */
[----:B------:R-:W3:Y:S01]  /*bbc70*/  LDL.LU R29, [R1+0xc38] ;  /* 0x000c3800011d7983 */ /* 0x000ee20000300800 */
[----:B----4-:R-:W-:-:S03]  /*bbc80*/  IMAD.WIDE R8, R46, 0x4, R124 ;  /* 0x000000042e087825 */ /* 0x010fc600078e027c */
[----:B------:R-:W4:Y:S04]  /*bbc90*/  LDL.LU R239, [R1+0xc18] ;  /* 0x000c180001ef7983 */ /* 0x000f280000300800 */
[----:B------:R1:W-:Y:S04]  /*bbca0*/  @P0 STG.E desc[UR20][R8.64], R47 ;  /* 0x0000002f08000986 */ /* 0x0003e8000c101914 */
        /* <DEDUP_REMOVED lines=298> */
[----:B------:R-:W-:Y:S02]  /*bcf50*/  LOP3.LUT P4, RZ, R3, 0x80000000, RZ, 0xc0, !PT ;  /* 0x8000000003ff7812 */ /* 0x000fe4000788c0ff */
        /* <DEDUP_REMOVED lines=341> */
[----:B------:R-:W-:Y:S01]  /*be4b0*/  LOP3.LUT P5, RZ, R110, 0x80000000, RZ, 0xc0, !PT ;  /* 0x800000006eff7812 */ /* 0x000fe200078ac0ff */
        /* <DEDUP_REMOVED lines=592> */
[----:B------:R-:W-:Y:S01]  /*c09c0*/  LOP3.LUT P1, RZ, R16, 0x4, RZ, 0xc0, !PT ;  /* 0x0000000410ff7812 */ /* 0x000fe2000782c0ff */
[----:B-1----:R-:W-:Y:S02]  /*c09d0*/  IMAD.WIDE R8, R236, 0x4, R122 ;  /* 0x00000004ec087825 */ /* 0x002fe400078e027a */
        /* <DEDUP_REMOVED lines=53> */
[C---:B------:R-:W-:Y:S01]  /*c0d30*/  LOP3.LUT P1, RZ, R114.reuse, 0x400000, RZ, 0xc0, !PT ;  /* 0x0040000072ff7812 */ /* 0x040fe2000782c0ff */
        /* <DEDUP_REMOVED lines=47> */
[C---:B------:R-:W-:Y:S01]  /*c1030*/  LOP3.LUT P3, RZ, R114.reuse, 0x40000000, RZ, 0xc0, !PT ;  /* 0x4000000072ff7812 */ /* 0x040fe2000786c0ff */
[----:B-1----:R-:W-:Y:S01]  /*c1040*/  IMAD.WIDE R8, R165, 0x4, R122 ;  /* 0x00000004a5087825 */ /* 0x002fe200078e027a */
[----:B------:R-:W-:Y:S01]  /*c1050*/  LOP3.LUT P4, RZ, R114, 0x80000000, RZ, 0xc0, !PT ;  /* 0x8000000072ff7812 */ /* 0x000fe2000788c0ff */
[----:B------:R-:W3:Y:S06]  /*c1060*/  LDL.LU R241, [R1+0x2d9c] ;  /* 0x002d9c0001f17983 */ /* 0x000eec0000300800 */
        /* <DEDUP_REMOVED lines=31> */
[----:B------:R-:W3:Y:S04]  /*c1260*/  LDL.LU R240, [R1+0x1058] ;  /* 0x0010580001f07983 */ /* 0x000ee80000300800 */
[----:B------:R-:W3:Y:S04]  /*c1270*/  LDL.LU R42, [R1+0x1038] ;  /* 0x00103800012a7983 */ /* 0x000ee80000300800 */
[----:B------:R-:W3:Y:S01]  /*c1280*/  LDL.LU R43, [R1+0x1008] ;  /* 0x00100800012b7983 */ /* 0x000ee20000300800 */
[----:B------:R-:W-:-:S02]  /*c1290*/  LOP3.LUT P1, RZ, R115, 0x8000, RZ, 0xc0, !PT ;  /* 0x0000800073ff7812 */ /* 0x000fc4000782c0ff */
[----:B------:R-:W-:Y:S02]  /*c12a0*/  LOP3.LUT R17, R17, 0xfffdffff, RZ, 0xc0, !PT ;  /* 0xfffdffff11117812 */ /* 0x000fe400078ec0ff */
[----:B------:R-:W-:-:S09]  /*c12b0*/  LOP3.LUT P5, RZ, R115, 0x10, RZ, 0xc0, !PT ;  /* 0x0000001073ff7812 */ /* 0x000fd200078ac0ff */
        /* <DEDUP_REMOVED lines=18> */
[----:B----4-:R1:W-:Y:S04]  /*c13e0*/  @P4 STG.E desc[UR20][R8.64], R44 ;  /* 0x0000002c08004986 */ /* 0x0103e8000c101914 */
[----:B-1----:R-:W2:Y:S01]  /*c13f0*/  LDL.LU R44, [R1+0x2da0] ;  /* 0x002da000012c7983 */ /* 0x002ea20000300800 */
[----:B------:R-:W-:-:S05]  /*c1400*/  IMAD.WIDE R8, R47, 0x4, R122 ;  /* 0x000000042f087825 */ /* 0x000fca00078e027a */
[----:B---3--:R1:W-:Y:S02]  /*c1410*/  @P5 STG.E desc[UR20][R8.64], R45 ;  /* 0x0000002d08005986 */ /* 0x0083e4000c101914 */
[C---:B-1----:R-:W-:Y:S02]  /*c1420*/  IMAD.WIDE R8, R47.reuse, 0x4, R120 ;  /* 0x000000042f087825 */ /* 0x042fe400078e0278 */
[----:B------:R-:W3:Y:S04]  /*c1430*/  LDL.LU R45, [R1+0x10fc] ;  /* 0x0010fc00012d7983 */ /* 0x000ee80000300800 */
[----:B------:R1:W-:Y:S02]  /*c1440*/  @P6 STG.E desc[UR20][R8.64], R46 ;  /* 0x0000002e08006986 */ /* 0x0003e4000c101914 */
[----:B-1----:R-:W-:-:S02]  /*c1450*/  IMAD.WIDE R8, R47, 0x4, R118 ;  /* 0x000000042f087825 */ /* 0x002fc400078e0276 */
[----:B------:R-:W4:Y:S04]  /*c1460*/  LDL.LU R46, [R1+0x10cc] ;  /* 0x0010cc00012e7983 */ /* 0x000f280000300800 */
[----:B------:R-:W4:Y:S04]  /*c1470*/  LDL.LU R47, [R1+0x109c] ;  /* 0x00109c00012f7983 */ /* 0x000f280000300800 */
[----:B------:R-:W3:Y:S01]  /*c1480*/  LDL.LU R165, [R1+0x2da4] ;  /* 0x002da40001a57983 */ /* 0x000ee20000300800 */
[----:B------:R-:W-:Y:S02]  /*c1490*/  LOP3.LUT P1, RZ, R115, 0x200, RZ, 0xc0, !PT ;  /* 0x0000020073ff7812 */ /* 0x000fe4000782c0ff */
[----:B------:R-:W-:-:S02]  /*c14a0*/  LOP3.LUT R17, R17, 0xff7fffff, RZ, 0xc0, !PT ;  /* 0xff7fffff11117812 */ /* 0x000fc400078ec0ff */
        /* <DEDUP_REMOVED lines=32> */
[C---:B------:R-:W-:Y:S02]  /*c16b0*/  LOP3.LUT P3, RZ, R115.reuse, 0x20000, RZ, 0xc0, !PT ;  /* 0x0002000073ff7812 */ /* 0x040fe4000786c0ff */
[----:B------:R-:W-:Y:S01]  /*c16c0*/  LOP3.LUT P4, RZ, R115, 0x40000, RZ, 0xc0, !PT ;  /* 0x0004000073ff7812 */ /* 0x000fe2000788c0ff */
[----:B--2---:R-:W-:-:S06]  /*c16d0*/  IMAD.WIDE R8, R44, 0x4, R124 ;  /* 0x000000042c087825 */ /* 0x004fcc00078e027c */
[----:B------:R1:W-:Y:S02]  /*c16e0*/  @P1 STG.E desc[UR20][R8.64], R240 ;  /* 0x000000f008001986 */ /* 0x0003e4000c101914 */
[----:B-1----:R-:W-:-:S05]  /*c16f0*/  IMAD.WIDE R8, R44, 0x4, R122 ;  /* 0x000000042c087825 */ /* 0x002fca00078e027a */
[----:B------:R1:W-:Y:S02]  /*c1700*/  @P2 STG.E desc[UR20][R8.64], R42 ;  /* 0x0000002a08002986 */ /* 0x0003e4000c101914 */
[----:B-1----:R-:W-:-:S05]  /*c1710*/  IMAD.WIDE R8, R44, 0x4, R120 ;  /* 0x000000042c087825 */ /* 0x002fca00078e0278 */
[----:B------:R1:W-:Y:S02]  /*c1720*/  @P3 STG.E desc[UR20][R8.64], R43 ;  /* 0x0000002b08003986 */ /* 0x0003e4000c101914 */
[----:B-1----:R-:W-:-:S05]  /*c1730*/  IMAD.WIDE R8, R44, 0x4, R118 ;  /* 0x000000042c087825 */ /* 0x002fca00078e0276 */
[----:B------:R1:W-:Y:S04]  /*c1740*/  @P4 STG.E desc[UR20][R8.64], R116 ;  /* 0x0000007408004986 */ /* 0x0003e8000c101914 */
[----:B-1----:R-:W2:Y:S01]  /*c1750*/  LDL.LU R116, [R1+0x3c10] ;  /* 0x003c100001747983 */ /* 0x002ea20000300800 */
[C---:B------:R-:W-:Y:S02]  /*c1760*/  LOP3.LUT P5, RZ, R115.reuse, 0x80000, RZ, 0xc0, !PT ;  /* 0x0008000073ff7812 */ /* 0x040fe400078ac0ff */
[----:B------:R-:W-:Y:S01]  /*c1770*/  LOP3.LUT P6, RZ, R115, 0x100000, RZ, 0xc0, !PT ;  /* 0x0010000073ff7812 */ /* 0x000fe200078cc0ff */
[C---:B---3--:R-:W-:Y:S01]  /*c1780*/  IMAD.WIDE R8, R165.reuse, 0x4, R124 ;  /* 0x00000004a5087825 */ /* 0x048fe200078e027c */
[----:B------:R-:W3:Y:S04]  /*c1790*/  LDL.LU R42, [R1+0x107c] ;  /* 0x00107c00012a7983 */ /* 0x000ee80000300800 */
[----:B------:R-:W3:Y:S04]  /*c17a0*/  LDL.LU R43, [R1+0x105c] ;  /* 0x00105c00012b7983 */ /* 0x000ee80000300800 */
[----:B------:R-:W3:Y:S04]  /*c17b0*/  LDL.LU R44, [R1+0x103c] ;  /* 0x00103c00012c7983 */ /* 0x000ee80000300800 */
[----:B------:R1:W-:Y:S02]  /*c17c0*/  @P5 STG.E desc[UR20][R8.64], R45 ;  /* 0x0000002d08005986 */ /* 0x0003e4000c101914 */
[----:B-1----:R-:W-:-:S02]  /*c17d0*/  IMAD.WIDE R8, R165, 0x4, R122 ;  /* 0x00000004a5087825 */ /* 0x002fc400078e027a */
[----:B------:R-:W3:Y:S04]  /*c17e0*/  LDL.LU R45, [R1+0x100c] ;  /* 0x00100c00012d7983 */ /* 0x000ee80000300800 */
[----:B----4-:R1:W-:Y:S04]  /*c17f0*/  @P6 STG.E desc[UR20][R8.64], R46 ;  /* 0x0000002e08006986 */ /* 0x0103e8000c101914 */
[----:B-1----:R-:W4:Y:S01]  /*c1800*/  LDL.LU R46, [R1+0x2da8] ;  /* 0x002da800012e7983 */ /* 0x002f220000300800 */
[----:B------:R-:W-:Y:S01]  /*c1810*/  LOP3.LUT P0, RZ, R115, 0x200000, RZ, 0xc0, !PT ;  /* 0x0020000073ff7812 */ /* 0x000fe2000780c0ff */
[----:B------:R-:W-:-:S12]  /*c1820*/  IMAD.WIDE R8, R165, 0x4, R120 ;  /* 0x00000004a5087825 */ /* 0x000fd800078e0278 */
[----:B------:R1:W-:Y:S04]  /*c1830*/  @P0 STG.E desc[UR20][R8.64], R47 ;  /* 0x0000002f08000986 */ /* 0x0003e8000c101914 */
[----:B-1----:R-:W4:Y:S04]  /*c1840*/  LDL.LU R47, [R1+0x102c] ;  /* 0x00102c00012f7983 */ /* 0x002f280000300800 */
[----:B------:R-:W4:Y:S04]  /*c1850*/  LDL.LU R167, [R1+0x2dac] ;  /* 0x002dac0001a77983 */ /* 0x000f280000300800 */
[----:B------:R-:W4:Y:S01]  /*c1860*/  LDL.LU R239, [R1+0x1270] ;  /* 0x0012700001ef7983 */ /* 0x000f220000300800 */
[----:B------:R-:W-:-:S03]  /*c1870*/  LOP3.LUT R17, R17, 0xfffffdff, RZ, 0xc0, !PT ;  /* 0xfffffdff11117812 */ /* 0x000fc600078ec0ff */
[----:B------:R-:W4:Y:S04]  /*c1880*/  LDL.LU R243, [R1+0x1250] ;  /* 0x0012500001f37983 */ /* 0x000f280000300800 */
[----:B------:R-:W4:Y:S04]  /*c1890*/  LDL.LU R0, [R1+0x1230] ;  /* 0x0012300001007983 */ /* 0x000f280000300800 */
[----:B------:R-:W4:Y:S04]  /*c18a0*/  LDL.LU R238, [R1+0x1200] ;  /* 0x0012000001ee7983 */ /* 0x000f280000300800 */
[----:B------:R-:W4:Y:S04]  /*c18b0*/  LDL.LU R241, [R1+0x2db0] ;  /* 0x002db00001f17983 */ /* 0x000f280000300800 */
[----:B------:R-:W4:Y:S04]  /*c18c0*/  LDL.LU R166, [R1+0x11e0] ;  /* 0x0011e00001a67983 */ /* 0x000f280000300800 */
[----:B------:R-:W4:Y:S01]  /*c18d0*/  LDL.LU R242, [R1+0x11b0] ;  /* 0x0011b00001f27983 */ /* 0x000f220000300800 */
[----:B------:R-:W-:-:S02]  /*c18e0*/  LOP3.LUT P4, RZ, R115, 0x400000, RZ, 0xc0, !PT ;  /* 0x0040000073ff7812 */ /* 0x000fc4000788c0ff */
[----:B------:R-:W-:Y:S01]  /*c18f0*/  LOP3.LUT P5, RZ, R115, 0x800000, RZ, 0xc0, !PT ;  /* 0x0080000073ff7812 */ /* 0x000fe200078ac0ff */
[----:B------:R-:W4:Y:S01]  /*c1900*/  LDL.LU R237, [R1+0x1120] ;  /* 0x0011200001ed7983 */ /* 0x000f220000300800 */
[----:B------:R-:W-:Y:S01]  /*c1910*/  IMAD.WIDE R8, R165, 0x4, R118 ;  /* 0x00000004a5087825 */ /* 0x000fe200078e0276 */
[C---:B------:R-:W-:Y:S02]  /*c1920*/  LOP3.LUT P6, RZ, R115.reuse, 0x1000000, RZ, 0xc0, !PT ;  /* 0x0100000073ff7812 */ /* 0x040fe400078cc0ff */
[----:B------:R-:W-:Y:S02]  /*c1930*/  LOP3.LUT P0, RZ, R115, 0x2000000, RZ, 0xc0, !PT ;  /* 0x0200000073ff7812 */ /* 0x000fe4000780c0ff */
[----:B--2---:R-:W-:-:S13]  /*c1940*/  LOP3.LUT P1, RZ, R116, 0x4, RZ, 0xc0, !PT ;  /* 0x0000000474ff7812 */ /* 0x004fda000782c0ff */
        /* <DEDUP_REMOVED lines=17> */
[----:B---3--:R4:W-:Y:S01]  /*c1a60*/  @P4 STG.E desc[UR20][R8.64], R42 ;  /* 0x0000002a08004986 */ /* 0x0089e2000c101914 */
[----:B------:R-:W-:Y:S01]  /*c1a70*/  LOP3.LUT R17, R17, 0xffff7fff, RZ, 0xc0, !PT ;  /* 0xffff7fff11117812 */ /* 0x000fe200078ec0ff */
[----:B----4-:R-:W-:-:S10]  /*c1a80*/  IMAD.WIDE R8, R46, 0x4, R124 ;  /* 0x000000042e087825 */ /* 0x010fd400078e027c */
[----:B------:R-:W-:Y:S02]  /*c1a90*/  @P1 LOP3.LUT R17, R17, 0x8000, RZ, 0xfc, !PT ;  /* 0x0000800011111812 */ /* 0x000fe400078efcff */
[----:B------:R-:W-:Y:S01]  /*c1aa0*/  LOP3.LUT P1, RZ, R115, 0x8000000, RZ, 0xc0, !PT ;  /* 0x0800000073ff7812 */ /* 0x000fe2000782c0ff */
[----:B------:R1:W-:Y:S01]  /*c1ab0*/  @P5 STG.E desc[UR20][R8.64], R43 ;  /* 0x0000002b08005986 */ /* 0x0003e2000c101914 */
[----:B------:R-:W-:-:S03]  /*c1ac0*/  LOP3.LUT R17, R17, 0xfffeffff, RZ, 0xc0, !PT ;  /* 0xfffeffff11117812 */ /* 0x000fc600078ec0ff */
[----:B-1----:R-:W2:Y:S04]  /*c1ad0*/  LDL.LU R43, [R1+0x2db4] ;  /* 0x002db400012b7983 */ /* 0x002ea80000300800 */
[----:B------:R-:W3:Y:S01]  /*c1ae0*/  LDL.LU R236, [R1+0x1160] ;  /* 0x0011600001ec7983 */ /* 0x000ee20000300800 */
[----:B------:R-:W-:-:S03]  /*c1af0*/  IMAD.WIDE R8, R46, 0x4, R122 ;  /* 0x000000042e087825 */ /* 0x000fc600078e027a */
[----:B------:R-:W4:Y:S01]  /*c1b00*/  LDL.LU R240, [R1+0x1274] ;  /* 0x0012740001f07983 */ /* 0x000f220000300800 */
[----:B------:R-:W-:Y:S02]  /*c1b10*/  @P1 LOP3.LUT R17, R17, 0x10000, RZ, 0xfc, !PT ;  /* 0x0001000011111812 */ /* 0x000fe400078efcff */
[----:B------:R-:W-:Y:S01]  /*c1b20*/  LOP3.LUT P1, RZ, R115, 0x4000000, RZ, 0xc0, !PT ;  /* 0x0400000073ff7812 */ /* 0x000fe2000782c0ff */
[----:B------:R1:W-:Y:S04]  /*c1b30*/  @P6 STG.E desc[UR20][R8.64], R44 ;  /* 0x0000002c08006986 */ /* 0x0003e8000c101914 */
[----:B------:R-:W4:Y:S04]  /*c1b40*/  LDL.LU R165, [R1+0x1254] ;  /* 0x0012540001a57983 */ /* 0x000f280000300800 */
[----:B------:R-:W4:Y:S01]  /*c1b50*/  LDL.LU R42, [R1+0x1234] ;  /* 0x00123400012a7983 */ /* 0x000f220000300800 */
[----:B-1----:R-:W-:-:S03]  /*c1b60*/  IMAD.WIDE R8, R46, 0x4, R120 ;  /* 0x000000042e087825 */ /* 0x002fc600078e0278 */
[----:B------:R-:W4:Y:S04]  /*c1b70*/  LDL.LU R44, [R1+0x1204] ;  /* 0x00120400012c7983 */ /* 0x000f280000300800 */
[----:B------:R1:W-:Y:S02]  /*c1b80*/  @P0 STG.E desc[UR20][R8.64], R45 ;  /* 0x0000002d08000986 */ /* 0x0003e4000c101914 */
[----:B-1----:R-:W-:Y:S02]  /*c1b90*/  IMAD.WIDE R8, R46, 0x4, R118 ;  /* 0x000000042e087825 */ /* 0x002fe400078e0276 */
[----:B------:R-:W4:Y:S04]  /*c1ba0*/  LDL.LU R46, [R1+0x11e4] ;  /* 0x0011e400012e7983 */ /* 0x000f280000300800 */
[----:B------:R1:W-:Y:S04]  /*c1bb0*/  @P1 STG.E desc[UR20][R8.64], R47 ;  /* 0x0000002f08001986 */ /* 0x0003e8000c101914 */
[----:B-1----:R-:W4:Y:S04]  /*c1bc0*/  LDL.LU R47, [R1+0x11b4] ;  /* 0x0011b400012f7983 */ /* 0x002f280000300800 */
[----:B------:R-:W4:Y:S01]  /*c1bd0*/  LDL.LU R45, [R1+0x2db8] ;  /* 0x002db800012d7983 */ /* 0x000f220000300800 */
        /* <DEDUP_REMOVED lines=30> */
[----:B---3--:R2:W-:Y:S02]  /*c1dc0*/  @P1 STG.E desc[UR20][R8.64], R236 ;  /* 0x000000ec08001986 */ /* 0x0085e4000c101914 */
[----:B--2---:R-:W-:-:S05]  /*c1dd0*/  IMAD.WIDE R8, R43, 0x4, R124 ;  /* 0x000000042b087825 */ /* 0x004fca00078e027c */
[----:B----4-:R1:W-:Y:S02]  /*c1de0*/  @P2 STG.E desc[UR20][R8.64], R240 ;  /* 0x000000f008002986 */ /* 0x0103e4000c101914 */
[----:B-1----:R-:W-:-:S05]  /*c1df0*/  IMAD.WIDE R8, R43, 0x4, R122 ;  /* 0x000000042b087825 */ /* 0x002fca00078e027a */
[----:B------:R1:W-:Y:S02]  /*c1e00*/  @P3 STG.E desc[UR20][R8.64], R165 ;  /* 0x000000a508003986 */ /* 0x0003e4000c101914 */
[----:B-1----:R-:W-:-:S05]  /*c1e10*/  IMAD.WIDE R8, R43, 0x4, R120 ;  /* 0x000000042b087825 */ /* 0x002fca00078e0278 */
[----:B------:R1:W-:Y:S02]  /*c1e20*/  @P4 STG.E desc[UR20][R8.64], R42 ;  /* 0x0000002a08004986 */ /* 0x0003e4000c101914 */
[----:B-1----:R-:W-:Y:S02]  /*c1e30*/  IMAD.WIDE R8, R43, 0x4, R118 ;  /* 0x000000042b087825 */ /* 0x002fe400078e0276 */
[----:B------:R-:W2:Y:S04]  /*c1e40*/  LDL.LU R42, [R1+0x1124] ;  /* 0x00112400012a7983 */ /* 0x000ea80000300800 */
[----:B------:R1:W-:Y:S04]  /*c1e50*/  @P5 STG.E desc[UR20][R8.64], R44 ;  /* 0x0000002c08005986 */ /* 0x0003e8000c101914 */
[----:B------:R-:W3:Y:S04]  /*c1e60*/  LDL.LU R239, [R1+0x1164] ;  /* 0x0011640001ef7983 */ /* 0x000ee80000300800 */
[----:B------:R-:W4:Y:S01]  /*c1e70*/  LDL.LU R43, [R1+0x1278] ;  /* 0x00127800012b7983 */ /* 0x000f220000300800 */
[----:B-1----:R-:W-:-:S03]  /*c1e80*/  IMAD.WIDE R8, R45, 0x4, R124 ;  /* 0x000000042d087825 */ /* 0x002fc600078e027c */
[----:B------:R-:W4:Y:S04]  /*c1e90*/  LDL.LU R44, [R1+0x1258] ;  /* 0x00125800012c7983 */ /* 0x000f280000300800 */
[----:B------:R1:W-:Y:S02]  /*c1ea0*/  @P6 STG.E desc[UR20][R8.64], R46 ;  /* 0x0000002e08006986 */ /* 0x0003e4000c101914 */
[----:B-1----:R-:W-:Y:S02]  /*c1eb0*/  IMAD.WIDE R8, R45, 0x4, R122 ;  /* 0x000000042d087825 */ /* 0x002fe400078e027a */
[----:B------:R-:W4:Y:S04]  /*c1ec0*/  LDL.LU R46, [R1+0x1238] ;  /* 0x00123800012e7983 */ /* 0x000f280000300800 */
[----:B------:R1:W-:Y:S04]  /*c1ed0*/  @P0 STG.E desc[UR20][R8.64], R47 ;  /* 0x0000002f08000986 */ /* 0x0003e8000c101914 */
[----:B-1----:R-:W4:Y:S01]  /*c1ee0*/  LDL.LU R47, [R1+0x2dbc] ;  /* 0x002dbc00012f7983 */ /* 0x002f220000300800 */
        /* <DEDUP_REMOVED lines=16> */
[----:B------:R-:W4:Y:S01]  /*c1ff0*/  LDL.LU R240, [R1+0x2dc4] ;  /* 0x002dc40001f07983 */ /* 0x000f220000300800 */
[C---:B------:R-:W-:Y:S02]  /*c2000*/  LOP3.LUT P4, RZ, R116.reuse, 0x200, RZ, 0xc0, !PT ;  /* 0x0000020074ff7812 */ /* 0x040fe4000788c0ff */
[C---:B------:R-:W-:Y:S01]  /*c2010*/  LOP3.LUT P5, RZ, R116.reuse, 0x400, RZ, 0xc0, !PT ;  /* 0x0000040074ff7812 */ /* 0x040fe200078ac0ff */
[----:B------:R-:W-:Y:S01]  /*c2020*/  IMAD.WIDE R8, R45, 0x4, R120 ;  /* 0x000000042d087825 */ /* 0x000fe200078e0278 */
[----:B------:R-:W-:Y:S01]  /*c2030*/  LOP3.LUT P6, RZ, R116, 0x800, RZ, 0xc0, !PT ;  /* 0x0000080074ff7812 */ /* 0x000fe200078cc0ff */
        /* <DEDUP_REMOVED lines=20> */
[----:B-1----:R-:W-:Y:S02]  /*c2180*/  IMAD.WIDE R8, R45, 0x4, R118 ;  /* 0x000000042d087825 */ /* 0x002fe400078e0276 */
[----:B------:R-:W2:Y:S04]  /*c2190*/  LDL.LU R42, [R1+0x11ec] ;  /* 0x0011ec00012a7983 */ /* 0x000ea80000300800 */
[----:B------:R-:W2:Y:S04]  /*c21a0*/  LDL.LU R45, [R1+0x2dc8] ;  /* 0x002dc800012d7983 */ /* 0x000ea80000300800 */
[----:B---3--:R4:W-:Y:S02]  /*c21b0*/  @P5 STG.E desc[UR20][R8.64], R239 ;  /* 0x000000ef08005986 */ /* 0x0089e4000c101914 */
[----:B----4-:R-:W-:-:S05]  /*c21c0*/  IMAD.WIDE R8, R47, 0x4, R124 ;  /* 0x000000042f087825 */ /* 0x010fca00078e027c */
[----:B------:R1:W-:Y:S02]  /*c21d0*/  @P6 STG.E desc[UR20][R8.64], R43 ;  /* 0x0000002b08006986 */ /* 0x0003e4000c101914 */
[C---:B-1----:R-:W-:Y:S02]  /*c21e0*/  IMAD.WIDE R8, R47.reuse, 0x4, R122 ;  /* 0x000000042f087825 */ /* 0x042fe400078e027a */
[----:B------:R-:W3:Y:S04]  /*c21f0*/  LDL.LU R43, [R1+0x11bc] ;  /* 0x0011bc00012b7983 */ /* 0x000ee80000300800 */
[----:B------:R1:W-:Y:S02]  /*c2200*/  @P0 STG.E desc[UR20][R8.64], R44 ;  /* 0x0000002c08000986 */ /* 0x0003e4000c101914 */
[----:B-1----:R-:W-:-:S02]  /*c2210*/  IMAD.WIDE R8, R47, 0x4, R120 ;  /* 0x000000042f087825 */ /* 0x002fc400078e0278 */
[----:B------:R-:W4:Y:S04]  /*c2220*/  LDL.LU R44, [R1+0x112c] ;  /* 0x00112c00012c7983 */ /* 0x000f280000300800 */
[----:B------:R1:W-:Y:S02]  /*c2230*/  @P1 STG.E desc[UR20][R8.64], R46 ;  /* 0x0000002e08001986 */ /* 0x0003e4000c101914 */
        /* <DEDUP_REMOVED lines=38> */
[----:B---3--:R1:W-:Y:S02]  /*c24a0*/  @P4 STG.E desc[UR20][R8.64], R43 ;  /* 0x0000002b08004986 */ /* 0x0083e4000c101914 */
        /* <DEDUP_REMOVED lines=23> */
[----:B------:R-:W-:-:S02]  /*c2620*/  LOP3.LUT P4, RZ, R116, 0x10000000, RZ, 0xc0, !PT ;  /* 0x1000000074ff7812 */ /* 0x000fc4000788c0ff */
[----:B------:R-:W-:Y:S01]  /*c2630*/  LOP3.LUT P5, RZ, R116, 0x20000000, RZ, 0xc0, !PT ;  /* 0x2000000074ff7812 */ /* 0x000fe200078ac0ff */
[----:B------:R-:W-:Y:S01]  /*c2640*/  IMAD.WIDE R8, R46, 0x4, R122 ;  /* 0x000000042e087825 */ /* 0x000fe200078e027a */
[----:B------:R-:W2:Y:S01]  /*c2650*/  LDL.LU R43, [R1+0x12a8] ;  /* 0x0012a800012b7983 */ /* 0x000ea20000300800 */
[----:B------:R-:W-:Y:S02]  /*c2660*/  LOP3.LUT R18, R18, 0xfdffffff, RZ, 0xc0, !PT ;  /* 0xfdffffff12127812 */ /* 0x000fe400078ec0ff */
[C---:B------:R-:W-:Y:S02]  /*c2670*/  LOP3.LUT P6, RZ, R116.reuse, 0x40000000, RZ, 0xc0, !PT ;  /* 0x4000000074ff7812 */ /* 0x040fe400078cc0ff */
[----:B------:R-:W-:Y:S02]  /*c2680*/  LOP3.LUT P0, RZ, R116, 0x80000000, RZ, 0xc0, !PT ;  /* 0x8000000074ff7812 */ /* 0x000fe4000780c0ff */
[----:B------:R-:W-:Y:S02]  /*c2690*/  LOP3.LUT R17, R17, 0xfffffffe, RZ, 0xc0, !PT ;  /* 0xfffffffe11117812 */ /* 0x000fe400078ec0ff */
[----:B---3--:R1:W-:Y:S02]  /*c26a0*/  @P4 STG.E desc[UR20][R8.64], R44 ;  /* 0x0000002c08004986 */ /* 0x0083e4000c101914 */
[----:B-1----:R-:W-:-:S02]  /*c26b0*/  IMAD.WIDE R8, R46, 0x4, R120 ;  /* 0x000000042e087825 */ /* 0x002fc400078e0278 */
[----:B------:R-:W3:Y:S04]  /*c26c0*/  LDL.LU R44, [R1+0x1298] ;  /* 0x00129800012c7983 */ /* 0x000ee80000300800 */
[----:B----4-:R1:W-:Y:S02]  /*c26d0*/  @P5 STG.E desc[UR20][R8.64], R45 ;  /* 0x0000002d08005986 */ /* 0x0103e4000c101914 */
[----:B-1----:R-:W-:Y:S02]  /*c26e0*/  IMAD.WIDE R8, R46, 0x4, R118 ;  /* 0x000000042e087825 */ /* 0x002fe400078e0276 */
[----:B------:R-:W4:Y:S04]  /*c26f0*/  LDL.LU R45, [R1+0x1288] ;  /* 0x00128800012d7983 */ /* 0x000f280000300800 */
[----:B------:R-:W3:Y:S01]  /*c2700*/  LDL.LU R46, [R1+0x2ddc] ;  /* 0x002ddc00012e7983 */ /* 0x000ee20000300800 */
        /* <DEDUP_REMOVED lines=21> */
[----:B------:R1:W-:-:S12]  /*c2860*/  @P6 STG.E desc[UR20][R8.64], R29 ;  /* 0x0000001d08006986 */ /* 0x0003d8000c101914 */
[----:B------:R-:W-:Y:S02]  /*c2870*/  @P1 LOP3.LUT R17, R17, 0x1, RZ, 0xfc, !PT ;  /* 0x0000000111111812 */ /* 0x000fe400078efcff */
[----:B------:R-:W-:Y:S01]  /*c2880*/  LOP3.LUT P1, RZ, R117, 0x1, RZ, 0xc0, !PT ;  /* 0x0000000175ff7812 */ /* 0x000fe2000782c0ff */
[----:B-1----:R-:W-:-:S05]  /*c2890*/  IMAD.WIDE R8, R47, 0x4, R124 ;  /* 0x000000042f087825 */ /* 0x002fca00078e027c */
[----:B------:R1:W-:Y:S02]  /*c28a0*/  @P0 STG.E desc[UR20][R8.64], R239 ;  /* 0x000000ef08000986 */ /* 0x0003e4000c101914 */
[----:B-1----:R-:W-:-:S05]  /*c28b0*/  IMAD.WIDE R8, R47, 0x4, R122 ;  /* 0x000000042f087825 */ /* 0x002fca00078e027a */
[----:B------:R1:W-:Y:S01]  /*c28c0*/  @P1 STG.E desc[UR20][R8.64], R243 ;  /* 0x000000f308001986 */ /* 0x0003e2000c101914 */
[----:B------:R-:W-:Y:S01]  /*c28d0*/  LOP3.LUT P1, RZ, R17, 0x1, RZ, 0xc0, !PT ;  /* 0x0000000111ff7812 */ /* 0x000fe2000782c0ff */
[----:B-1----:R-:W-:-:S12]  /*c28e0*/  IMAD.WIDE R8, R47, 0x4, R120 ;  /* 0x000000042f087825 */ /* 0x002fd800078e0278 */
[----:B------:R1:W-:Y:S01]  /*c28f0*/  @P1 STG.E desc[UR20][R8.64], R0 ;  /* 0x0000000008001986 */ /* 0x0003e2000c101914 */
[C---:B------:R-:W-:Y:S01]  /*c2900*/  LOP3.LUT P1, RZ, R18.reuse, 0x80000000, RZ, 0xc0, !PT ;  /* 0x8000000012ff7812 */ /* 0x040fe2000782c0ff */
        /* <DEDUP_REMOVED lines=25> */
[----:B------:R1:W-:Y:S02]  /*c2aa0*/  @P2 STG.E desc[UR20][R8.64], R165 ;  /* 0x000000a508002986 */ /* 0x0003e4000c101914 */
[----:B-1----:R-:W-:-:S05]  /*c2ab0*/  IMAD.WIDE R8, R42, 0x4, R118 ;  /* 0x000000042a087825 */ /* 0x002fca00078e0276 */
[----:B------:R3:W-:Y:S02]  /*c2ac0*/  @P3 STG.E desc[UR20][R8.64], R126 ;  /* 0x0000007e08003986 */ /* 0x0007e4000c101914 */
[----:B---3--:R-:W-:Y:S02]  /*c2ad0*/  IMAD.WIDE R8, R46, 0x4, R124 ;  /* 0x000000042e087825 */ /* 0x008fe400078e027c */
[----:B------:R-:W3:Y:S04]  /*c2ae0*/  LDL.LU R126, [R1+0x3c08] ;  /* 0x003c0800017e7983 */ /* 0x000ee80000300800 */
[----:B------:R-:W3:Y:S04]  /*c2af0*/  LDL.LU R237, [R1+0x2de8] ;  /* 0x002de80001ed7983 */ /* 0x000ee80000300800 */
[----:B------:R-:W3:Y:S04]  /*c2b00*/  LDL.LU R165, [R1+0x11d8] ;  /* 0x0011d80001a57983 */ /* 0x000ee80000300800 */
[----:B------:R1:W-:Y:S04]  /*c2b10*/  @P4 STG.E desc[UR20][R8.64], R43 ;  /* 0x0000002b08004986 */ /* 0x0003e8000c101914 */
[----:B------:R-:W3:Y:S04]  /*c2b20*/  LDL.LU R42, [R1+0x1198] ;  /* 0x00119800012a7983 */ /* 0x000ee80000300800 */
[----:B-1----:R-:W3:Y:S01]  /*c2b30*/  LDL.LU R43, [R1+0x2de0] ;  /* 0x002de000012b7983 */ /* 0x002ee20000300800 */
[----:B------:R-:W-:-:S02]  /*c2b40*/  LOP3.LUT P5, RZ, R117, 0x1000, RZ, 0xc0, !PT ;  /* 0x0000100075ff7812 */ /* 0x000fc400078ac0ff */
[----:B------:R-:W-:Y:S01]  /*c2b50*/  LOP3.LUT P6, RZ, R117, 0x2000, RZ, 0xc0, !PT ;  /* 0x0000200075ff7812 */ /* 0x000fe200078cc0ff */
[----:B------:R-:W-:-:S10]  /*c2b60*/  IMAD.WIDE R8, R46, 0x4, R122 ;  /* 0x000000042e087825 */ /* 0x000fd400078e027a */
[----:B------:R1:W-:Y:S02]  /*c2b70*/  @P5 STG.E desc[UR20][R8.64], R44 ;  /* 0x0000002c08005986 */ /* 0x0003e4000c101914 */
[C---:B-1----:R-:W-:Y:S02]  /*c2b80*/  IMAD.WIDE R8, R46.reuse, 0x4, R120 ;  /* 0x000000042e087825 */ /* 0x042fe400078e0278 */
[----:B------:R-:W3:Y:S04]  /*c2b90*/  LDL.LU R44, [R1+0x1158] ;  /* 0x00115800012c7983 */ /* 0x000ee80000300800 */
[----:B----4-:R1:W-:Y:S02]  /*c2ba0*/  @P6 STG.E desc[UR20][R8.64], R45 ;  /* 0x0000002d08006986 */ /* 0x0103e4000c101914 */
[----:B-1----:R-:W-:-:S02]  /*c2bb0*/  IMAD.WIDE R8, R46, 0x4, R118 ;  /* 0x000000042e087825 */ /* 0x002fc400078e0276 */
[----:B------:R-:W4:Y:S04]  /*c2bc0*/  LDL.LU R45, [R1+0x12ac] ;  /* 0x0012ac00012d7983 */ /* 0x000f280000300800 */
[----:B------:R-:W4:Y:S04]  /*c2bd0*/  LDL.LU R46, [R1+0x129c] ;  /* 0x00129c00012e7983 */ /* 0x000f280000300800 */
[----:B------:R-:W4:Y:S01]  /*c2be0*/  LDL.LU R0, [R1+0x2de4] ;  /* 0x002de40001007983 */ /* 0x000f220000300800 */
[C---:B------:R-:W-:Y:S02]  /*c2bf0*/  LOP3.LUT P0, RZ, R117.reuse, 0x4000, RZ, 0xc0, !PT ;  /* 0x0000400075ff7812 */ /* 0x040fe4000780c0ff */
[----:B------:R-:W-:-:S11]  /*c2c00*/  LOP3.LUT P4, RZ, R117, 0x8000, RZ, 0xc0, !PT ;  /* 0x0000800075ff7812 */ /* 0x000fd6000788c0ff */
[----:B--2---:R3:W-:Y:S01]  /*c2c10*/  @P0 STG.E desc[UR20][R8.64], R47 ;  /* 0x0000002f08000986 */ /* 0x0047e2000c101914 */
[----:B------:R-:W-:Y:S02]  /*c2c20*/  LOP3.LUT P1, RZ, R117, 0x8000000, RZ, 0xc0, !PT ;  /* 0x0800000075ff7812 */ /* 0x000fe4000782c0ff */
[----:B------:R-:W-:Y:S01]  /*c2c30*/  LOP3.LUT R18, R18, 0xfffdffff, RZ, 0xc0, !PT ;  /* 0xfffdffff12127812 */ /* 0x000fe200078ec0ff */
[----:B---3--:R-:W-:-:S05]  /*c2c40*/  IMAD.WIDE R8, R43, 0x4, R124 ;  /* 0x000000042b087825 */ /* 0x008fca00078e027c */
[----:B------:R1:W-:Y:S04]  /*c2c50*/  @P4 STG.E desc[UR20][R8.64], R126 ;  /* 0x0000007e08004986 */ /* 0x0003e8000c101914 */
[----:B-1----:R-:W2:Y:S04]  /*c2c60*/  LDL.LU R126, [R1+0x3c04] ;  /* 0x003c0400017e7983 */ /* 0x002ea80000300800 */
[----:B------:R-:W3:Y:S01]  /*c2c70*/  LDL.LU R47, [R1+0x128c] ;  /* 0x00128c00012f7983 */ /* 0x000ee20000300800 */
        /* <DEDUP_REMOVED lines=19> */
[C---:B------:R-:W-:Y:S02]  /*c2db0*/  LOP3.LUT P5, RZ, R117.reuse, 0x10000, RZ, 0xc0, !PT ;  /* 0x0001000075ff7812 */ /* 0x040fe400078ac0ff */
[----:B------:R-:W-:-:S07]  /*c2dc0*/  LOP3.LUT P6, RZ, R117, 0x20000, RZ, 0xc0, !PT ;  /* 0x0002000075ff7812 */ /* 0x000fce00078cc0ff */
[----:B------:R-:W-:Y:S02]  /*c2dd0*/  @P1 LOP3.LUT R18, R18, 0x400000, RZ, 0xfc, !PT ;  /* 0x0040000012121812 */ /* 0x000fe400078efcff */
[----:B------:R-:W-:Y:S01]  /*c2de0*/  LOP3.LUT P1, RZ, R117, 0x200000, RZ, 0xc0, !PT ;  /* 0x0020000075ff7812 */ /* 0x000fe2000782c0ff */
[----:B------:R-:W-:Y:S01]  /*c2df0*/  IMAD.WIDE R8, R43, 0x4, R122 ;  /* 0x000000042b087825 */ /* 0x000fe200078e027a */
[----:B------:R-:W-:-:S04]  /*c2e00*/  LOP3.LUT R18, R18, 0xff7fffff, RZ, 0xc0, !PT ;  /* 0xff7fffff12127812 */ /* 0x000fc800078ec0ff */
[----:B------:R1:W-:Y:S07]  /*c2e10*/  @P5 STG.E desc[UR20][R8.64], R165 ;  /* 0x000000a508005986 */ /* 0x0003ee000c101914 */
[----:B------:R-:W-:Y:S02]  /*c2e20*/  @P1 LOP3.LUT R18, R18, 0x800000, RZ, 0xfc, !PT ;  /* 0x0080000012121812 */ /* 0x000fe400078efcff */
[----:B------:R-:W-:Y:S01]  /*c2e30*/  LOP3.LUT P1, RZ, R117, 0x100000, RZ, 0xc0, !PT ;  /* 0x0010000075ff7812 */ /* 0x000fe2000782c0ff */
[----:B-1----:R-:W-:Y:S01]  /*c2e40*/  IMAD.WIDE R8, R43, 0x4, R120 ;  /* 0x000000042b087825 */ /* 0x002fe200078e0278 */
[----:B------:R-:W-:-:S04]  /*c2e50*/  LOP3.LUT P0, RZ, R117, 0x40000, RZ, 0xc0, !PT ;  /* 0x0004000075ff7812 */ /* 0x000fc8000780c0ff */
[----:B------:R1:W-:Y:S01]  /*c2e60*/  @P6 STG.E desc[UR20][R8.64], R42 ;  /* 0x0000002a08006986 */ /* 0x0003e2000c101914 */
[----:B------:R-:W-:-:S03]  /*c2e70*/  LOP3.LUT R18, R18, 0xfeffffff, RZ, 0xc0, !PT ;  /* 0xfeffffff12127812 */ /* 0x000fc600078ec0ff */
[----:B-1----:R-:W2:Y:S04]  /*c2e80*/  LDL.LU R42, [R1+0x2dec] ;  /* 0x002dec00012a7983 */ /* 0x002ea80000300800 */
[----:B------:R-:W2:Y:S01]  /*c2e90*/  LDL.LU R241, [R1+0x115c] ;  /* 0x00115c0001f17983 */ /* 0x000ea20000300800 */
[----:B------:R-:W-:Y:S02]  /*c2ea0*/  @P1 LOP3.LUT R18, R18, 0x1000000, RZ, 0xfc, !PT ;  /* 0x0100000012121812 */ /* 0x000fe400078efcff */
[----:B------:R-:W-:Y:S01]  /*c2eb0*/  LOP3.LUT P1, RZ, R117, 0x80000, RZ, 0xc0, !PT ;  /* 0x0008000075ff7812 */ /* 0x000fe2000782c0ff */
[----:B------:R-:W-:Y:S01]  /*c2ec0*/  IMAD.WIDE R8, R43, 0x4, R118 ;  /* 0x000000042b087825 */ /* 0x000fe200078e0276 */
[----:B------:R-:W2:Y:S04]  /*c2ed0*/  LDL.LU R236, [R1+0x13c0] ;  /* 0x0013c00001ec7983 */ /* 0x000ea80000300800 */
[----:B------:R4:W-:Y:S04]  /*c2ee0*/  @P0 STG.E desc[UR20][R8.64], R44 ;  /* 0x0000002c08000986 */ /* 0x0009e8000c101914 */
[----:B------:R-:W2:Y:S04]  /*c2ef0*/  LDL.LU R240, [R1+0x13a0] ;  /* 0x0013a00001f07983 */ /* 0x000ea80000300800 */
[----:B------:R-:W2:Y:S01]  /*c2f00*/  LDL.LU R165, [R1+0x1380] ;  /* 0x0013800001a57983 */ /* 0x000ea20000300800 */
[----:B----4-:R-:W-:-:S05]  /*c2f10*/  IMAD.WIDE R8, R0, 0x4, R124 ;  /* 0x0000000400087825 */ /* 0x010fca00078e027c */
[----:B------:R1:W-:Y:S01]  /*c2f20*/  @P1 STG.E desc[UR20][R8.64], R45 ;  /* 0x0000002d08001986 */ /* 0x0003e2000c101914 */
[----:B------:R-:W-:Y:S01]  /*c2f30*/  LOP3.LUT P1, RZ, R18, 0x1000000, RZ, 0xc0, !PT ;  /* 0x0100000012ff7812 */ /* 0x000fe2000782c0ff */
[----:B-1----:R-:W-:Y:S02]  /*c2f40*/  IMAD.WIDE R8, R0, 0x4, R122 ;  /* 0x0000000400087825 */ /* 0x002fe400078e027a */
[----:B------:R-:W4:Y:S04]  /*c2f50*/  LDL.LU R45, [R1+0x2df0] ;  /* 0x002df000012d7983 */ /* 0x000f280000300800 */
[----:B------:R-:W4:Y:S06]  /*c2f60*/  LDL.LU R43, [R1+0x1360] ;  /* 0x00136000012b7983 */ /* 0x000f2c0000300800 */
[----:B------:R1:W-:Y:S01]  /*c2f70*/  @P1 STG.E desc[UR20][R8.64], R46 ;  /* 0x0000002e08001986 */ /* 0x0003e2000c101914 */
[----:B------:R-:W-:-:S03]  /*c2f80*/  LOP3.LUT P1, RZ, R18, 0x800000, RZ, 0xc0, !PT ;  /* 0x0080000012ff7812 */ /* 0x000fc6000782c0ff */
[----:B------:R-:W4:Y:S04]  /*c2f90*/  LDL.LU R44, [R1+0x1340] ;  /* 0x00134000012c7983 */ /* 0x000f280000300800 */
[----:B-1----:R-:W4:Y:S01]  /*c2fa0*/  LDL.LU R46, [R1+0x1320] ;  /* 0x00132000012e7983 */ /* 0x002f220000300800 */
[----:B------:R-:W-:-:S05]  /*c2fb0*/  IMAD.WIDE R8, R0, 0x4, R120 ;  /* 0x0000000400087825 */ /* 0x000fca00078e0278 */
[----:B---3--:R1:W-:Y:S04]  /*c2fc0*/  @P1 STG.E desc[UR20][R8.64], R47 ;  /* 0x0000002f08001986 */ /* 0x0083e8000c101914 */
[----:B-1----:R-:W3:Y:S01]  /*c2fd0*/  LDL.LU R47, [R1+0x1300] ;  /* 0x00130000012f7983 */ /* 0x002ee20000300800 */
[----:B------:R-:W-:Y:S01]  /*c2fe0*/  LOP3.LUT P1, RZ, R18, 0x400000, RZ, 0xc0, !PT ;  /* 0x0040000012ff7812 */ /* 0x000fe2000782c0ff */
[----:B------:R-:W-:-:S12]  /*c2ff0*/  IMAD.WIDE R8, R0, 0x4, R118 ;  /* 0x0000000400087825 */ /* 0x000fd800078e0276 */
[----:B--2---:R1:W-:Y:S01]  /*c3000*/  @P1 STG.E desc[UR20][R8.64], R167 ;  /* 0x000000a708001986 */ /* 0x0043e2000c101914 */
        /* <DEDUP_REMOVED lines=11> */
[C---:B------:R-:W-:Y:S01]  /*c30c0*/  LOP3.LUT P2, RZ, R117.reuse, 0x10000000, RZ, 0xc0, !PT ;  /* 0x1000000075ff7812 */ /* 0x040fe2000784c0ff */
[----:B------:R-:W2:Y:S01]  /*c30d0*/  LDL.LU R242, [R1+0x2df8] ;  /* 0x002df80001f27983 */ /* 0x000ea20000300800 */
[C---:B------:R-:W-:Y:S02]  /*c30e0*/  LOP3.LUT P3, RZ, R117.reuse, 0x20000000, RZ, 0xc0, !PT ;  /* 0x2000000075ff7812 */ /* 0x040fe4000786c0ff */
[----:B------:R-:W-:-:S07]  /*c30f0*/  LOP3.LUT P4, RZ, R117, 0x40000000, RZ, 0xc0, !PT ;  /* 0x4000000075ff7812 */ /* 0x000fce000788c0ff */
[----:B------:R1:W-:Y:S01]  /*c3100*/  @P1 STG.E desc[UR20][R8.64], R241 ;  /* 0x000000f108001986 */ /* 0x0003e2000c101914 */
[----:B------:R-:W-:Y:S01]  /*c3110*/  LOP3.LUT P1, RZ, R18, 0x20000, RZ, 0xc0, !PT ;  /* 0x0002000012ff7812 */ /* 0x000fe2000782c0ff */
[----:B-1----:R-:W-:-:S12]  /*c3120*/  IMAD.WIDE R8, R42, 0x4, R124 ;  /* 0x000000042a087825 */ /* 0x002fd800078e027c */
        /* <DEDUP_REMOVED lines=9> */
[----:B------:R-:W2:Y:S04]  /*c31c0*/  LDL.LU R165, [R1+0x12f0] ;  /* 0x0012f00001a57983 */ /* 0x000ea80000300800 */
[----:B----4-:R1:W-:Y:S02]  /*c31d0*/  @P4 STG.E desc[UR20][R8.64], R43 ;  /* 0x0000002b08004986 */ /* 0x0103e4000c101914 */
        /* <DEDUP_REMOVED lines=8> */
[----:B---3--:R1:W-:Y:S04]  /*c3260*/  @P0 STG.E desc[UR20][R8.64], R47 ;  /* 0x0000002f08000986 */ /* 0x0083e8000c101914 */
[----:B-1----:R-:W3:Y:S04]  /*c3270*/  LDL.LU R47, [R1+0x2df4] ;  /* 0x002df400012f7983 */ /* 0x002ee80000300800 */
[----:B------:R-:W4:Y:S04]  /*c3280*/  LDL.LU R0, [R1+0x1364] ;  /* 0x0013640001007983 */ /* 0x000f280000300800 */
[----:B------:R-:W4:Y:S04]  /*c3290*/  LDL.LU R167, [R1+0x1344] ;  /* 0x0013440001a77983 */ /* 0x000f280000300800 */
[----:B------:R-:W4:Y:S04]  /*c32a0*/  LDL.LU R238, [R1+0x1324] ;  /* 0x0013240001ee7983 */ /* 0x000f280000300800 */
[----:B------:R-:W4:Y:S01]  /*c32b0*/  LDL.LU R166, [R1+0x1304] ;  /* 0x0013040001a67983 */ /* 0x000f220000300800 */
[----:B------:R-:W-:-:S02]  /*c32c0*/  LOP3.LUT P1, RZ, R126, 0x4000, RZ, 0xc0, !PT ;  /* 0x000040007eff7812 */ /* 0x000fc4000782c0ff */
[----:B------:R-:W-:Y:S02]  /*c32d0*/  LOP3.LUT R18, R18, 0xfffffdff, RZ, 0xc0, !PT ;  /* 0xfffffdff12127812 */ /* 0x000fe400078ec0ff */
[C---:B------:R-:W-:Y:S02]  /*c32e0*/  LOP3.LUT P4, RZ, R126.reuse, 0x4, RZ, 0xc0, !PT ;  /* 0x000000047eff7812 */ /* 0x040fe4000788c0ff */
[C---:B------:R-:W-:Y:S01]  /*c32f0*/  LOP3.LUT P5, RZ, R126.reuse, 0x8, RZ, 0xc0, !PT ;  /* 0x000000087eff7812 */ /* 0x040fe200078ac0ff */
[----:B------:R-:W-:Y:S01]  /*c3300*/  IMAD.WIDE R8, R45, 0x4, R118 ;  /* 0x000000042d087825 */ /* 0x000fe200078e0276 */
[----:B------:R-:W-:Y:S01]  /*c3310*/  LOP3.LUT P6, RZ, R126, 0x10, RZ, 0xc0, !PT ;  /* 0x000000107eff7812 */ /* 0x000fe200078cc0ff */
        /* <DEDUP_REMOVED lines=30> */
[----:B--2---:R3:W-:Y:S02]  /*c3500*/  @P4 STG.E desc[UR20][R8.64], R165 ;  /* 0x000000a508004986 */ /* 0x0047e4000c101914 */
[----:B---3--:R-:W-:-:S05]  /*c3510*/  IMAD.WIDE R8, R47, 0x4, R124 ;  /* 0x000000042f087825 */ /* 0x008fca00078e027c */
        /* <DEDUP_REMOVED lines=9> */
[----:B------:R1:W-:Y:S01]  /*c35b0*/  @P1 STG.E desc[UR20][R8.64], R0 ;  /* 0x0000000008001986 */ /* 0x0003e2000c101914 */
[----:B------:R-:W-:-:S03]  /*c35c0*/  LOP3.LUT P1, RZ, R18, 0x10000, RZ, 0xc0, !PT ;  /* 0x0001000012ff7812 */ /* 0x000fc6000782c0ff */
[----:B------:R-:W4:Y:S04]  /*c35d0*/  LDL.LU R47, [R1+0x13cc] ;  /* 0x0013cc00012f7983 */ /* 0x000f280000300800 */
[----:B------:R-:W4:Y:S01]  /*c35e0*/  LDL.LU R165, [R1+0x2e04] ;  /* 0x002e040001a57983 */ /* 0x000f220000300800 */
[----:B-1----:R-:W-:-:S05]  /*c35f0*/  IMAD.WIDE R8, R242, 0x4, R124 ;  /* 0x00000004f2087825 */ /* 0x002fca00078e027c */
        /* <DEDUP_REMOVED lines=9> */
[----:B------:R1:W-:Y:S04]  /*c3690*/  @P1 STG.E desc[UR20][R8.64], R127 ;  /* 0x0000007f08001986 */ /* 0x0003e8000c101914 */
        /* <DEDUP_REMOVED lines=15> */
[----:B--2---:R1:W-:Y:S04]  /*c3790*/  @P2 STG.E desc[UR20][R8.64], R127 ;  /* 0x0000007f08002986 */ /* 0x0043e8000c101914 */
[----:B-1----:R-:W2:Y:S01]  /*c37a0*/  LDL.LU R127, [R1+0x3bfc] ;  /* 0x003bfc00017f7983 */ /* 0x002ea20000300800 */
[C---:B------:R-:W-:Y:S02]  /*c37b0*/  LOP3.LUT P3, RZ, R126.reuse, 0x10000, RZ, 0xc0, !PT ;  /* 0x000100007eff7812 */ /* 0x040fe4000786c0ff */
[C---:B------:R-:W-:Y:S01]  /*c37c0*/  LOP3.LUT P4, RZ, R126.reuse, 0x20000, RZ, 0xc0, !PT ;  /* 0x000200007eff7812 */ /* 0x040fe2000788c0ff */
[----:B------:R-:W-:Y:S01]  /*c37d0*/  IMAD.WIDE R8, R45, 0x4, R122 ;  /* 0x000000042d087825 */ /* 0x000fe200078e027a */
[C---:B------:R-:W-:Y:S02]  /*c37e0*/  LOP3.LUT P5, RZ, R126.reuse, 0x40000, RZ, 0xc0, !PT ;  /* 0x000400007eff7812 */ /* 0x040fe400078ac0ff */
[----:B------:R-:W-:-:S07]  /*c37f0*/  LOP3.LUT P6, RZ, R126, 0x80000, RZ, 0xc0, !PT ;  /* 0x000800007eff7812 */ /* 0x000fce00078cc0ff */
[----:B------:R1:W-:Y:S01]  /*c3800*/  @P3 STG.E desc[UR20][R8.64], R43 ;  /* 0x0000002b08003986 */ /* 0x0003e2000c101914 */
[----:B------:R-:W-:Y:S01]  /*c3810*/  LOP3.LUT P0, RZ, R126, 0x100000, RZ, 0xc0, !PT ;  /* 0x001000007eff7812 */ /* 0x000fe2000780c0ff */
[----:B-1----:R-:W-:-:S05]  /*c3820*/  IMAD.WIDE R8, R45, 0x4, R120 ;  /* 0x000000042d087825 */ /* 0x002fca00078e0278 */
[----:B---3--:R1:W-:Y:S02]  /*c3830*/  @P4 STG.E desc[UR20][R8.64], R44 ;  /* 0x0000002c08004986 */ /* 0x0083e4000c101914 */
[----:B-1----:R-:W-:-:S05]  /*c3840*/  IMAD.WIDE R8, R45, 0x4, R118 ;  /* 0x000000042d087825 */ /* 0x002fca00078e0276 */
[----:B----4-:R1:W-:Y:S02]  /*c3850*/  @P5 STG.E desc[UR20][R8.64], R46 ;  /* 0x0000002e08005986 */ /* 0x0103e4000c101914 */
[----:B-1----:R-:W-:-:S05]  /*c3860*/  IMAD.WIDE R8, R165, 0x4, R124 ;  /* 0x00000004a5087825 */ /* 0x002fca00078e027c */
[----:B------:R1:W-:Y:S02]  /*c3870*/  @P6 STG.E desc[UR20][R8.64], R47 ;  /* 0x0000002f08006986 */ /* 0x0003e4000c101914 */
[----:B-1----:R-:W-:-:S05]  /*c3880*/  IMAD.WIDE R8, R165, 0x4, R122 ;  /* 0x00000004a5087825 */ /* 0x002fca00078e027a */
[----:B--2---:R1:W-:Y:S04]  /*c3890*/  @P0 STG.E desc[UR20][R8.64], R127 ;  /* 0x0000007f08000986 */ /* 0x0043e8000c101914 */
        /* <DEDUP_REMOVED lines=8> */
[----:B------:R-:W-:-:S03]  /*c3920*/  LOP3.LUT R18, R18, 0xfffffffd, RZ, 0xc0, !PT ;  /* 0xfffffffd12127812 */ /* 0x000fc600078ec0ff */
[----:B------:R-:W4:Y:S04]  /*c3930*/  LDL.LU R238, [R1+0x2e0c] ;  /* 0x002e0c0001ee7983 */ /* 0x000f280000300800 */
[----:B------:R-:W4:Y:S04]  /*c3940*/  LDL.LU R243, [R1+0x13b0] ;  /* 0x0013b00001f37983 */ /* 0x000f280000300800 */
[----:B------:R-:W4:Y:S04]  /*c3950*/  LDL.LU R0, [R1+0x1390] ;  /* 0x0013900001007983 */ /* 0x000f280000300800 */
[----:B------:R-:W4:Y:S04]  /*c3960*/  LDL.LU R167, [R1+0x1370] ;  /* 0x0013700001a77983 */ /* 0x000f280000300800 */
[----:B------:R-:W4:Y:S01]  /*c3970*/  LDL.LU R166, [R1+0x1350] ;  /* 0x0013500001a67983 */ /* 0x000f220000300800 */
[----:B------:R-:W-:-:S03]  /*c3980*/  LOP3.LUT P4, RZ, R126, 0x200000, RZ, 0xc0, !PT ;  /* 0x002000007eff7812 */ /* 0x000fc6000788c0ff */
[----:B------:R-:W4:Y:S01]  /*c3990*/  LDL.LU R236, [R1+0x2e10] ;  /* 0x002e100001ec7983 */ /* 0x000f220000300800 */
[----:B------:R-:W-:-:S03]  /*c39a0*/  LOP3.LUT P5, RZ, R126, 0x400000, RZ, 0xc0, !PT ;  /* 0x004000007eff7812 */ /* 0x000fc600078ac0ff */
[----:B------:R-:W4:Y:S01]  /*c39b0*/  LDL.LU R242, [R1+0x1330] ;  /* 0x0013300001f27983 */ /* 0x000f220000300800 */
[----:B------:R-:W-:Y:S01]  /*c39c0*/  IMAD.WIDE R8, R165, 0x4, R120 ;  /* 0x00000004a5087825 */ /* 0x000fe200078e0278 */
[C---:B------:R-:W-:Y:S02]  /*c39d0*/  LOP3.LUT P6, RZ, R126.reuse, 0x800000, RZ, 0xc0, !PT ;  /* 0x008000007eff7812 */ /* 0x040fe400078cc0ff */
[----:B------:R-:W-:Y:S01]  /*c39e0*/  LOP3.LUT P0, RZ, R126, 0x1000000, RZ, 0xc0, !PT ;  /* 0x010000007eff7812 */ /* 0x000fe2000780c0ff */
[----:B------:R-:W4:Y:S01]  /*c39f0*/  LDL.LU R237, [R1+0x1310] ;  /* 0x0013100001ed7983 */ /* 0x000f220000300800 */
        /* <DEDUP_REMOVED lines=16> */
[----:B---3--:R1:W-:Y:S10]  /*c3b00*/  @P4 STG.E desc[UR20][R8.64], R240 ;  /* 0x000000f008004986 */ /* 0x0083f4000c101914 */
[----:B------:R-:W-:-:S02]  /*c3b10*/  @P1 LOP3.LUT R18, R18, 0x40, RZ, 0xfc, !PT ;  /* 0x0000004012121812 */ /* 0x000fc400078efcff */
[----:B------:R-:W-:Y:S01]  /*c3b20*/  LOP3.LUT P1, RZ, R126, 0x8000000, RZ, 0xc0, !PT ;  /* 0x080000007eff7812 */ /* 0x000fe2000782c0ff */
[----:B-1----:R-:W-:Y:S01]  /*c3b30*/  IMAD.WIDE R8, R165, 0x4, R118 ;  /* 0x00000004a5087825 */ /* 0x002fe200078e0276 */
[----:B------:R-:W-:-:S04]  /*c3b40*/  LOP3.LUT R18, R18, 0xffffff7f, RZ, 0xc0, !PT ;  /* 0xffffff7f12127812 */ /* 0x000fc800078ec0ff */
[----:B----4-:R1:W-:Y:S07]  /*c3b50*/  @P5 STG.E desc[UR20][R8.64], R42 ;  /* 0x0000002a08005986 */ /* 0x0103ee000c101914 */
[----:B------:R-:W-:Y:S02]  /*c3b60*/  @P1 LOP3.LUT R18, R18, 0x80, RZ, 0xfc, !PT ;  /* 0x0000008012121812 */ /* 0x000fe400078efcff */
[----:B------:R-:W-:Y:S01]  /*c3b70*/  LOP3.LUT P1, RZ, R126, 0x4000000, RZ, 0xc0, !PT ;  /* 0x040000007eff7812 */ /* 0x000fe2000782c0ff */
[----:B-1----:R-:W-:-:S05]  /*c3b80*/  IMAD.WIDE R8, R46, 0x4, R124 ;  /* 0x000000042e087825 */ /* 0x002fca00078e027c */
[----:B------:R1:W-:Y:S01]  /*c3b90*/  @P6 STG.E desc[UR20][R8.64], R43 ;  /* 0x0000002b08006986 */ /* 0x0003e2000c101914 */
[----:B------:R-:W-:Y:S01]  /*c3ba0*/  LOP3.LUT R18, R18, 0xfffffeff, RZ, 0xc0, !PT ;  /* 0xfffffeff12127812 */ /* 0x000fe200078ec0ff */
[----:B-1----:R-:W-:-:S05]  /*c3bb0*/  IMAD.WIDE R8, R46, 0x4, R122 ;  /* 0x000000042e087825 */ /* 0x002fca00078e027a */
[----:B------:R-:W-:Y:S01]  /*c3bc0*/  @P1 LOP3.LUT R18, R18, 0x100, RZ, 0xfc, !PT ;  /* 0x0000010012121812 */ /* 0x000fe200078efcff */
[----:B------:R1:W-:Y:S01]  /*c3bd0*/  @P0 STG.E desc[UR20][R8.64], R44 ;  /* 0x0000002c08000986 */ /* 0x0003e2000c101914 */
[----:B------:R-:W-:-:S03]  /*c3be0*/  LOP3.LUT P1, RZ, R126, 0x2000000, RZ, 0xc0, !PT ;  /* 0x020000007eff7812 */ /* 0x000fc6000782c0ff */
        /* <DEDUP_REMOVED lines=12> */
[----:B------:R-:W2:Y:S04]  /*c3cb0*/  LDL.LU R46, [R1+0x1334] ;  /* 0x00133400012e7983 */ /* 0x000ea80000300800 */
        /* <DEDUP_REMOVED lines=23> */
[C---:B------:R-:W-:Y:S01]  /*c3e30*/  LOP3.LUT P4, RZ, R127.reuse, 0x10, RZ, 0xc0, !PT ;  /* 0x000000107fff7812 */ /* 0x040fe2000788c0ff */
[----:B------:R-:W2:Y:S01]  /*c3e40*/  LDL.LU R237, [R1+0x2e20] ;  /* 0x002e200001ed7983 */ /* 0x000ea20000300800 */
[C---:B------:R-:W-:Y:S02]  /*c3e50*/  LOP3.LUT P5, RZ, R127.reuse, 0x20, RZ, 0xc0, !PT ;  /* 0x000000207fff7812 */ /* 0x040fe400078ac0ff */
[----:B------:R-:W-:-:S02]  /*c3e60*/  LOP3.LUT P6, RZ, R127, 0x40, RZ, 0xc0, !PT ;  /* 0x000000407fff7812 */ /* 0x000fc400078cc0ff */
        /* <DEDUP_REMOVED lines=15> */
[----:B-1----:R-:W3:Y:S04]  /*c3f60*/  LDL.LU R46, [R1+0x12e4] ;  /* 0x0012e400012e7983 */ /* 0x002ee80000300800 */
        /* <DEDUP_REMOVED lines=16> */
[----:B------:R-:W-:Y:S01]  /*c4070*/  IMAD.WIDE R8, R47, 0x4, R122 ;  /* 0x000000042f087825 */ /* 0x000fe200078e027a */
        /* <DEDUP_REMOVED lines=19> */
[----:B--2---:R1:W-:Y:S02]  /*c41b0*/  @P4 STG.E desc[UR20][R8.64], R45 ;  /* 0x0000002d08004986 */ /* 0x0043e4000c101914 */
[C---:B-1----:R-:W-:Y:S02]  /*c41c0*/  IMAD.WIDE R8, R47.reuse, 0x4, R120 ;  /* 0x000000042f087825 */ /* 0x042fe400078e0278 */
[----:B------:R-:W2:Y:S04]  /*c41d0*/  LDL.LU R45, [R1+0x131c] ;  /* 0x00131c00012d7983 */ /* 0x000ea80000300800 */
[----:B---3--:R1:W-:Y:S02]  /*c41e0*/  @P5 STG.E desc[UR20][R8.64], R46 ;  /* 0x0000002e08005986 */ /* 0x0083e4000c101914 */
[----:B-1----:R-:W-:-:S02]  /*c41f0*/  IMAD.WIDE R8, R47, 0x4, R118 ;  /* 0x000000042f087825 */ /* 0x002fc400078e0276 */
[----:B------:R-:W3:Y:S04]  /*c4200*/  LDL.LU R46, [R1+0x12ec] ;  /* 0x0012ec00012e7983 */ /* 0x000ee80000300800 */
[----:B------:R-:W2:Y:S01]  /*c4210*/  LDL.LU R47, [R1+0x2e28] ;  /* 0x002e2800012f7983 */ /* 0x000ea20000300800 */
[----:B------:R-:W-:Y:S02]  /*c4220*/  @P1 LOP3.LUT R19, R19, 0x40000000, RZ, 0xfc, !PT ;  /* 0x4000000013131812 */ /* 0x000fe400078efcff */
[----:B------:R-:W-:Y:S02]  /*c4230*/  LOP3.LUT P1, RZ, R127, 0x4000, RZ, 0xc0, !PT ;  /* 0x000040007fff7812 */ /* 0x000fe4000782c0ff */
[----:B------:R-:W-:Y:S02]  /*c4240*/  LOP3.LUT R19, R19, 0x7fffffff, RZ, 0xc0, !PT ;  /* 0x7fffffff13137812 */ /* 0x000fe400078ec0ff */
[----:B------:R-:W-:-:S09]  /*c4250*/  LOP3.LUT P6, RZ, R127, 0x400, RZ, 0xc0, !PT ;  /* 0x000004007fff7812 */ /* 0x000fd200078cc0ff */
[----:B------:R-:W-:Y:S02]  /*c4260*/  @P1 LOP3.LUT R19, R19, 0x80000000, RZ, 0xfc, !PT ;  /* 0x8000000013131812 */ /* 0x000fe400078efcff */
[C---:B------:R-:W-:Y:S02]  /*c4270*/  LOP3.LUT P1, RZ, R127.reuse, 0x2000, RZ, 0xc0, !PT ;  /* 0x000020007fff7812 */ /* 0x040fe4000782c0ff */
[----:B------:R-:W-:Y:S02]  /*c4280*/  LOP3.LUT P0, RZ, R127, 0x800, RZ, 0xc0, !PT ;  /* 0x000008007fff7812 */ /* 0x000fe4000780c0ff */
[----:B------:R-:W-:Y:S01]  /*c4290*/  LOP3.LUT R18, R18, 0xfffffffe, RZ, 0xc0, !PT ;  /* 0xfffffffe12127812 */ /* 0x000fe200078ec0ff */
[----:B----4-:R1:W-:Y:S08]  /*c42a0*/  @P6 STG.E desc[UR20][R8.64], R41 ;  /* 0x0000002908006986 */ /* 0x0103f0000c101914 */
[----:B------:R-:W-:-:S02]  /*c42b0*/  @P1 LOP3.LUT R18, R18, 0x1, RZ, 0xfc, !PT ;  /* 0x0000000112121812 */ /* 0x000fc400078efcff */
        /* <DEDUP_REMOVED lines=69> */
[----:B------:R-:W-:Y:S02]  /*c4710*/  LOP3.LUT R19, R19, 0xfffdffff, RZ, 0xc0, !PT ;  /* 0xfffdffff13137812 */ /* 0x000fe400078ec0ff */
[----:B------:R-:W-:Y:S01]  /*c4720*/  LOP3.LUT P0, RZ, R127, 0x40000000, RZ, 0xc0, !PT ;  /* 0x400000007fff7812 */ /* 0x000fe2000780c0ff */
[----:B---3--:R-:W-:-:S05]  /*c4730*/  IMAD.WIDE R8, R47, 0x4, R124 ;  /* 0x000000042f087825 */ /* 0x008fca00078e027c */
[----:B------:R1:W-:Y:S04]  /*c4740*/  @P4 STG.E desc[UR20][R8.64], R44 ;  /* 0x0000002c08004986 */ /* 0x0003e8000c101914 */
[----:B-1----:R-:W3:Y:S01]  /*c4750*/  LDL.LU R44, [R1+0x2e38] ;  /* 0x002e3800012c7983 */ /* 0x002ee20000300800 */
[----:B------:R-:W-:-:S05]  /*c4760*/  IMAD.WIDE R8, R47, 0x4, R122 ;  /* 0x000000042f087825 */ /* 0x000fca00078e027a */
[----:B----4-:R1:W-:Y:S02]  /*c4770*/  @P5 STG.E desc[UR20][R8.64], R45 ;  /* 0x0000002d08005986 */ /* 0x0103e4000c101914 */
[C---:B-1----:R-:W-:Y:S02]  /*c4780*/  IMAD.WIDE R8, R47.reuse, 0x4, R120 ;  /* 0x000000042f087825 */ /* 0x042fe400078e0278 */
[----:B------:R-:W4:Y:S04]  /*c4790*/  LDL.LU R45, [R1+0x14b8] ;  /* 0x0014b800012d7983 */ /* 0x000f280000300800 */
[----:B--2---:R1:W-:Y:S02]  /*c47a0*/  @P6 STG.E desc[UR20][R8.64], R46 ;  /* 0x0000002e08006986 */ /* 0x0043e4000c101914 */
[----:B-1----:R-:W-:-:S02]  /*c47b0*/  IMAD.WIDE R8, R47, 0x4, R118 ;  /* 0x000000042f087825 */ /* 0x002fc400078e0276 */
[----:B------:R-:W2:Y:S04]  /*c47c0*/  LDL.LU R46, [R1+0x1498] ;  /* 0x00149800012e7983 */ /* 0x000ea80000300800 */
[----:B------:R-:W2:Y:S04]  /*c47d0*/  LDL.LU R47, [R1+0x1478] ;  /* 0x00147800012f7983 */ /* 0x000ea80000300800 */
[----:B------:R-:W4:Y:S01]  /*c47e0*/  LDL.LU R43, [R1+0x2e3c] ;  /* 0x002e3c00012b7983 */ /* 0x000f220000300800 */
[----:B------:R-:W-:-:S13]  /*c47f0*/  LOP3.LUT P1, RZ, R128, 0x80, RZ, 0xc0, !PT ;  /* 0x0000008080ff7812 */ /* 0x000fda000782c0ff */
        /* <DEDUP_REMOVED lines=51> */
[----:B---3--:R-:W-:-:S10]  /*c4b30*/  IMAD.WIDE R8, R44, 0x4, R124 ;  /* 0x000000042c087825 */ /* 0x008fd400078e027c */
        /* <DEDUP_REMOVED lines=11> */
[C---:B----4-:R-:W-:Y:S02]  /*c4bf0*/  IMAD.WIDE R8, R43.reuse, 0x4, R124 ;  /* 0x000000042b087825 */ /* 0x050fe400078e027c */
[----:B------:R-:W3:Y:S04]  /*c4c00*/  LDL.LU R129, [R1+0x3bf0] ;  /* 0x003bf00001817983 */ /* 0x000ee80000300800 */
[----:B------:R1:W-:Y:S02]  /*c4c10*/  @P5 STG.E desc[UR20][R8.64], R45 ;  /* 0x0000002d08005986 */ /* 0x0003e4000c101914 */
[----:B-1----:R-:W-:-:S05]  /*c4c20*/  IMAD.WIDE R8, R43, 0x4, R122 ;  /* 0x000000042b087825 */ /* 0x002fca00078e027a */
[----:B--2---:R1:W-:Y:S02]  /*c4c30*/  @P6 STG.E desc[UR20][R8.64], R46 ;  /* 0x0000002e08006986 */ /* 0x0043e4000c101914 */
[----:B-1----:R-:W-:-:S05]  /*c4c40*/  IMAD.WIDE R8, R43, 0x4, R120 ;  /* 0x000000042b087825 */ /* 0x002fca00078e0278 */
[----:B------:R1:W-:Y:S04]  /*c4c50*/  @P0 STG.E desc[UR20][R8.64], R47 ;  /* 0x0000002f08000986 */ /* 0x0003e8000c101914 */
[----:B-1----:R-:W2:Y:S04]  /*c4c60*/  LDL.LU R47, [R1+0x1458] ;  /* 0x00145800012f7983 */ /* 0x002ea80000300800 */
        /* <DEDUP_REMOVED lines=24> */
[----:B-1----:R-:W2:Y:S01]  /*c4df0*/  LDL.LU R47, [R1+0x149c] ;  /* 0x00149c00012f7983 */ /* 0x002ea20000300800 */
[----:B---3--:R-:W-:-:S05]  /*c4e00*/  IMAD.WIDE R8, R44, 0x4, R124 ;  /* 0x000000042c087825 */ /* 0x008fca00078e027c */
[----:B------:R1:W-:Y:S04]  /*c4e10*/  @P5 STG.E desc[UR20][R8.64], R129 ;  /* 0x0000008108005986 */ /* 0x0003e8000c101914 */
[----:B-1----:R-:W3:Y:S04]  /*c4e20*/  LDL.LU R129, [R1+0x3bec] ;  /* 0x003bec0001817983 */ /* 0x002ee80000300800 */
[----:B------:R-:W3:Y:S01]  /*c4e30*/  LDL.LU R0, [R1+0x147c] ;  /* 0x00147c0001007983 */ /* 0x000ee20000300800 */
[----:B------:R-:W-:-:S03]  /*c4e40*/  LOP3.LUT R19, R19, 0xffffdfff, RZ, 0xc0, !PT ;  /* 0xffffdfff13137812 */ /* 0x000fc600078ec0ff */
[----:B------:R-:W3:Y:S01]  /*c4e50*/  LDL.LU R238, [R1+0x145c] ;  /* 0x00145c0001ee7983 */ /* 0x000ee20000300800 */
[----:B------:R-:W-:Y:S02]  /*c4e60*/  @P1 LOP3.LUT R19, R19, 0x2000, RZ, 0xfc, !PT ;  /* 0x0000200013131812 */ /* 0x000fe400078efcff */
[----:B------:R-:W-:Y:S01]  /*c4e70*/  LOP3.LUT P1, RZ, R128, 0x200000, RZ, 0xc0, !PT ;  /* 0x0020000080ff7812 */ /* 0x000fe2000782c0ff */
[----:B------:R-:W3:Y:S01]  /*c4e80*/  LDL.LU R166, [R1+0x143c] ;  /* 0x00143c0001a67983 */ /* 0x000ee20000300800 */
[----:B------:R-:W-:-:S03]  /*c4e90*/  LOP3.LUT R19, R19, 0xffffbfff, RZ, 0xc0, !PT ;  /* 0xffffbfff13137812 */ /* 0x000fc600078ec0ff */
[----:B------:R-:W3:Y:S01]  /*c4ea0*/  LDL.LU R242, [R1+0x141c] ;  /* 0x00141c0001f27983 */ /* 0x000ee20000300800 */
[----:B------:R-:W-:-:S03]  /*c4eb0*/  LOP3.LUT P6, RZ, R128, 0x10000, RZ, 0xc0, !PT ;  /* 0x0001000080ff7812 */ /* 0x000fc600078cc0ff */
[----:B------:R-:W3:Y:S04]  /*c4ec0*/  LDL.LU R237, [R1+0x13fc] ;  /* 0x0013fc0001ed7983 */ /* 0x000ee80000300800 */
[----:B------:R-:W-:Y:S02]  /*c4ed0*/  @P1 LOP3.LUT R19, R19, 0x4000, RZ, 0xfc, !PT ;  /* 0x0000400013131812 */ /* 0x000fe400078efcff */
[----:B------:R-:W-:Y:S01]  /*c4ee0*/  LOP3.LUT P0, RZ, R128, 0x20000, RZ, 0xc0, !PT ;  /* 0x0002000080ff7812 */ /* 0x000fe2000780c0ff */
[----:B------:R-:W-:Y:S01]  /*c4ef0*/  IMAD.WIDE R8, R44, 0x4, R122 ;  /* 0x000000042c087825 */ /* 0x000fe200078e027a */
[----:B------:R-:W-:Y:S01]  /*c4f00*/  LOP3.LUT P1, RZ, R128, 0x100000, RZ, 0xc0, !PT ;  /* 0x0010000080ff7812 */ /* 0x000fe2000782c0ff */
[----:B------:R-:W3:Y:S01]  /*c4f10*/  LDL.LU R236, [R1+0x13dc] ;  /* 0x0013dc0001ec7983 */ /* 0x000ee20000300800 */
[----:B------:R-:W-:-:S03]  /*c4f20*/  LOP3.LUT R19, R19, 0xffff7fff, RZ, 0xc0, !PT ;  /* 0xffff7fff13137812 */ /* 0x000fc600078ec0ff */
[----:B----4-:R1:W-:Y:S04]  /*c4f30*/  @P6 STG.E desc[UR20][R8.64], R165 ;  /* 0x000000a508006986 */ /* 0x0103e8000c101914 */
[----:B------:R-:W4:Y:S04]  /*c4f40*/  LDL.LU R240, [R1+0x14a0] ;  /* 0x0014a00001f07983 */ /* 0x000f280000300800 */
[----:B------:R-:W-:Y:S02]  /*c4f50*/  @P1 LOP3.LUT R19, R19, 0x8000, RZ, 0xfc, !PT ;  /* 0x0000800013131812 */ /* 0x000fe400078efcff */
[----:B------:R-:W-:-:S02]  /*c4f60*/  LOP3.LUT P1, RZ, R128, 0x80000, RZ, 0xc0, !PT ;  /* 0x0008000080ff7812 */ /* 0x000fc4000782c0ff */
[----:B------:R-:W-:Y:S01]  /*c4f70*/  LOP3.LUT R19, R19, 0xfffeffff, RZ, 0xc0, !PT ;  /* 0xfffeffff13137812 */ /* 0x000fe200078ec0ff */
[----:B-1----:R-:W-:Y:S01]  /*c4f80*/  IMAD.WIDE R8, R44, 0x4, R120 ;  /* 0x000000042c087825 */ /* 0x002fe200078e0278 */
[----:B------:R-:W4:Y:S09]  /*c4f90*/  LDL.LU R165, [R1+0x1480] ;  /* 0x0014800001a57983 */ /* 0x000f320000300800 */
[----:B------:R-:W-:-:S02]  /*c4fa0*/  @P1 LOP3.LUT R19, R19, 0x10000, RZ, 0xfc, !PT ;  /* 0x0001000013131812 */ /* 0x000fc400078efcff */
[----:B------:R-:W-:Y:S01]  /*c4fb0*/  LOP3.LUT P1, RZ, R128, 0x40000, RZ, 0xc0, !PT ;  /* 0x0004000080ff7812 */ /* 0x000fe2000782c0ff */
[----:B------:R1:W-:Y:S02]  /*c4fc0*/  @P0 STG.E desc[UR20][R8.64], R42 ;  /* 0x0000002a08000986 */ /* 0x0003e4000c101914 */
[----:B-1----:R-:W-:Y:S02]  /*c4fd0*/  IMAD.WIDE R8, R44, 0x4, R118 ;  /* 0x000000042c087825 */ /* 0x002fe400078e0276 */
[----:B------:R-:W4:Y:S08]  /*c4fe0*/  LDL.LU R42, [R1+0x1460] ;  /* 0x00146000012a7983 */ /* 0x000f300000300800 */
        /* <DEDUP_REMOVED lines=13> */
[----:B---3--:R1:W-:Y:S01]  /*c50c0*/  @P1 STG.E desc[UR20][R8.64], R0 ;  /* 0x0000000008001986 */ /* 0x0083e2000c101914 */
        /* <DEDUP_REMOVED lines=31> */
[----:B------:R-:W3:Y:S04]  /*c52c0*/  LDL.LU R0, [R1+0x12d0] ;  /* 0x0012d00001007983 */ /* 0x000ee80000300800 */
[----:B------:R-:W3:Y:S01]  /*c52d0*/  LDL.LU R42, [R1+0x14a4] ;  /* 0x0014a400012a7983 */ /* 0x000ee20000300800 */
[----:B-1----:R-:W-:-:S03]  /*c52e0*/  IMAD.WIDE R8, R46, 0x4, R124 ;  /* 0x000000042e087825 */ /* 0x002fc600078e027c */
[----:B------:R-:W3:Y:S04]  /*c52f0*/  LDL.LU R44, [R1+0x1484] ;  /* 0x00148400012c7983 */ /* 0x000ee80000300800 */
[----:B------:R1:W-:Y:S02]  /*c5300*/  @P6 STG.E desc[UR20][R8.64], R45 ;  /* 0x0000002d08006986 */ /* 0x0003e4000c101914 */
[----:B-1----:R-:W-:Y:S02]  /*c5310*/  IMAD.WIDE R8, R46, 0x4, R122 ;  /* 0x000000042e087825 */ /* 0x002fe400078e027a */
[----:B------:R-:W3:Y:S04]  /*c5320*/  LDL.LU R45, [R1+0x1464] ;  /* 0x00146400012d7983 */ /* 0x000ee80000300800 */
[----:B--2---:R1:W-:Y:S04]  /*c5330*/  @P0 STG.E desc[UR20][R8.64], R47 ;  /* 0x0000002f08000986 */ /* 0x0043e8000c101914 */
[----:B-1----:R-:W2:Y:S04]  /*c5340*/  LDL.LU R47, [R1+0x2e54] ;  /* 0x002e5400012f7983 */ /* 0x002ea80000300800 */
[----:B------:R-:W2:Y:S04]  /*c5350*/  LDL.LU R167, [R1+0x1444] ;  /* 0x0014440001a77983 */ /* 0x000ea80000300800 */
[----:B------:R-:W2:Y:S04]  /*c5360*/  LDL.LU R238, [R1+0x1424] ;  /* 0x0014240001ee7983 */ /* 0x000ea80000300800 */
[----:B------:R-:W2:Y:S04]  /*c5370*/  LDL.LU R166, [R1+0x1404] ;  /* 0x0014040001a67983 */ /* 0x000ea80000300800 */
[----:B------:R-:W2:Y:S01]  /*c5380*/  LDL.LU R242, [R1+0x13e4] ;  /* 0x0013e40001f27983 */ /* 0x000ea20000300800 */
[----:B------:R-:W-:-:S02]  /*c5390*/  LOP3.LUT P1, RZ, R129, 0x2000, RZ, 0xc0, !PT ;  /* 0x0000200081ff7812 */ /* 0x000fc4000782c0ff */
[----:B------:R-:W-:Y:S02]  /*c53a0*/  LOP3.LUT R19, R19, 0xfffffffd, RZ, 0xc0, !PT ;  /* 0xfffffffd13137812 */ /* 0x000fe400078ec0ff */
[C---:B------:R-:W-:Y:S02]  /*c53b0*/  LOP3.LUT P4, RZ, R129.reuse, 0x2, RZ, 0xc0, !PT ;  /* 0x0000000281ff7812 */ /* 0x040fe4000788c0ff */
[C---:B------:R-:W-:Y:S01]  /*c53c0*/  LOP3.LUT P5, RZ, R129.reuse, 0x4, RZ, 0xc0, !PT ;  /* 0x0000000481ff7812 */ /* 0x040fe200078ac0ff */
[----:B------:R-:W-:Y:S01]  /*c53d0*/  IMAD.WIDE R8, R46, 0x4, R120 ;  /* 0x000000042e087825 */ /* 0x000fe200078e0278 */
[----:B------:R-:W-:Y:S01]  /*c53e0*/  LOP3.LUT P6, RZ, R129, 0x8, RZ, 0xc0, !PT ;  /* 0x0000000881ff7812 */ /* 0x000fe200078cc0ff */
[----:B------:R-:W2:Y:S04]  /*c53f0*/  LDL.LU R241, [R1+0x14a8] ;  /* 0x0014a80001f17983 */ /* 0x000ea80000300800 */
[----:B------:R-:W-:Y:S01]  /*c5400*/  @P1 LOP3.LUT R19, R19, 0x2, RZ, 0xfc, !PT ;  /* 0x0000000213131812 */ /* 0x000fe200078efcff */
[----:B------:R-:W2:Y:S01]  /*c5410*/  LDL.LU R236, [R1+0x1488] ;  /* 0x0014880001ec7983 */ /* 0x000ea20000300800 */
[----:B------:R-:W-:-:S02]  /*c5420*/  LOP3.LUT P1, RZ, R129, 0x1000, RZ, 0xc0, !PT ;  /* 0x0000100081ff7812 */ /* 0x000fc4000782c0ff */
[----:B------:R-:W-:Y:S01]  /*c5430*/  LOP3.LUT R19, R19, 0xfffffffb, RZ, 0xc0, !PT ;  /* 0xfffffffb13137812 */ /* 0x000fe200078ec0ff */
[----:B------:R-:W2:Y:S01]  /*c5440*/  LDL.LU R240, [R1+0x1468] ;  /* 0x0014680001f07983 */ /* 0x000ea20000300800 */
[----:B------:R-:W-:-:S03]  /*c5450*/  LOP3.LUT P0, RZ, R129, 0x10, RZ, 0xc0, !PT ;  /* 0x0000001081ff7812 */ /* 0x000fc6000780c0ff */
[----:B------:R-:W2:Y:S06]  /*c5460*/  LDL.LU R165, [R1+0x2e5c] ;  /* 0x002e5c0001a57983 */ /* 0x000eac0000300800 */
        /* <DEDUP_REMOVED lines=20> */
[----:B----4-:R1:W-:Y:S02]  /*c55b0*/  @P4 STG.E desc[UR20][R8.64], R43 ;  /* 0x0000002b08004986 */ /* 0x0103e4000c101914 */
[----:B-1----:R-:W-:Y:S02]  /*c55c0*/  IMAD.WIDE R8, R46, 0x4, R118 ;  /* 0x000000042e087825 */ /* 0x002fe400078e0276 */
[----:B------:R-:W4:Y:S04]  /*c55d0*/  LDL.LU R43, [R1+0x1428] ;  /* 0x00142800012b7983 */ /* 0x000f280000300800 */
[----:B---3--:R2:W-:Y:S04]  /*c55e0*/  @P5 STG.E desc[UR20][R8.64], R0 ;  /* 0x0000000008005986 */ /* 0x0085e8000c101914 */
[----:B------:R-:W3:Y:S01]  /*c55f0*/  LDL.LU R46, [R1+0x2e60] ;  /* 0x002e6000012e7983 */ /* 0x000ee20000300800 */
[----:B--2---:R-:W-:-:S05]  /*c5600*/  IMAD.WIDE R8, R47, 0x4, R124 ;  /* 0x000000042f087825 */ /* 0x004fca00078e027c */
[----:B------:R1:W-:Y:S02]  /*c5610*/  @P6 STG.E desc[UR20][R8.64], R42 ;  /* 0x0000002a08006986 */ /* 0x0003e4000c101914 */
[----:B-1----:R-:W-:-:S05]  /*c5620*/  IMAD.WIDE R8, R47, 0x4, R122 ;  /* 0x000000042f087825 */ /* 0x002fca00078e027a */
[----:B------:R1:W-:Y:S02]  /*c5630*/  @P0 STG.E desc[UR20][R8.64], R44 ;  /* 0x0000002c08000986 */ /* 0x0003e4000c101914 */
[----:B-1----:R-:W-:Y:S02]  /*c5640*/  IMAD.WIDE R8, R47, 0x4, R120 ;  /* 0x000000042f087825 */ /* 0x002fe400078e0278 */
[----:B------:R-:W2:Y:S04]  /*c5650*/  LDL.LU R44, [R1+0x1408] ;  /* 0x00140800012c7983 */ /* 0x000ea80000300800 */
[----:B------:R1:W-:Y:S01]  /*c5660*/  @P1 STG.E desc[UR20][R8.64], R45 ;  /* 0x0000002d08001986 */ /* 0x0003e2000c101914 */
[----:B------:R-:W-:Y:S01]  /*c5670*/  LOP3.LUT P1, RZ, R19, 0x100, RZ, 0xc0, !PT ;  /* 0x0000010013ff7812 */ /* 0x000fe2000782c0ff */
[----:B-1----:R-:W-:-:S02]  /*c5680*/  IMAD.WIDE R8, R47, 0x4, R118 ;  /* 0x000000042f087825 */ /* 0x002fc400078e0276 */
[----:B------:R-:W2:Y:S10]  /*c5690*/  LDL.LU R45, [R1+0x13e8] ;  /* 0x0013e800012d7983 */ /* 0x000eb40000300800 */
[----:B------:R1:W-:Y:S01]  /*c56a0*/  @P1 STG.E desc[UR20][R8.64], R167 ;  /* 0x000000a708001986 */ /* 0x0003e2000c101914 */
[----:B------:R-:W-:-:S03]  /*c56b0*/  LOP3.LUT P1, RZ, R19, 0x80, RZ, 0xc0, !PT ;  /* 0x0000008013ff7812 */ /* 0x000fc6000782c0ff */
[----:B------:R-:W2:Y:S04]  /*c56c0*/  LDL.LU R47, [R1+0x12d8] ;  /* 0x0012d800012f7983 */ /* 0x000ea80000300800 */
[----:B------:R-:W2:Y:S01]  /*c56d0*/  LDL.LU R42, [R1+0x2e64] ;  /* 0x002e6400012a7983 */ /* 0x000ea20000300800 */
        /* <DEDUP_REMOVED lines=11> */
[----:B-1----:R-:W4:Y:S01]  /*c5790*/  LDL.LU R130, [R1+0x3be8] ;  /* 0x003be80001827983 */ /* 0x002f220000300800 */
[----:B------:R-:W-:Y:S01]  /*c57a0*/  LOP3.LUT P1, RZ, R19, 0x8, RZ, 0xc0, !PT ;  /* 0x0000000813ff7812 */ /* 0x000fe2000782c0ff */
[----:B------:R-:W-:-:S12]  /*c57b0*/  IMAD.WIDE R8, R165, 0x4, R124 ;  /* 0x00000004a5087825 */ /* 0x000fd800078e027c */
        /* <DEDUP_REMOVED lines=9> */
[----:B----4-:R1:W-:Y:S04]  /*c5850*/  @P2 STG.E desc[UR20][R8.64], R130 ;  /* 0x0000008208002986 */ /* 0x0103e8000c101914 */
[----:B-1----:R-:W4:Y:S01]  /*c5860*/  LDL.LU R130, [R1+0x3be4] ;  /* 0x003be40001827983 */ /* 0x002f220000300800 */
[C---:B------:R-:W-:Y:S02]  /*c5870*/  LOP3.LUT P3, RZ, R129.reuse, 0x8000, RZ, 0xc0, !PT ;  /* 0x0000800081ff7812 */ /* 0x040fe4000786c0ff */
[C---:B------:R-:W-:Y:S01]  /*c5880*/  LOP3.LUT P4, RZ, R129.reuse, 0x10000, RZ, 0xc0, !PT ;  /* 0x0001000081ff7812 */ /* 0x040fe2000788c0ff */
[----:B---3--:R-:W-:Y:S01]  /*c5890*/  IMAD.WIDE R8, R46, 0x4, R124 ;  /* 0x000000042e087825 */ /* 0x008fe200078e027c */
[C---:B------:R-:W-:Y:S02]  /*c58a0*/  LOP3.LUT P5, RZ, R129.reuse, 0x20000, RZ, 0xc0, !PT ;  /* 0x0002000081ff7812 */ /* 0x040fe400078ac0ff */
[----:B------:R-:W-:-:S07]  /*c58b0*/  LOP3.LUT P6, RZ, R129, 0x40000, RZ, 0xc0, !PT ;  /* 0x0004000081ff7812 */ /* 0x000fce00078cc0ff */
[----:B------:R1:W-:Y:S01]  /*c58c0*/  @P3 STG.E desc[UR20][R8.64], R43 ;  /* 0x0000002b08003986 */ /* 0x0003e2000c101914 */
[----:B------:R-:W-:Y:S01]  /*c58d0*/  LOP3.LUT P0, RZ, R129, 0x80000, RZ, 0xc0, !PT ;  /* 0x0008000081ff7812 */ /* 0x000fe2000780c0ff */
[----:B-1----:R-:W-:-:S05]  /*c58e0*/  IMAD.WIDE R8, R46, 0x4, R122 ;  /* 0x000000042e087825 */ /* 0x002fca00078e027a */
[----:B--2---:R1:W-:Y:S02]  /*c58f0*/  @P4 STG.E desc[UR20][R8.64], R44 ;  /* 0x0000002c08004986 */ /* 0x0043e4000c101914 */
[----:B-1----:R-:W-:-:S05]  /*c5900*/  IMAD.WIDE R8, R46, 0x4, R120 ;  /* 0x000000042e087825 */ /* 0x002fca00078e0278 */
[----:B------:R1:W-:Y:S02]  /*c5910*/  @P5 STG.E desc[UR20][R8.64], R45 ;  /* 0x0000002d08005986 */ /* 0x0003e4000c101914 */
[----:B-1----:R-:W-:-:S05]  /*c5920*/  IMAD.WIDE R8, R46, 0x4, R118 ;  /* 0x000000042e087825 */ /* 0x002fca00078e0276 */
        /* <DEDUP_REMOVED lines=11> */
[----:B------:R-:W-:Y:S01]  /*c59e0*/  LOP3.LUT P4, RZ, R129, 0x100000, RZ, 0xc0, !PT ;  /* 0x0010000081ff7812 */ /* 0x000fe2000788c0ff */
[----:B------:R-:W-:Y:S01]  /*c59f0*/  IMAD.WIDE R8, R42, 0x4, R122 ;  /* 0x000000042a087825 */ /* 0x000fe200078e027a */
[----:B------:R-:W-:-:S02]  /*c5a00*/  LOP3.LUT R20, R20, 0xfdffffff, RZ, 0xc0, !PT ;  /* 0xfdffffff14147812 */ /* 0x000fc400078ec0ff */
[C---:B------:R-:W-:Y:S02]  /*c5a10*/  LOP3.LUT P5, RZ, R129.reuse, 0x200000, RZ, 0xc0, !PT ;  /* 0x0020000081ff7812 */ /* 0x040fe400078ac0ff */
[C---:B------:R-:W-:Y:S02]  /*c5a20*/  LOP3.LUT P6, RZ, R129.reuse, 0x400000, RZ, 0xc0, !PT ;  /* 0x0040000081ff7812 */ /* 0x040fe400078cc0ff */
[----:B------:R-:W-:Y:S02]  /*c5a30*/  LOP3.LUT P0, RZ, R129, 0x800000, RZ, 0xc0, !PT ;  /* 0x0080000081ff7812 */ /* 0x000fe4000780c0ff */
[----:B------:R-:W-:-:S03]  /*c5a40*/  LOP3.LUT R19, R19, 0xfffffffe, RZ, 0xc0, !PT ;  /* 0xfffffffe13137812 */ /* 0x000fc600078ec0ff */
[----:B---3--:R1:W-:Y:S04]  /*c5a50*/  @P4 STG.E desc[UR20][R8.64], R47 ;  /* 0x0000002f08004986 */ /* 0x0083e8000c101914 */
[----:B-1----:R-:W3:Y:S01]  /*c5a60*/  LDL.LU R47, [R1+0x12dc] ;  /* 0x0012dc00012f7983 */ /* 0x002ee20000300800 */
[----:B--2---:R-:W-:-:S03]  /*c5a70*/  LOP3.LUT P1, RZ, R130, 0x1, RZ, 0xc0, !PT ;  /* 0x0000000182ff7812 */ /* 0x004fc6000782c0ff */
[----:B------:R-:W2:Y:S04]  /*c5a80*/  LDL.LU R242, [R1+0x2e6c] ;  /* 0x002e6c0001f27983 */ /* 0x000ea80000300800 */
[----:B------:R-:W2:Y:S04]  /*c5a90*/  LDL.LU R167, [R1+0x1750] ;  /* 0x0017500001a77983 */ /* 0x000ea80000300800 */
[----:B------:R-:W2:Y:S02]  /*c5aa0*/  LDL.LU R238, [R1+0x1650] ;  /* 0x0016500001ee7983 */ /* 0x000ea40000300800 */
[----:B------:R-:W-:-:S02]  /*c5ab0*/  @P1 LOP3.LUT R20, R20, 0x2000000, RZ, 0xfc, !PT ;  /* 0x0200000014141812 */ /* 0x000fc400078efcff */
[----:B------:R-:W-:Y:S01]  /*c5ac0*/  LOP3.LUT P1, RZ, R129, 0x80000000, RZ, 0xc0, !PT ;  /* 0x8000000081ff7812 */ /* 0x000fe2000782c0ff */
[----:B------:R-:W2:Y:S01]  /*c5ad0*/  LDL.LU R166, [R1+0x1630] ;  /* 0x0016300001a67983 */ /* 0x000ea20000300800 */
[----:B------:R-:W-:-:S03]  /*c5ae0*/  LOP3.LUT R20, R20, 0xfbffffff, RZ, 0xc0, !PT ;  /* 0xfbffffff14147812 */ /* 0x000fc600078ec0ff */
[----:B------:R-:W2:Y:S08]  /*c5af0*/  LDL.LU R237, [R1+0x1600] ;  /* 0x0016000001ed7983 */ /* 0x000eb00000300800 */
[----:B------:R-:W-:Y:S02]  /*c5b00*/  @P1 LOP3.LUT R20, R20, 0x4000000, RZ, 0xfc, !PT ;  /* 0x0400000014141812 */ /* 0x000fe400078efcff */
        /* <DEDUP_REMOVED lines=13> */
[----:B------:R-:W-:Y:S02]  /*c5be0*/  LOP3.LUT P1, RZ, R129, 0x4000000, RZ, 0xc0, !PT ;  /* 0x0400000081ff7812 */ /* 0x000fe4000782c0ff */
[----:B------:R-:W-:Y:S01]  /*c5bf0*/  LOP3.LUT R20, R20, 0x7fffffff, RZ, 0xc0, !PT ;  /* 0x7fffffff14147812 */ /* 0x000fe200078ec0ff */
[----:B----4-:R1:W-:Y:S10]  /*c5c00*/  @P5 STG.E desc[UR20][R8.64], R165 ;  /* 0x000000a508005986 */ /* 0x0103f4000c101914 */
[----:B------:R-:W-:-:S02]  /*c5c10*/  @P1 LOP3.LUT R20, R20, 0x80000000, RZ, 0xfc, !PT ;  /* 0x8000000014141812 */ /* 0x000fc400078efcff */
[----:B------:R-:W-:Y:S01]  /*c5c20*/  LOP3.LUT P1, RZ, R129, 0x2000000, RZ, 0xc0, !PT ;  /* 0x0200000081ff7812 */ /* 0x000fe2000782c0ff */
[----:B-1----:R-:W4:Y:S04]  /*c5c30*/  LDL.LU R165, [R1+0x2e70] ;  /* 0x002e700001a57983 */ /* 0x002f280000300800 */
[----:B------:R-:W4:Y:S01]  /*c5c40*/  LDL.LU R241, [R1+0x15f0] ;  /* 0x0015f00001f17983 */ /* 0x000f220000300800 */
[----:B------:R-:W-:-:S03]  /*c5c50*/  IMAD.WIDE R8, R42, 0x4, R118 ;  /* 0x000000042a087825 */ /* 0x000fc600078e0276 */
[----:B------:R-:W4:Y:S04]  /*c5c60*/  LDL.LU R236, [R1+0x1500] ;  /* 0x0015000001ec7983 */ /* 0x000f280000300800 */
[----:B------:R-:W-:Y:S01]  /*c5c70*/  @P1 LOP3.LUT R19, R19, 0x1, RZ, 0xfc, !PT ;  /* 0x0000000113131812 */ /* 0x000fe200078efcff */
[----:B------:R1:W-:Y:S01]  /*c5c80*/  @P6 STG.E desc[UR20][R8.64], R43 ;  /* 0x0000002b08006986 */ /* 0x0003e2000c101914 */
        /* <DEDUP_REMOVED lines=16> */
[----:B---3--:R1:W-:Y:S04]  /*c5d90*/  @P1 STG.E desc[UR20][R8.64], R47 ;  /* 0x0000002f08001986 */ /* 0x0083e8000c101914 */
[----:B-1----:R-:W3:Y:S01]  /*c5da0*/  LDL.LU R47, [R1+0x1604] ;  /* 0x00160400012f7983 */ /* 0x002ee20000300800 */
[----:B------:R-:W-:Y:S01]  /*c5db0*/  LOP3.LUT P1, RZ, R20, 0x40000000, RZ, 0xc0, !PT ;  /* 0x4000000014ff7812 */ /* 0x000fe2000782c0ff */
[----:B--2---:R-:W-:-:S12]  /*c5dc0*/  IMAD.WIDE R8, R242, 0x4, R124 ;  /* 0x00000004f2087825 */ /* 0x004fd800078e027c */
        /* <DEDUP_REMOVED lines=13> */
[----:B----4-:R-:W-:-:S08]  /*c5ea0*/  IMAD.WIDE R8, R165, 0x4, R124 ;  /* 0x00000004a5087825 */ /* 0x010fd000078e027c */
[----:B------:R1:W-:Y:S01]  /*c5eb0*/  @P1 STG.E desc[UR20][R8.64], R241 ;  /* 0x000000f108001986 */ /* 0x0003e2000c101914 */
[----:B------:R-:W-:Y:S01]  /*c5ec0*/  LOP3.LUT P1, RZ, R20, 0x2000000, RZ, 0xc0, !PT ;  /* 0x0200000014ff7812 */ /* 0x000fe2000782c0ff */
[----:B-1----:R-:W-:-:S12]  /*c5ed0*/  IMAD.WIDE R8, R165, 0x4, R122 ;  /* 0x00000004a5087825 */ /* 0x002fd800078e027a */
[----:B------:R1:W-:Y:S01]  /*c5ee0*/  @P1 STG.E desc[UR20][R8.64], R236 ;  /* 0x000000ec08001986 */ /* 0x0003e2000c101914 */
[C---:B------:R-:W-:Y:S01]  /*c5ef0*/  LOP3.LUT P4, RZ, R130.reuse, 0x8, RZ, 0xc0, !PT ;  /* 0x0000000882ff7812 */ /* 0x040fe2000788c0ff */
[C---:B-1----:R-:W-:Y:S01]  /*c5f00*/  IMAD.WIDE R8, R165.reuse, 0x4, R120 ;  /* 0x00000004a5087825 */ /* 0x042fe200078e0278 */
[C---:B------:R-:W-:Y:S01]  /*c5f10*/  LOP3.LUT P5, RZ, R130.reuse, 0x10, RZ, 0xc0, !PT ;  /* 0x0000001082ff7812 */ /* 0x040fe200078ac0ff */
[----:B------:R-:W2:Y:S04]  /*c5f20*/  LDL.LU R236, [R1+0x2e80] ;  /* 0x002e800001ec7983 */ /* 0x000ea80000300800 */
[----:B------:R1:W-:Y:S01]  /*c5f30*/  @P2 STG.E desc[UR20][R8.64], R240 ;  /* 0x000000f008002986 */ /* 0x0003e2000c101914 */
        /* <DEDUP_REMOVED lines=12> */
[----:B------:R-:W2:Y:S04]  /*c6000*/  LDL.LU R45, [R1+0x1504] ;  /* 0x00150400012d7983 */ /* 0x000ea80000300800 */
[----:B------:R-:W2:Y:S04]  /*c6010*/  LDL.LU R46, [R1+0x14e4] ;  /* 0x0014e400012e7983 */ /* 0x000ea80000300800 */
[----:B---3--:R1:W-:Y:S04]  /*c6020*/  @P0 STG.E desc[UR20][R8.64], R47 ;  /* 0x0000002f08000986 */ /* 0x0083e8000c101914 */
[----:B-1----:R-:W3:Y:S04]  /*c6030*/  LDL.LU R47, [R1+0x2e78] ;  /* 0x002e7800012f7983 */ /* 0x002ee80000300800 */
        /* <DEDUP_REMOVED lines=10> */
[----:B------:R-:W-:Y:S01]  /*c60e0*/  LOP3.LUT R20, R20, 0xfffdffff, RZ, 0xc0, !PT ;  /* 0xfffdffff14147812 */ /* 0x000fe200078ec0ff */
[----:B------:R-:W2:Y:S01]  /*c60f0*/  LDL.LU R240, [R1+0x175c] ;  /* 0x00175c0001f07983 */ /* 0x000ea20000300800 */
[C---:B------:R-:W-:Y:S02]  /*c6100*/  LOP3.LUT P4, RZ, R130.reuse, 0x80, RZ, 0xc0, !PT ;  /* 0x0000008082ff7812 */ /* 0x040fe4000788c0ff */
[C---:B------:R-:W-:Y:S01]  /*c6110*/  LOP3.LUT P5, RZ, R130.reuse, 0x100, RZ, 0xc0, !PT ;  /* 0x0000010082ff7812 */ /* 0x040fe200078ac0ff */
[----:B------:R-:W2:Y:S01]  /*c6120*/  LDL.LU R165, [R1+0x165c] ;  /* 0x00165c0001a57983 */ /* 0x000ea20000300800 */
[C---:B------:R-:W-:Y:S02]  /*c6130*/  LOP3.LUT P6, RZ, R130.reuse, 0x200, RZ, 0xc0, !PT ;  /* 0x0000020082ff7812 */ /* 0x040fe400078cc0ff */
[----:B------:R-:W-:Y:S01]  /*c6140*/  LOP3.LUT P0, RZ, R130, 0x400, RZ, 0xc0, !PT ;  /* 0x0000040082ff7812 */ /* 0x000fe2000780c0ff */
[----:B------:R-:W2:Y:S02]  /*c6150*/  LDL.LU R43, [R1+0x163c] ;  /* 0x00163c00012b7983 */ /* 0x000ea40000300800 */
        /* <DEDUP_REMOVED lines=23> */
[----:B---3--:R-:W-:-:S05]  /*c62d0*/  IMAD.WIDE R8, R47, 0x4, R124 ;  /* 0x000000042f087825 */ /* 0x008fca00078e027c */
[----:B----4-:R1:W-:Y:S02]  /*c62e0*/  @P4 STG.E desc[UR20][R8.64], R44 ;  /* 0x0000002c08004986 */ /* 0x0103e4000c101914 */
[C---:B-1----:R-:W-:Y:S02]  /*c62f0*/  IMAD.WIDE R8, R47.reuse, 0x4, R122 ;  /* 0x000000042f087825 */ /* 0x042fe400078e027a */
[----:B------:R-:W3:Y:S04]  /*c6300*/  LDL.LU R44, [R1+0x2e84] ;  /* 0x002e8400012c7983 */ /* 0x000ee80000300800 */
[----:B--2---:R1:W-:Y:S02]  /*c6310*/  @P5 STG.E desc[UR20][R8.64], R45 ;  /* 0x0000002d08005986 */ /* 0x0043e4000c101914 */
[----:B-1----:R-:W-:-:S02]  /*c6320*/  IMAD.WIDE R8, R47, 0x4, R120 ;  /* 0x000000042f087825 */ /* 0x002fc400078e0278 */
[----:B------:R-:W2:Y:S04]  /*c6330*/  LDL.LU R45, [R1+0x160c] ;  /* 0x00160c00012d7983 */ /* 0x000ea80000300800 */
[----:B------:R1:W-:Y:S02]  /*c6340*/  @P6 STG.E desc[UR20][R8.64], R46 ;  /* 0x0000002e08006986 */ /* 0x0003e4000c101914 */
[----:B-1----:R-:W-:Y:S02]  /*c6350*/  IMAD.WIDE R8, R47, 0x4, R118 ;  /* 0x000000042f087825 */ /* 0x002fe400078e0276 */
[----:B------:R-:W4:Y:S04]  /*c6360*/  LDL.LU R46, [R1+0x15fc] ;  /* 0x0015fc00012e7983 */ /* 0x000f280000300800 */
[----:B------:R1:W-:Y:S04]  /*c6370*/  @P0 STG.E desc[UR20][R8.64], R239 ;  /* 0x000000ef08000986 */ /* 0x0003e8000c101914 */
        /* <DEDUP_REMOVED lines=26> */
[----:B------:R-:W-:Y:S02]  /*c6520*/  LOP3.LUT P1, RZ, R20, 0x20000, RZ, 0xc0, !PT ;  /* 0x0002000014ff7812 */ /* 0x000fe4000782c0ff */
[C---:B------:R-:W-:Y:S02]  /*c6530*/  LOP3.LUT P2, RZ, R130.reuse, 0x100000, RZ, 0xc0, !PT ;  /* 0x0010000082ff7812 */ /* 0x040fe4000784c0ff */
[C---:B------:R-:W-:Y:S02]  /*c6540*/  LOP3.LUT P3, RZ, R130.reuse, 0x200000, RZ, 0xc0, !PT ;  /* 0x0020000082ff7812 */ /* 0x040fe4000786c0ff */
[----:B------:R-:W-:-:S02]  /*c6550*/  LOP3.LUT P4, RZ, R130, 0x400000, RZ, 0xc0, !PT ;  /* 0x0040000082ff7812 */ /* 0x000fc4000788c0ff */
[C---:B------:R-:W-:Y:S02]  /*c6560*/  LOP3.LUT P5, RZ, R130.reuse, 0x800000, RZ, 0xc0, !PT ;  /* 0x0080000082ff7812 */ /* 0x040fe400078ac0ff */
[C---:B------:R-:W-:Y:S02]  /*c6570*/  LOP3.LUT P6, RZ, R130.reuse, 0x1000000, RZ, 0xc0, !PT ;  /* 0x0100000082ff7812 */ /* 0x040fe400078cc0ff */
[----:B------:R-:W-:Y:S01]  /*c6580*/  LOP3.LUT P0, RZ, R130, 0x2000000, RZ, 0xc0, !PT ;  /* 0x0200000082ff7812 */ /* 0x000fe2000780c0ff */
[----:B---3--:R-:W-:-:S05]  /*c6590*/  IMAD.WIDE R8, R44, 0x4, R124 ;  /* 0x000000042c087825 */ /* 0x008fca00078e027c */
[----:B------:R1:W-:Y:S02]  /*c65a0*/  @P1 STG.E desc[UR20][R8.64], R240 ;  /* 0x000000f008001986 */ /* 0x0003e4000c101914 */
[----:B-1----:R-:W-:-:S05]  /*c65b0*/  IMAD.WIDE R8, R44, 0x4, R122 ;  /* 0x000000042c087825 */ /* 0x002fca00078e027a */
[----:B------:R1:W-:Y:S02]  /*c65c0*/  @P2 STG.E desc[UR20][R8.64], R165 ;  /* 0x000000a508002986 */ /* 0x0003e4000c101914 */
[----:B-1----:R-:W-:-:S05]  /*c65d0*/  IMAD.WIDE R8, R44, 0x4, R120 ;  /* 0x000000042c087825 */ /* 0x002fca00078e0278 */
[----:B------:R1:W-:Y:S02]  /*c65e0*/  @P3 STG.E desc[UR20][R8.64], R43 ;  /* 0x0000002b08003986 */ /* 0x0003e4000c101914 */
[----:B-1----:R-:W-:-:S05]  /*c65f0*/  IMAD.WIDE R8, R44, 0x4, R118 ;  /* 0x000000042c087825 */ /* 0x002fca00078e0276 */
[----:B--2---:R4:W-:Y:S02]  /*c6600*/  @P4 STG.E desc[UR20][R8.64], R45 ;  /* 0x0000002d08004986 */ /* 0x0049e4000c101914 */
[----:B----4-:R-:W-:-:S05]  /*c6610*/  IMAD.WIDE R8, R42, 0x4, R124 ;  /* 0x000000042a087825 */ /* 0x010fca00078e027c */
[----:B------:R1:W-:Y:S02]  /*c6620*/  @P5 STG.E desc[UR20][R8.64], R46 ;  /* 0x0000002e08005986 */ /* 0x0003e4000c101914 */
[----:B-1----:R-:W-:-:S05]  /*c6630*/  IMAD.WIDE R8, R42, 0x4, R122 ;  /* 0x000000042a087825 */ /* 0x002fca00078e027a */
[----:B------:R1:W-:Y:S04]  /*c6640*/  @P6 STG.E desc[UR20][R8.64], R131 ;  /* 0x0000008308006986 */ /* 0x0003e8000c101914 */
[----:B-1----:R-:W2:Y:S04]  /*c6650*/  LDL.LU R131, [R1+0x3bd8] ;  /* 0x003bd80001837983 */ /* 0x002ea80000300800 */
[----:B------:R-:W3:Y:S01]  /*c6660*/  LDL.LU R43, [R1+0x14cc] ;  /* 0x0014cc00012b7983 */ /* 0x000ee20000300800 */
[----:B------:R-:W-:-:S03]  /*c6670*/  IMAD.WIDE R8, R42, 0x4, R120 ;  /* 0x000000042a087825 */ /* 0x000fc600078e0278 */
[----:B------:R-:W4:Y:S04]  /*c6680*/  LDL.LU R44, [R1+0x1660] ;  /* 0x00166000012c7983 */ /* 0x000f280000300800 */
[----:B------:R-:W2:Y:S04]  /*c6690*/  LDL.LU R45, [R1+0x1640] ;  /* 0x00164000012d7983 */ /* 0x000ea80000300800 */
[----:B------:R1:W-:Y:S04]  /*c66a0*/  @P0 STG.E desc[UR20][R8.64], R47 ;  /* 0x0000002f08000986 */ /* 0x0003e8000c101914 */
[----:B------:R-:W2:Y:S04]  /*c66b0*/  LDL.LU R46, [R1+0x1610] ;  /* 0x00161000012e7983 */ /* 0x000ea80000300800 */
[----:B-1----:R-:W4:Y:S04]  /*c66c0*/  LDL.LU R47, [R1+0x2e8c] ;  /* 0x002e8c00012f7983 */ /* 0x002f280000300800 */
[----:B------:R-:W2:Y:S04]  /*c66d0*/  LDL.LU R167, [R1+0x2e90] ;  /* 0x002e900001a77983 */ /* 0x000ea80000300800 */
[----:B------:R-:W2:Y:S04]  /*c66e0*/  LDL.LU R29, [R1+0x15e0] ;  /* 0x0015e000011d7983 */ /* 0x000ea80000300800 */
[----:B------:R-:W2:Y:S01]  /*c66f0*/  LDL.LU R239, [R1+0x1510] ;  /* 0x0015100001ef7983 */ /* 0x000ea20000300800 */
[----:B------:R-:W-:-:S03]  /*c6700*/  LOP3.LUT P4, RZ, R130, 0x4000000, RZ, 0xc0, !PT ;  /* 0x0400000082ff7812 */ /* 0x000fc6000788c0ff */
[----:B------:R-:W2:Y:S01]  /*c6710*/  LDL.LU R243, [R1+0x14f0] ;  /* 0x0014f00001f37983 */ /* 0x000ea20000300800 */
[----:B------:R-:W-:-:S03]  /*c6720*/  IMAD.WIDE R8, R42, 0x4, R118 ;  /* 0x000000042a087825 */ /* 0x000fc600078e0276 */
[----:B------:R-:W2:Y:S01]  /*c6730*/  LDL.LU R241, [R1+0x2e94] ;  /* 0x002e940001f17983 */ /* 0x000ea20000300800 */
[C---:B------:R-:W-:Y:S02]  /*c6740*/  LOP3.LUT P5, RZ, R130.reuse, 0x8000000, RZ, 0xc0, !PT ;  /* 0x0800000082ff7812 */ /* 0x040fe400078ac0ff */
[C---:B------:R-:W-:Y:S02]  /*c6750*/  LOP3.LUT P6, RZ, R130.reuse, 0x10000000, RZ, 0xc0, !PT ;  /* 0x1000000082ff7812 */ /* 0x040fe400078cc0ff */
[----:B------:R-:W-:Y:S02]  /*c6760*/  LOP3.LUT P0, RZ, R130, 0x20000000, RZ, 0xc0, !PT ;  /* 0x2000000082ff7812 */ /* 0x000fe4000780c0ff */
[----:B------:R-:W-:Y:S01]  /*c6770*/  LOP3.LUT R20, R20, 0xfffffdff, RZ, 0xc0, !PT ;  /* 0xfffffdff14147812 */ /* 0x000fe200078ec0ff */
[----:B---3--:R1:W-:Y:S04]  /*c6780*/  @P4 STG.E desc[UR20][R8.64], R43 ;  /* 0x0000002b08004986 */ /* 0x0083e8000c101914 */
[----:B-1----:R-:W3:Y:S04]  /*c6790*/  LDL.LU R43, [R1+0x2e98] ;  /* 0x002e9800012b7983 */ /* 0x002ee80000300800 */
[----:B------:R-:W3:Y:S04]  /*c67a0*/  LDL.LU R0, [R1+0x14d0] ;  /* 0x0014d00001007983 */ /* 0x000ee80000300800 */
[----:B------:R-:W3:Y:S04]  /*c67b0*/  LDL.LU R238, [R1+0x12b0] ;  /* 0x0012b00001ee7983 */ /* 0x000ee80000300800 */
[----:B------:R-:W3:Y:S04]  /*c67c0*/  LDL.LU R166, [R1+0x1664] ;  /* 0x0016640001a67983 */ /* 0x000ee80000300800 */
[----:B------:R-:W3:Y:S04]  /*c67d0*/  LDL.LU R242, [R1+0x1644] ;  /* 0x0016440001f27983 */ /* 0x000ee80000300800 */
[----:B------:R-:W3:Y:S04]  /*c67e0*/  LDL.LU R237, [R1+0x1614] ;  /* 0x0016140001ed7983 */ /* 0x000ee80000300800 */
[----:B------:R-:W3:Y:S01]  /*c67f0*/  LDL.LU R236, [R1+0x15e4] ;  /* 0x0015e40001ec7983 */ /* 0x000ee20000300800 */
[----:B----4-:R-:W-:-:S03]  /*c6800*/  IMAD.WIDE R8, R47, 0x4, R124 ;  /* 0x000000042f087825 */ /* 0x010fc600078e027c */
[----:B------:R-:W4:Y:S04]  /*c6810*/  LDL.LU R240, [R1+0x1514] ;  /* 0x0015140001f07983 */ /* 0x000f280000300800 */
[----:B------:R1:W-:Y:S04]  /*c6820*/  @P5 STG.E desc[UR20][R8.64], R44 ;  /* 0x0000002c08005986 */ /* 0x0003e8000c101914 */
[----:B------:R-:W4:Y:S04]  /*c6830*/  LDL.LU R165, [R1+0x14f4] ;  /* 0x0014f40001a57983 */ /* 0x000f280000300800 */
[----:B------:R-:W4:Y:S01]  /*c6840*/  LDL.LU R42, [R1+0x14d4] ;  /* 0x0014d400012a7983 */ /* 0x000f220000300800 */
[----:B-1----:R-:W-:-:S05]  /*c6850*/  IMAD.WIDE R8, R47, 0x4, R122 ;  /* 0x000000042f087825 */ /* 0x002fca00078e027a */
[----:B--2---:R1:W-:Y:S02]  /*c6860*/  @P6 STG.E desc[UR20][R8.64], R45 ;  /* 0x0000002d08006986 */ /* 0x0043e4000c101914 */
[C---:B-1----:R-:W-:Y:S02]  /*c6870*/  IMAD.WIDE R8, R47.reuse, 0x4, R120 ;  /* 0x000000042f087825 */ /* 0x042fe400078e0278 */
[----:B------:R-:W2:Y:S04]  /*c6880*/  LDL.LU R45, [R1+0x12b4] ;  /* 0x0012b400012d7983 */ /* 0x000ea80000300800 */
[----:B------:R1:W-:Y:S02]  /*c6890*/  @P0 STG.E desc[UR20][R8.64], R46 ;  /* 0x0000002e08000986 */ /* 0x0003e4000c101914 */
[----:B-1----:R-:W-:-:S02]  /*c68a0*/  IMAD.WIDE R8, R47, 0x4, R118 ;  /* 0x000000042f087825 */ /* 0x002fc400078e0276 */
[----:B------:R-:W2:Y:S04]  /*c68b0*/  LDL.LU R46, [R1+0x1668] ;  /* 0x00166800012e7983 */ /* 0x000ea80000300800 */
[----:B------:R-:W2:Y:S04]  /*c68c0*/  LDL.LU R47, [R1+0x1648] ;  /* 0x00164800012f7983 */ /* 0x000ea80000300800 */
[----:B------:R-:W2:Y:S01]  /*c68d0*/  LDL.LU R44, [R1+0x2e9c] ;  /* 0x002e9c00012c7983 */ /* 0x000ea20000300800 */
        /* <DEDUP_REMOVED lines=64> */
[----:B-1----:R-:W-:-:S05]  /*c6ce0*/  IMAD.WIDE R8, R44, 0x4, R124 ;  /* 0x000000042c087825 */ /* 0x002fca00078e027c */
[----:B------:R1:W-:Y:S02]  /*c6cf0*/  @P6 STG.E desc[UR20][R8.64], R46 ;  /* 0x0000002e08006986 */ /* 0x0003e4000c101914 */
[----:B-1----:R-:W-:-:S05]  /*c6d00*/  IMAD.WIDE R8, R44, 0x4, R122 ;  /* 0x000000042c087825 */ /* 0x002fca00078e027a */
[----:B------:R1:W-:Y:S04]  /*c6d10*/  @P0 STG.E desc[UR20][R8.64], R47 ;  /* 0x0000002f08000986 */ /* 0x0003e8000c101914 */
[----:B-1----:R-:W2:Y:S04]  /*c6d20*/  LDL.LU R47, [R1+0x1618] ;  /* 0x00161800012f7983 */ /* 0x002ea80000300800 */
[----:B------:R-:W4:Y:S04]  /*c6d30*/  LDL.LU R165, [R1+0x15e8] ;  /* 0x0015e80001a57983 */ /* 0x000f280000300800 */
[----:B------:R-:W3:Y:S04]  /*c6d40*/  LDL.LU R42, [R1+0x1518] ;  /* 0x00151800012a7983 */ /* 0x000ee80000300800 */
[----:B------:R-:W3:Y:S04]  /*c6d50*/  LDL.LU R43, [R1+0x14f8] ;  /* 0x0014f800012b7983 */ /* 0x000ee80000300800 */
[----:B------:R-:W3:Y:S04]  /*c6d60*/  LDL.LU R45, [R1+0x14d8] ;  /* 0x0014d800012d7983 */ /* 0x000ee80000300800 */
[----:B------:R-:W3:Y:S01]  /*c6d70*/  LDL.LU R46, [R1+0x2ea0] ;  /* 0x002ea000012e7983 */ /* 0x000ee20000300800 */
        /* <DEDUP_REMOVED lines=21> */
[----:B------:R-:W-:-:S03]  /*c6ed0*/  LOP3.LUT R20, R20, 0xffffffbf, RZ, 0xc0, !PT ;  /* 0xffffffbf14147812 */ /* 0x000fc600078ec0ff */
[----:B------:R-:W2:Y:S01]  /*c6ee0*/  LDL.LU R238, [R1+0x161c] ;  /* 0x00161c0001ee7983 */ /* 0x000ea20000300800 */
[----:B------:R-:W-:Y:S02]  /*c6ef0*/  @P1 LOP3.LUT R20, R20, 0x40, RZ, 0xfc, !PT ;  /* 0x0000004014141812 */ /* 0x000fe400078efcff */
[C---:B------:R-:W-:Y:S01]  /*c6f00*/  LOP3.LUT P1, RZ, R131.reuse, 0x80000, RZ, 0xc0, !PT ;  /* 0x0008000083ff7812 */ /* 0x040fe2000782c0ff */
[----:B------:R-:W2:Y:S01]  /*c6f10*/  LDL.LU R237, [R1+0x151c] ;  /* 0x00151c0001ed7983 */ /* 0x000ea20000300800 */
[----:B------:R-:W-:Y:S02]  /*c6f20*/  LOP3.LUT R20, R20, 0xffffff7f, RZ, 0xc0, !PT ;  /* 0xffffff7f14147812 */ /* 0x000fe400078ec0ff */
[----:B------:R-:W-:Y:S01]  /*c6f30*/  LOP3.LUT P5, RZ, R131, 0x4000, RZ, 0xc0, !PT ;  /* 0x0000400083ff7812 */ /* 0x000fe200078ac0ff */
[----:B------:R-:W2:Y:S01]  /*c6f40*/  LDL.LU R241, [R1+0x14fc] ;  /* 0x0014fc0001f17983 */ /* 0x000ea20000300800 */
[----:B------:R-:W-:-:S03]  /*c6f50*/  IMAD.WIDE R8, R44, 0x4, R118 ;  /* 0x000000042c087825 */ /* 0x000fc600078e0276 */
[----:B------:R-:W2:Y:S04]  /*c6f60*/  LDL.LU R236, [R1+0x2ea8] ;  /* 0x002ea80001ec7983 */ /* 0x000ea80000300800 */
[----:B------:R-:W2:Y:S01]  /*c6f70*/  LDL.LU R240, [R1+0x12bc] ;  /* 0x0012bc0001f07983 */ /* 0x000ea20000300800 */
[----:B------:R-:W-:Y:S02]  /*c6f80*/  @P1 LOP3.LUT R20, R20, 0x80, RZ, 0xfc, !PT ;  /* 0x0000008014141812 */ /* 0x000fe400078efcff */
[C---:B------:R-:W-:Y:S01]  /*c6f90*/  LOP3.LUT P1, RZ, R131.reuse, 0x40000, RZ, 0xc0, !PT ;  /* 0x0004000083ff7812 */ /* 0x040fe2000782c0ff */
[----:B------:R-:W2:Y:S01]  /*c6fa0*/  LDL.LU R44, [R1+0x2eac] ;  /* 0x002eac00012c7983 */ /* 0x000ea20000300800 */
[----:B------:R-:W-:-:S03]  /*c6fb0*/  LOP3.LUT P6, RZ, R131, 0x8000, RZ, 0xc0, !PT ;  /* 0x0000800083ff7812 */ /* 0x000fc600078cc0ff */
[----:B------:R-:W2:Y:S01]  /*c6fc0*/  LDL.LU R242, [R1+0x15ec] ;  /* 0x0015ec0001f27983 */ /* 0x000ea20000300800 */
[C---:B------:R-:W-:Y:S02]  /*c6fd0*/  LOP3.LUT P0, RZ, R131.reuse, 0x10000, RZ, 0xc0, !PT ;  /* 0x0001000083ff7812 */ /* 0x040fe4000780c0ff */
[----:B------:R-:W-:Y:S01]  /*c6fe0*/  LOP3.LUT R20, R20, 0xfffffeff, RZ, 0xc0, !PT ;  /* 0xfffffeff14147812 */ /* 0x000fe200078ec0ff */
[----:B----4-:R3:W-:Y:S04]  /*c6ff0*/  @P5 STG.E desc[UR20][R8.64], R165 ;  /* 0x000000a508005986 */ /* 0x0107e8000c101914 */
[----:B------:R-:W-:Y:S02]  /*c7000*/  @P1 LOP3.LUT R20, R20, 0x100, RZ, 0xfc, !PT ;  /* 0x0000010014141812 */ /* 0x000fe400078efcff */
[----:B------:R-:W-:Y:S01]  /*c7010*/  LOP3.LUT P1, RZ, R131, 0x20000, RZ, 0xc0, !PT ;  /* 0x0002000083ff7812 */ /* 0x000fe2000782c0ff */
[C---:B---3--:R-:W-:Y:S01]  /*c7020*/  IMAD.WIDE R8, R46.reuse, 0x4, R124 ;  /* 0x000000042e087825 */ /* 0x048fe200078e027c */
[----:B------:R-:W3:Y:S04]  /*c7030*/  LDL.LU R165, [R1+0x1820] ;  /* 0x0018200001a57983 */ /* 0x000ee80000300800 */
[----:B------:R1:W-:Y:S02]  /*c7040*/  @P6 STG.E desc[UR20][R8.64], R42 ;  /* 0x0000002a08006986 */ /* 0x0003e4000c101914 */
[----:B-1----:R-:W-:-:S02]  /*c7050*/  IMAD.WIDE R8, R46, 0x4, R122 ;  /* 0x000000042e087825 */ /* 0x002fc400078e027a */
[----:B------:R-:W4:Y:S04]  /*c7060*/  LDL.LU R42, [R1+0x1800] ;  /* 0x00180000012a7983 */ /* 0x000f280000300800 */
[----:B------:R1:W-:Y:S02]  /*c7070*/  @P0 STG.E desc[UR20][R8.64], R43 ;  /* 0x0000002b08000986 */ /* 0x0003e4000c101914 */
[----:B-1----:R-:W-:Y:S02]  /*c7080*/  IMAD.WIDE R8, R46, 0x4, R120 ;  /* 0x000000042e087825 */ /* 0x002fe400078e0278 */
[----:B------:R-:W4:Y:S04]  /*c7090*/  LDL.LU R43, [R1+0x17e0] ;  /* 0x0017e000012b7983 */ /* 0x000f280000300800 */
[----:B------:R1:W-:Y:S01]  /*c70a0*/  @P1 STG.E desc[UR20][R8.64], R45 ;  /* 0x0000002d08001986 */ /* 0x0003e2000c101914 */
[----:B------:R-:W-:Y:S01]  /*c70b0*/  LOP3.LUT P1, RZ, R20, 0x100, RZ, 0xc0, !PT ;  /* 0x0000010014ff7812 */ /* 0x000fe2000782c0ff */
[----:B-1----:R-:W-:-:S12]  /*c70c0*/  IMAD.WIDE R8, R46, 0x4, R118 ;  /* 0x000000042e087825 */ /* 0x002fd800078e0276 */
[----:B------:R1:W-:Y:S04]  /*c70d0*/  @P1 STG.E desc[UR20][R8.64], R132 ;  /* 0x0000008408001986 */ /* 0x0003e8000c101914 */
[----:B-1----:R-:W3:Y:S01]  /*c70e0*/  LDL.LU R132, [R1+0x3bd4] ;  /* 0x003bd40001847983 */ /* 0x002ee20000300800 */
[----:B------:R-:W-:Y:S01]  /*c70f0*/  LOP3.LUT P1, RZ, R20, 0x80, RZ, 0xc0, !PT ;  /* 0x0000008014ff7812 */ /* 0x000fe2000782c0ff */
[----:B------:R-:W-:Y:S02]  /*c7100*/  IMAD.WIDE R8, R166, 0x4, R124 ;  /* 0x00000004a6087825 */ /* 0x000fe400078e027c */
[----:B------:R-:W4:Y:S04]  /*c7110*/  LDL.LU R45, [R1+0x17a0] ;  /* 0x0017a000012d7983 */ /* 0x000f280000300800 */
[----:B------:R-:W4:Y:S06]  /*c7120*/  LDL.LU R46, [R1+0x1780] ;  /* 0x00178000012e7983 */ /* 0x000f2c0000300800 */
        /* <DEDUP_REMOVED lines=21> */
[----:B------:R-:W-:-:S07]  /*c7280*/  LOP3.LUT P4, RZ, R131, 0x10000000, RZ, 0xc0, !PT ;  /* 0x1000000083ff7812 */ /* 0x000fce000788c0ff */
[----:B---3--:R1:W-:Y:S01]  /*c7290*/  @P1 STG.E desc[UR20][R8.64], R132 ;  /* 0x0000008408001986 */ /* 0x0083e2000c101914 */
[C---:B------:R-:W-:Y:S01]  /*c72a0*/  LOP3.LUT P5, RZ, R131.reuse, 0x20000000, RZ, 0xc0, !PT ;  /* 0x2000000083ff7812 */ /* 0x040fe200078ac0ff */
[----:B-1----:R-:W-:Y:S01]  /*c72b0*/  IMAD.WIDE R8, R236, 0x4, R118 ;  /* 0x00000004ec087825 */ /* 0x002fe200078e0276 */
[C---:B------:R-:W-:Y:S01]  /*c72c0*/  LOP3.LUT P6, RZ, R131.reuse, 0x40000000, RZ, 0xc0, !PT ;  /* 0x4000000083ff7812 */ /* 0x040fe200078cc0ff */
[----:B------:R-:W3:Y:S04]  /*c72d0*/  LDL.LU R132, [R1+0x3bd0] ;  /* 0x003bd00001847983 */ /* 0x000ee80000300800 */
[----:B------:R1:W-:Y:S01]  /*c72e0*/  @P2 STG.E desc[UR20][R8.64], R240 ;  /* 0x000000f008002986 */ /* 0x0003e2000c101914 */
[----:B------:R-:W-:-:S03]  /*c72f0*/  LOP3.LUT P0, RZ, R131, 0x80000000, RZ, 0xc0, !PT ;  /* 0x8000000083ff7812 */ /* 0x000fc6000780c0ff */
[----:B------:R-:W3:Y:S01]  /*c7300*/  LDL.LU R237, [R1+0x2eb8] ;  /* 0x002eb80001ed7983 */ /* 0x000ee20000300800 */
[----:B-1----:R-:W-:-:S05]  /*c7310*/  IMAD.WIDE R8, R44, 0x4, R124 ;  /* 0x000000042c087825 */ /* 0x002fca00078e027c */
[----:B------:R1:W-:Y:S02]  /*c7320*/  @P3 STG.E desc[UR20][R8.64], R165 ;  /* 0x000000a508003986 */ /* 0x0003e4000c101914 */
[----:B-1----:R-:W-:-:S05]  /*c7330*/  IMAD.WIDE R8, R44, 0x4, R122 ;  /* 0x000000042c087825 */ /* 0x002fca00078e027a */
[----:B----4-:R1:W-:Y:S02]  /*c7340*/  @P4 STG.E desc[UR20][R8.64], R42 ;  /* 0x0000002a08004986 */ /* 0x0103e4000c101914 */
[----:B-1----:R-:W-:-:S05]  /*c7350*/  IMAD.WIDE R8, R44, 0x4, R120 ;  /* 0x000000042c087825 */ /* 0x002fca00078e0278 */
[----:B------:R1:W-:Y:S02]  /*c7360*/  @P5 STG.E desc[UR20][R8.64], R43 ;  /* 0x0000002b08005986 */ /* 0x0003e4000c101914 */
[----:B-1----:R-:W-:-:S05]  /*c7370*/  IMAD.WIDE R8, R44, 0x4, R118 ;  /* 0x000000042c087825 */ /* 0x002fca00078e0276 */
[----:B------:R1:W-:Y:S04]  /*c7380*/  @P6 STG.E desc[UR20][R8.64], R45 ;  /* 0x0000002d08006986 */ /* 0x0003e8000c101914 */
[----:B-1----:R-:W4:Y:S01]  /*c7390*/  LDL.LU R45, [R1+0x1760] ;  /* 0x00176000012d7983 */ /* 0x002f220000300800 */
[----:B--2---:R-:W-:-:S05]  /*c73a0*/  IMAD.WIDE R8, R47, 0x4, R124 ;  /* 0x000000042f087825 */ /* 0x004fca00078e027c */
[----:B------:R1:W-:Y:S04]  /*c73b0*/  @P0 STG.E desc[UR20][R8.64], R46 ;  /* 0x0000002e08000986 */ /* 0x0003e8000c101914 */
        /* <DEDUP_REMOVED lines=15> */
[----:B------:R-:W-:-:S03]  /*c74b0*/  IMAD.WIDE R8, R47, 0x4, R122 ;  /* 0x000000042f087825 */ /* 0x000fc600078e027a */
[----:B------:R-:W2:Y:S04]  /*c74c0*/  LDL.LU R43, [R1+0x17a8] ;  /* 0x0017a800012b7983 */ /* 0x000ea80000300800 */
[----:B------:R-:W2:Y:S01]  /*c74d0*/  LDL.LU R44, [R1+0x1788] ;  /* 0x00178800012c7983 */ /* 0x000ea20000300800 */
[C---:B---3--:R-:W-:Y:S02]  /*c74e0*/  LOP3.LUT P4, RZ, R132.reuse, 0x1, RZ, 0xc0, !PT ;  /* 0x0000000184ff7812 */ /* 0x048fe4000788c0ff */
[C---:B------:R-:W-:Y:S02]  /*c74f0*/  LOP3.LUT P5, RZ, R132.reuse, 0x2, RZ, 0xc0, !PT ;  /* 0x0000000284ff7812 */ /* 0x040fe400078ac0ff */
[----:B------:R-:W-:Y:S02]  /*c7500*/  LOP3.LUT P1, RZ, R132, 0x1000, RZ, 0xc0, !PT ;  /* 0x0000100084ff7812 */ /* 0x000fe4000782c0ff */
[----:B------:R-:W-:-:S07]  /*c7510*/  LOP3.LUT R21, R21, 0xfdffffff, RZ, 0xc0, !PT ;  /* 0xfdffffff15157812 */ /* 0x000fce00078ec0ff */
[----:B----4-:R1:W-:Y:S02]  /*c7520*/  @P4 STG.E desc[UR20][R8.64], R45 ;  /* 0x0000002d08004986 */ /* 0x0103e4000c101914 */
[----:B-1----:R-:W-:Y:S02]  /*c7530*/  IMAD.WIDE R8, R47, 0x4, R120 ;  /* 0x000000042f087825 */ /* 0x002fe400078e0278 */
[----:B------:R-:W3:Y:S01]  /*c7540*/  LDL.LU R45, [R1+0x1768] ;  /* 0x00176800012d7983 */ /* 0x000ee20000300800 */
        /* <DEDUP_REMOVED lines=26> */
[----:B------:R-:W-:Y:S01]  /*c76f0*/  LOP3.LUT R20, R20, 0xfffffffe, RZ, 0xc0, !PT ;  /* 0xfffffffe14147812 */ /* 0x000fe200078ec0ff */
[----:B------:R1:W-:Y:S08]  /*c7700*/  @P6 STG.E desc[UR20][R8.64], R41 ;  /* 0x0000002908006986 */ /* 0x0003f0000c101914 */
        /* <DEDUP_REMOVED lines=43> */
[----:B---3--:R1:W-:Y:S02]  /*c79c0*/  @P5 STG.E desc[UR20][R8.64], R45 ;  /* 0x0000002d08005986 */ /* 0x0083e4000c101914 */
[----:B-1----:R-:W-:-:S05]  /*c79d0*/  IMAD.WIDE R8, R47, 0x4, R120 ;  /* 0x000000042f087825 */ /* 0x002fca00078e0278 */
[----:B--2---:R1:W-:Y:S02]  /*c79e0*/  @P6 STG.E desc[UR20][R8.64], R46 ;  /* 0x0000002e08006986 */ /* 0x0043e4000c101914 */
        /* <DEDUP_REMOVED lines=10> */
[----:B------:R-:W2:Y:S01]  /*c7a90*/  LDL.LU R0, [R1+0x2ec8] ;  /* 0x002ec80001007983 */ /* 0x000ea20000300800 */
        /* <DEDUP_REMOVED lines=16> */
[----:B------:R1:W-:Y:S04]  /*c7ba0*/  @P4 STG.E desc[UR20][R8.64], R47 ;  /* 0x0000002f08004986 */ /* 0x0003e8000c101914 */
[----:B-1----:R-:W3:Y:S04]  /*c7bb0*/  LDL.LU R47, [R1+0x173c] ;  /* 0x00173c00012f7983 */ /* 0x002ee80000300800 */
[----:B------:R-:W3:Y:S04]  /*c7bc0*/  LDL.LU R167, [R1+0x15dc] ;  /* 0x0015dc0001a77983 */ /* 0x000ee80000300800 */
[----:B------:R-:W3:Y:S04]  /*c7bd0*/  LDL.LU R238, [R1+0x1810] ;  /* 0x0018100001ee7983 */ /* 0x000ee80000300800 */
[----:B------:R-:W3:Y:S01]  /*c7be0*/  LDL.LU R237, [R1+0x2ecc] ;  /* 0x002ecc0001ed7983 */ /* 0x000ee20000300800 */
[----:B------:R-:W-:-:S02]  /*c7bf0*/  @P1 LOP3.LUT R21, R21, 0x200000, RZ, 0xfc, !PT ;  /* 0x0020000015151812 */ /* 0x000fc400078efcff */
[----:B------:R-:W-:Y:S01]  /*c7c00*/  LOP3.LUT P1, RZ, R132, 0x4000000, RZ, 0xc0, !PT ;  /* 0x0400000084ff7812 */ /* 0x000fe2000782c0ff */
[----:B------:R-:W3:Y:S01]  /*c7c10*/  LDL.LU R166, [R1+0x17f0] ;  /* 0x0017f00001a67983 */ /* 0x000ee20000300800 */
[----:B------:R-:W-:-:S03]  /*c7c20*/  LOP3.LUT R21, R21, 0xffbfffff, RZ, 0xc0, !PT ;  /* 0xffbfffff15157812 */ /* 0x000fc600078ec0ff */
[----:B------:R-:W3:Y:S01]  /*c7c30*/  LDL.LU R242, [R1+0x17b0] ;  /* 0x0017b00001f27983 */ /* 0x000ee20000300800 */
[C---:B------:R-:W-:Y:S02]  /*c7c40*/  LOP3.LUT P5, RZ, R132.reuse, 0x100000, RZ, 0xc0, !PT ;  /* 0x0010000084ff7812 */ /* 0x040fe400078ac0ff */
[C---:B------:R-:W-:Y:S01]  /*c7c50*/  LOP3.LUT P6, RZ, R132.reuse, 0x200000, RZ, 0xc0, !PT ;  /* 0x0020000084ff7812 */ /* 0x040fe200078cc0ff */
[----:B------:R-:W-:Y:S01]  /*c7c60*/  IMAD.WIDE R8, R43, 0x4, R122 ;  /* 0x000000042b087825 */ /* 0x000fe200078e027a */
[----:B------:R-:W3:Y:S03]  /*c7c70*/  LDL.LU R241, [R1+0x1790] ;  /* 0x0017900001f17983 */ /* 0x000ee60000300800 */
[----:B------:R-:W-:Y:S02]  /*c7c80*/  @P1 LOP3.LUT R21, R21, 0x400000, RZ, 0xfc, !PT ;  /* 0x0040000015151812 */ /* 0x000fe400078efcff */
[----:B------:R-:W-:-:S02]  /*c7c90*/  LOP3.LUT P1, RZ, R132, 0x2000000, RZ, 0xc0, !PT ;  /* 0x0200000084ff7812 */ /* 0x000fc4000782c0ff */
[----:B------:R-:W-:Y:S02]  /*c7ca0*/  LOP3.LUT R21, R21, 0xff7fffff, RZ, 0xc0, !PT ;  /* 0xff7fffff15157812 */ /* 0x000fe400078ec0ff */
[----:B------:R-:W-:-:S09]  /*c7cb0*/  LOP3.LUT P0, RZ, R132, 0x400000, RZ, 0xc0, !PT ;  /* 0x0040000084ff7812 */ /* 0x000fd2000780c0ff */
[----:B------:R-:W-:Y:S02]  /*c7cc0*/  @P1 LOP3.LUT R21, R21, 0x800000, RZ, 0xfc, !PT ;  /* 0x0080000015151812 */ /* 0x000fe400078efcff */
[----:B------:R-:W-:Y:S01]  /*c7cd0*/  LOP3.LUT P1, RZ, R132, 0x1000000, RZ, 0xc0, !PT ;  /* 0x0100000084ff7812 */ /* 0x000fe2000782c0ff */
[----:B----4-:R1:W-:Y:S01]  /*c7ce0*/  @P5 STG.E desc[UR20][R8.64], R165 ;  /* 0x000000a508005986 */ /* 0x0103e2000c101914 */
[----:B------:R-:W-:Y:S01]  /*c7cf0*/  LOP3.LUT R21, R21, 0xfeffffff, RZ, 0xc0, !PT ;  /* 0xfeffffff15157812 */ /* 0x000fe200078ec0ff */
[----:B-1----:R-:W-:-:S10]  /*c7d00*/  IMAD.WIDE R8, R43, 0x4, R120 ;  /* 0x000000042b087825 */ /* 0x002fd400078e0278 */
[----:B------:R-:W-:Y:S02]  /*c7d10*/  @P1 LOP3.LUT R21, R21, 0x1000000, RZ, 0xfc, !PT ;  /* 0x0100000015151812 */ /* 0x000fe400078efcff */
[----:B------:R-:W-:Y:S01]  /*c7d20*/  LOP3.LUT P1, RZ, R132, 0x800000, RZ, 0xc0, !PT ;  /* 0x0080000084ff7812 */ /* 0x000fe2000782c0ff */
[----:B--2---:R1:W-:Y:S04]  /*c7d30*/  @P6 STG.E desc[UR20][R8.64], R42 ;  /* 0x0000002a08006986 */ /* 0x0043e8000c101914 */
[----:B-1----:R-:W2:Y:S01]  /*c7d40*/  LDL.LU R42, [R1+0x2ed0] ;  /* 0x002ed000012a7983 */ /* 0x002ea20000300800 */
[----:B------:R-:W-:-:S03]  /*c7d50*/  IMAD.WIDE R8, R43, 0x4, R118 ;  /* 0x000000042b087825 */ /* 0x000fc600078e0276 */
[----:B------:R-:W4:Y:S04]  /*c7d60*/  LDL.LU R236, [R1+0x1770] ;  /* 0x0017700001ec7983 */ /* 0x000f280000300800 */
[----:B------:R1:W-:Y:S04]  /*c7d70*/  @P0 STG.E desc[UR20][R8.64], R44 ;  /* 0x0000002c08000986 */ /* 0x0003e8000c101914 */
[----:B------:R-:W4:Y:S04]  /*c7d80*/  LDL.LU R240, [R1+0x1740] ;  /* 0x0017400001f07983 */ /* 0x000f280000300800 */
[----:B------:R-:W4:Y:S01]  /*c7d90*/  LDL.LU R165, [R1+0x15c0] ;  /* 0x0015c00001a57983 */ /* 0x000f220000300800 */
[----:B-1----:R-:W-:-:S05]  /*c7da0*/  IMAD.WIDE R8, R0, 0x4, R124 ;  /* 0x0000000400087825 */ /* 0x002fca00078e027c */
[----:B------:R1:W-:Y:S01]  /*c7db0*/  @P1 STG.E desc[UR20][R8.64], R45 ;  /* 0x0000002d08001986 */ /* 0x0003e2000c101914 */
[C---:B------:R-:W-:Y:S01]  /*c7dc0*/  LOP3.LUT P1, RZ, R21.reuse, 0x1000000, RZ, 0xc0, !PT ;  /* 0x0100000015ff7812 */ /* 0x040fe2000782c0ff */
        /* <DEDUP_REMOVED lines=29> */
[----:B--2---:R-:W-:-:S10]  /*c7fa0*/  IMAD.WIDE R8, R42, 0x4, R124 ;  /* 0x000000042a087825 */ /* 0x004fd400078e027c */
        /* <DEDUP_REMOVED lines=21> */
[----:B-1----:R-:W3:Y:S01]  /*c8100*/  LDL.LU R47, [R1+0x2ed8] ;  /* 0x002ed800012f7983 */ /* 0x002ee20000300800 */
[----:B------:R-:W-:Y:S02]  /*c8110*/  LOP3.LUT P1, RZ, R133, 0x40000, RZ, 0xc0, !PT ;  /* 0x0004000085ff7812 */ /* 0x000fe4000782c0ff */
[----:B------:R-:W-:Y:S01]  /*c8120*/  LOP3.LUT R21, R21, 0xfffffdff, RZ, 0xc0, !PT ;  /* 0xfffffdff15157812 */ /* 0x000fe200078ec0ff */
[----:B------:R-:W4:Y:S01]  /*c8130*/  LDL.LU R0, [R1+0x1818] ;  /* 0x0018180001007983 */ /* 0x000f220000300800 */
[----:B------:R-:W-:-:S03]  /*c8140*/  IMAD.WIDE R8, R45, 0x4, R118 ;  /* 0x000000042d087825 */ /* 0x000fc600078e0276 */
        /* <DEDUP_REMOVED lines=13> */
[C---:B------:R-:W-:Y:S02]  /*c8220*/  LOP3.LUT P4, RZ, R133.reuse, 0x40, RZ, 0xc0, !PT ;  /* 0x0000004085ff7812 */ /* 0x040fe4000788c0ff */
[C---:B------:R-:W-:Y:S01]  /*c8230*/  LOP3.LUT P5, RZ, R133.reuse, 0x80, RZ, 0xc0, !PT ;  /* 0x0000008085ff7812 */ /* 0x040fe200078ac0ff */
[----:B------:R-:W4:Y:S01]  /*c8240*/  LDL.LU R240, [R1+0x1268] ;  /* 0x0012680001f07983 */ /* 0x000f220000300800 */
[C---:B------:R-:W-:Y:S02]  /*c8250*/  LOP3.LUT P6, RZ, R133.reuse, 0x100, RZ, 0xc0, !PT ;  /* 0x0000010085ff7812 */ /* 0x040fe400078cc0ff */
[----:B------:R-:W-:Y:S01]  /*c8260*/  LOP3.LUT P0, RZ, R133, 0x200, RZ, 0xc0, !PT ;  /* 0x0000020085ff7812 */ /* 0x000fe2000780c0ff */
[----:B------:R-:W4:Y:S02]  /*c8270*/  LDL.LU R165, [R1+0x181c] ;  /* 0x00181c0001a57983 */ /* 0x000f240000300800 */
        /* <DEDUP_REMOVED lines=29> */
[----:B------:R-:W4:Y:S04]  /*c8450*/  LDL.LU R42, [R1+0x2ee8] ;  /* 0x002ee800012a7983 */ /* 0x000f280000300800 */
        /* <DEDUP_REMOVED lines=22> */
[----:B--2---:R1:W-:Y:S04]  /*c85c0*/  @P1 STG.E desc[UR20][R8.64], R134 ;  /* 0x0000008608001986 */ /* 0x0043e8000c101914 */
[----:B-1----:R-:W2:Y:S01]  /*c85d0*/  LDL.LU R134, [R1+0x3bc4] ;  /* 0x003bc40001867983 */ /* 0x002ea20000300800 */
[----:B------:R-:W-:Y:S02]  /*c85e0*/  LOP3.LUT P1, RZ, R21, 0x200, RZ, 0xc0, !PT ;  /* 0x0000020015ff7812 */ /* 0x000fe4000782c0ff */
[C---:B------:R-:W-:Y:S01]  /*c85f0*/  LOP3.LUT P2, RZ, R133.reuse, 0x80000, RZ, 0xc0, !PT ;  /* 0x0008000085ff7812 */ /* 0x040fe2000784c0ff */
[----:B------:R-:W-:Y:S01]  /*c8600*/  IMAD.WIDE R8, R236, 0x4, R118 ;  /* 0x00000004ec087825 */ /* 0x000fe200078e0276 */
[C---:B------:R-:W-:Y:S02]  /*c8610*/  LOP3.LUT P3, RZ, R133.reuse, 0x100000, RZ, 0xc0, !PT ;  /* 0x0010000085ff7812 */ /* 0x040fe4000786c0ff */
[----:B------:R-:W-:-:S07]  /*c8620*/  LOP3.LUT P4, RZ, R133, 0x200000, RZ, 0xc0, !PT ;  /* 0x0020000085ff7812 */ /* 0x000fce000788c0ff */
        /* <DEDUP_REMOVED lines=8> */
[----:B---3--:R1:W-:Y:S02]  /*c86b0*/  @P4 STG.E desc[UR20][R8.64], R44 ;  /* 0x0000002c08004986 */ /* 0x0083e4000c101914 */
[----:B-1----:R-:W-:-:S05]  /*c86c0*/  IMAD.WIDE R8, R45, 0x4, R118 ;  /* 0x000000042d087825 */ /* 0x002fca00078e0276 */
[----:B----4-:R1:W-:Y:S02]  /*c86d0*/  @P5 STG.E desc[UR20][R8.64], R46 ;  /* 0x0000002e08005986 */ /* 0x0103e4000c101914 */
[----:B-1----:R-:W-:Y:S01]  /*c86e0*/  IMAD.WIDE R8, R42, 0x4, R124 ;  /* 0x000000042a087825 */ /* 0x002fe200078e027c */
[----:B------:R-:W-:-:S04]  /*c86f0*/  LOP3.LUT P0, RZ, R133, 0x1000000, RZ, 0xc0, !PT ;  /* 0x0100000085ff7812 */ /* 0x000fc8000780c0ff */
[----:B--2---:R1:W-:Y:S04]  /*c8700*/  @P6 STG.E desc[UR20][R8.64], R134 ;  /* 0x0000008608006986 */ /* 0x0043e8000c101914 */
[----:B-1----:R-:W2:Y:S04]  /*c8710*/  LDL.LU R134, [R1+0x3bc0] ;  /* 0x003bc00001867983 */ /* 0x002ea80000300800 */
[----:B------:R-:W3:Y:S04]  /*c8720*/  LDL.LU R165, [R1+0x15cc] ;  /* 0x0015cc0001a57983 */ /* 0x000ee80000300800 */
[----:B------:R-:W4:Y:S01]  /*c8730*/  LDL.LU R44, [R1+0x126c] ;  /* 0x00126c00012c7983 */ /* 0x000f220000300800 */
[----:B------:R-:W-:-:S03]  /*c8740*/  IMAD.WIDE R8, R42, 0x4, R122 ;  /* 0x000000042a087825 */ /* 0x000fc600078e027a */
[----:B------:R-:W4:Y:S04]  /*c8750*/  LDL.LU R43, [R1+0x19d0] ;  /* 0x0019d000012b7983 */ /* 0x000f280000300800 */
[----:B------:R-:W4:Y:S04]  /*c8760*/  LDL.LU R45, [R1+0x1950] ;  /* 0x00195000012d7983 */ /* 0x000f280000300800 */
[----:B------:R1:W-:Y:S04]  /*c8770*/  @P0 STG.E desc[UR20][R8.64], R47 ;  /* 0x0000002f08000986 */ /* 0x0003e8000c101914 */
        /* <DEDUP_REMOVED lines=15> */
[----:B------:R-:W-:Y:S01]  /*c8870*/  LOP3.LUT R21, R21, 0xfffffffd, RZ, 0xc0, !PT ;  /* 0xfffffffd15157812 */ /* 0x000fe200078ec0ff */
[----:B------:R-:W4:Y:S01]  /*c8880*/  LDL.LU R240, [R1+0x1914] ;  /* 0x0019140001f07983 */ /* 0x000f220000300800 */
[C---:B------:R-:W-:Y:S02]  /*c8890*/  LOP3.LUT P6, RZ, R133.reuse, 0x8000000, RZ, 0xc0, !PT ;  /* 0x0800000085ff7812 */ /* 0x040fe400078cc0ff */
[----:B------:R-:W-:Y:S02]  /*c88a0*/  LOP3.LUT P0, RZ, R133, 0x10000000, RZ, 0xc0, !PT ;  /* 0x1000000085ff7812 */ /* 0x000fe4000780c0ff */
[----:B--2---:R-:W-:-:S03]  /*c88b0*/  LOP3.LUT P1, RZ, R134, 0x20, RZ, 0xc0, !PT ;  /* 0x0000002086ff7812 */ /* 0x004fc6000782c0ff */
[----:B---3--:R1:W-:Y:S10]  /*c88c0*/  @P4 STG.E desc[UR20][R8.64], R165 ;  /* 0x000000a508004986 */ /* 0x0083f4000c101914 */
[----:B------:R-:W-:-:S02]  /*c88d0*/  @P1 LOP3.LUT R21, R21, 0x2, RZ, 0xfc, !PT ;  /* 0x0000000215151812 */ /* 0x000fc400078efcff */
[----:B------:R-:W-:Y:S01]  /*c88e0*/  LOP3.LUT P1, RZ, R134, 0x10, RZ, 0xc0, !PT ;  /* 0x0000001086ff7812 */ /* 0x000fe2000782c0ff */
[----:B-1----:R-:W-:Y:S01]  /*c88f0*/  IMAD.WIDE R8, R42, 0x4, R118 ;  /* 0x000000042a087825 */ /* 0x002fe200078e0276 */
[----:B------:R-:W-:-:S04]  /*c8900*/  LOP3.LUT R21, R21, 0xfffffffb, RZ, 0xc0, !PT ;  /* 0xfffffffb15157812 */ /* 0x000fc800078ec0ff */
[----:B----4-:R1:W-:Y:S04]  /*c8910*/  @P5 STG.E desc[UR20][R8.64], R44 ;  /* 0x0000002c08005986 */ /* 0x0103e8000c101914 */
[----:B-1----:R-:W2:Y:S03]  /*c8920*/  LDL.LU R44, [R1+0x2ef8] ;  /* 0x002ef800012c7983 */ /* 0x002ea60000300800 */
[----:B------:R-:W-:Y:S01]  /*c8930*/  @P1 LOP3.LUT R21, R21, 0x4, RZ, 0xfc, !PT ;  /* 0x0000000415151812 */ /* 0x000fe200078efcff */
[----:B------:R-:W3:Y:S01]  /*c8940*/  LDL.LU R165, [R1+0x18f4] ;  /* 0x0018f40001a57983 */ /* 0x000ee20000300800 */
[----:B------:R-:W-:Y:S01]  /*c8950*/  LOP3.LUT P1, RZ, R134, 0x8, RZ, 0xc0, !PT ;  /* 0x0000000886ff7812 */ /* 0x000fe2000782c0ff */
[----:B------:R-:W-:-:S02]  /*c8960*/  IMAD.WIDE R8, R47, 0x4, R124 ;  /* 0x000000042f087825 */ /* 0x000fc400078e027c */
[----:B------:R-:W4:Y:S01]  /*c8970*/  LDL.LU R42, [R1+0x18d4] ;  /* 0x0018d400012a7983 */ /* 0x000f220000300800 */
[----:B------:R-:W-:-:S03]  /*c8980*/  LOP3.LUT R21, R21, 0xfffffff7, RZ, 0xc0, !PT ;  /* 0xfffffff715157812 */ /* 0x000fc600078ec0ff */
[----:B------:R1:W-:Y:S06]  /*c8990*/  @P6 STG.E desc[UR20][R8.64], R43 ;  /* 0x0000002b08006986 */ /* 0x0003ec000c101914 */
[----:B------:R-:W-:Y:S02]  /*c89a0*/  @P1 LOP3.LUT R21, R21, 0x8, RZ, 0xfc, !PT ;  /* 0x0000000815151812 */ /* 0x000fe400078efcff */
[----:B------:R-:W-:Y:S01]  /*c89b0*/  LOP3.LUT P1, RZ, R134, 0x4, RZ, 0xc0, !PT ;  /* 0x0000000486ff7812 */ /* 0x000fe2000782c0ff */
[----:B-1----:R-:W4:Y:S01]  /*c89c0*/  LDL.LU R43, [R1+0x1834] ;  /* 0x00183400012b7983 */ /* 0x002f220000300800 */
[----:B------:R-:W-:-:S05]  /*c89d0*/  IMAD.WIDE R8, R47, 0x4, R122 ;  /* 0x000000042f087825 */ /* 0x000fca00078e027a */
[----:B------:R1:W-:Y:S01]  /*c89e0*/  @P0 STG.E desc[UR20][R8.64], R45 ;  /* 0x0000002d08000986 */ /* 0x0003e2000c101914 */
[----:B------:R-:W-:-:S03]  /*c89f0*/  LOP3.LUT R21, R21, 0xffffffef, RZ, 0xc0, !PT ;  /* 0xffffffef15157812 */ /* 0x000fc600078ec0ff */
[----:B-1----:R-:W4:Y:S02]  /*c8a00*/  LDL.LU R45, [R1+0x1724] ;  /* 0x00172400012d7983 */ /* 0x002f240000300800 */
        /* <DEDUP_REMOVED lines=42> */
[----:B-1----:R-:W-:Y:S01]  /*c8cb0*/  IMAD.WIDE R8, R236, 0x4, R120 ;  /* 0x00000004ec087825 */ /* 0x002fe200078e0278 */
[C---:B------:R-:W-:Y:S01]  /*c8cc0*/  LOP3.LUT P4, RZ, R134.reuse, 0x100, RZ, 0xc0, !PT ;  /* 0x0000010086ff7812 */ /* 0x040fe2000788c0ff */
[----:B------:R-:W4:Y:S06]  /*c8cd0*/  LDL.LU R237, [R1+0x2f04] ;  /* 0x002f040001ed7983 */ /* 0x000f2c0000300800 */
[----:B------:R1:W-:Y:S01]  /*c8ce0*/  @P1 STG.E desc[UR20][R8.64], R241 ;  /* 0x000000f108001986 */ /* 0x0003e2000c101914 */
[----:B------:R-:W-:Y:S01]  /*c8cf0*/  LOP3.LUT P5, RZ, R134, 0x200, RZ, 0xc0, !PT ;  /* 0x0000020086ff7812 */ /* 0x000fe200078ac0ff */
[----:B-1----:R-:W-:-:S05]  /*c8d00*/  IMAD.WIDE R8, R236, 0x4, R118 ;  /* 0x00000004ec087825 */ /* 0x002fca00078e0276 */
[----:B------:R2:W-:Y:S01]  /*c8d10*/  @P2 STG.E desc[UR20][R8.64], R240 ;  /* 0x000000f008002986 */ /* 0x0005e2000c101914 */
[----:B------:R-:W-:Y:S01]  /*c8d20*/  LOP3.LUT P6, RZ, R134, 0x400, RZ, 0xc0, !PT ;  /* 0x0000040086ff7812 */ /* 0x000fe200078cc0ff */
[----:B--2---:R-:W-:-:S05]  /*c8d30*/  IMAD.WIDE R8, R44, 0x4, R124 ;  /* 0x000000042c087825 */ /* 0x004fca00078e027c */
[----:B---3--:R1:W-:Y:S02]  /*c8d40*/  @P3 STG.E desc[UR20][R8.64], R165 ;  /* 0x000000a508003986 */ /* 0x0083e4000c101914 */
[----:B-1----:R-:W-:-:S05]  /*c8d50*/  IMAD.WIDE R8, R44, 0x4, R122 ;  /* 0x000000042c087825 */ /* 0x002fca00078e027a */
[----:B----4-:R1:W-:Y:S02]  /*c8d60*/  @P4 STG.E desc[UR20][R8.64], R42 ;  /* 0x0000002a08004986 */ /* 0x0103e4000c101914 */
[----:B-1----:R-:W-:-:S05]  /*c8d70*/  IMAD.WIDE R8, R44, 0x4, R120 ;  /* 0x000000042c087825 */ /* 0x002fca00078e0278 */
[----:B------:R1:W-:Y:S02]  /*c8d80*/  @P5 STG.E desc[UR20][R8.64], R43 ;  /* 0x0000002b08005986 */ /* 0x0003e4000c101914 */
[----:B-1----:R-:W-:Y:S02]  /*c8d90*/  IMAD.WIDE R8, R44, 0x4, R118 ;  /* 0x000000042c087825 */ /* 0x002fe400078e0276 */
[----:B------:R-:W2:Y:S04]  /*c8da0*/  LDL.LU R44, [R1+0x1958] ;  /* 0x00195800012c7983 */ /* 0x000ea80000300800 */
[----:B------:R1:W-:Y:S04]  /*c8db0*/  @P6 STG.E desc[UR20][R8.64], R45 ;  /* 0x0000002d08006986 */ /* 0x0003e8000c101914 */
[----:B-1----:R-:W3:Y:S01]  /*c8dc0*/  LDL.LU R45, [R1+0x1938] ;  /* 0x00193800012d7983 */ /* 0x002ee20000300800 */
[----:B------:R-:W-:-:S03]  /*c8dd0*/  LOP3.LUT P0, RZ, R134, 0x800, RZ, 0xc0, !PT ;  /* 0x0000080086ff7812 */ /* 0x000fc6000780c0ff */
[----:B------:R-:W4:Y:S04]  /*c8de0*/  LDL.LU R29, [R1+0x1918] ;  /* 0x00191800011d7983 */ /* 0x000f280000300800 */
[----:B------:R-:W4:Y:S04]  /*c8df0*/  LDL.LU R239, [R1+0x18f8] ;  /* 0x0018f80001ef7983 */ /* 0x000f280000300800 */
[----:B------:R-:W4:Y:S04]  /*c8e00*/  LDL.LU R243, [R1+0x18d8] ;  /* 0x0018d80001f37983 */ /* 0x000f280000300800 */
[----:B------:R-:W4:Y:S01]  /*c8e10*/  LDL.LU R0, [R1+0x1838] ;  /* 0x0018380001007983 */ /* 0x000f220000300800 */
[----:B------:R-:W-:-:S05]  /*c8e20*/  IMAD.WIDE R8, R46, 0x4, R124 ;  /* 0x000000042e087825 */ /* 0x000fca00078e027c */
        /* <DEDUP_REMOVED lines=12> */
[----:B------:R-:W-:Y:S02]  /*c8ef0*/  LOP3.LUT P4, RZ, R134, 0x1000, RZ, 0xc0, !PT ;  /* 0x0000100086ff7812 */ /* 0x000fe4000788c0ff */
[----:B------:R-:W-:Y:S02]  /*c8f00*/  LOP3.LUT R22, R22, 0xfdffffff, RZ, 0xc0, !PT ;  /* 0xfdffffff16167812 */ /* 0x000fe400078ec0ff */
[----:B------:R-:W-:Y:S01]  /*c8f10*/  LOP3.LUT P5, RZ, R134, 0x2000, RZ, 0xc0, !PT ;  /* 0x0000200086ff7812 */ /* 0x000fe200078ac0ff */
[----:B------:R-:W-:Y:S01]  /*c8f20*/  IMAD.WIDE R8, R46, 0x4, R122 ;  /* 0x000000042e087825 */ /* 0x000fe200078e027a */
[----:B------:R-:W4:Y:S05]  /*c8f30*/  LDL.LU R43, [R1+0x172c] ;  /* 0x00172c00012b7983 */ /* 0x000f2a0000300800 */
        /* <DEDUP_REMOVED lines=23> */
[----:B------:R-:W2:Y:S01]  /*c90b0*/  LDL.LU R46, [R1+0x2f0c] ;  /* 0x002f0c00012e7983 */ /* 0x000ea20000300800 */
[----:B------:R-:W-:-:S04]  /*c90c0*/  LOP3.LUT R22, R22, 0x7fffffff, RZ, 0xc0, !PT ;  /* 0x7fffffff16167812 */ /* 0x000fc800078ec0ff */
[----:B------:R-:W-:Y:S02]  /*c90d0*/  @P1 LOP3.LUT R22, R22, 0x80000000, RZ, 0xfc, !PT ;  /* 0x8000000016161812 */ /* 0x000fe400078efcff */
[C---:B------:R-:W-:Y:S02]  /*c90e0*/  LOP3.LUT P1, RZ, R134.reuse, 0x20000, RZ, 0xc0, !PT ;  /* 0x0002000086ff7812 */ /* 0x040fe4000782c0ff */
[C---:B------:R-:W-:Y:S02]  /*c90f0*/  LOP3.LUT P6, RZ, R134.reuse, 0x4000, RZ, 0xc0, !PT ;  /* 0x0000400086ff7812 */ /* 0x040fe400078cc0ff */
[----:B------:R-:W-:Y:S02]  /*c9100*/  LOP3.LUT P0, RZ, R134, 0x8000, RZ, 0xc0, !PT ;  /* 0x0000800086ff7812 */ /* 0x000fe4000780c0ff */
[----:B------:R-:W-:-:S07]  /*c9110*/  LOP3.LUT R21, R21, 0xfffffffe, RZ, 0xc0, !PT ;  /* 0xfffffffe15157812 */ /* 0x000fce00078ec0ff */
[----:B------:R-:W-:Y:S02]  /*c9120*/  @P1 LOP3.LUT R21, R21, 0x1, RZ, 0xfc, !PT ;  /* 0x0000000115151812 */ /* 0x000fe400078efcff */
[----:B------:R-:W-:Y:S01]  /*c9130*/  LOP3.LUT P1, RZ, R134, 0x10000, RZ, 0xc0, !PT ;  /* 0x0001000086ff7812 */ /* 0x000fe2000782c0ff */
[----:B----4-:R1:W-:Y:S02]  /*c9140*/  @P6 STG.E desc[UR20][R8.64], R29 ;  /* 0x0000001d08006986 */ /* 0x0103e4000c101914 */
        /* <DEDUP_REMOVED lines=38> */
[----:B--2---:R-:W-:-:S05]  /*c93b0*/  IMAD.WIDE R8, R46, 0x4, R124 ;  /* 0x000000042e087825 */ /* 0x004fca00078e027c */
[----:B------:R1:W-:Y:S02]  /*c93c0*/  @P4 STG.E desc[UR20][R8.64], R44 ;  /* 0x0000002c08004986 */ /* 0x0003e4000c101914 */
[----:B-1----:R-:W-:-:S05]  /*c93d0*/  IMAD.WIDE R8, R46, 0x4, R122 ;  /* 0x000000042e087825 */ /* 0x002fca00078e027a */
[----:B---3--:R1:W-:Y:S02]  /*c93e0*/  @P5 STG.E desc[UR20][R8.64], R45 ;  /* 0x0000002d08005986 */ /* 0x0083e4000c101914 */
[----:B-1----:R-:W-:-:S05]  /*c93f0*/  IMAD.WIDE R8, R46, 0x4, R120 ;  /* 0x000000042e087825 */ /* 0x002fca00078e0278 */
[----:B------:R1:W-:Y:S04]  /*c9400*/  @P6 STG.E desc[UR20][R8.64], R135 ;  /* 0x0000008708006986 */ /* 0x0003e8000c101914 */
[----:B-1----:R-:W2:Y:S01]  /*c9410*/  LDL.LU R135, [R1+0x3bbc] ;  /* 0x003bbc0001877983 */ /* 0x002ea20000300800 */
[----:B------:R-:W-:Y:S01]  /*c9420*/  LOP3.LUT P0, RZ, R134, 0x40000000, RZ, 0xc0, !PT ;  /* 0x4000000086ff7812 */ /* 0x000fe2000780c0ff */
[----:B------:R-:W-:Y:S02]  /*c9430*/  IMAD.WIDE R8, R46, 0x4, R118 ;  /* 0x000000042e087825 */ /* 0x000fe400078e0276 */
[----:B------:R-:W3:Y:S04]  /*c9440*/  LDL.LU R236, [R1+0x2f18] ;  /* 0x002f180001ec7983 */ /* 0x000ee80000300800 */
[----:B------:R-:W3:Y:S04]  /*c9450*/  LDL.LU R44, [R1+0x18e0] ;  /* 0x0018e000012c7983 */ /* 0x000ee80000300800 */
        /* <DEDUP_REMOVED lines=13> */
[----:B------:R-:W-:-:S02]  /*c9530*/  LOP3.LUT R22, R22, 0xfffdffff, RZ, 0xc0, !PT ;  /* 0xfffdffff16167812 */ /* 0x000fc400078ec0ff */
[----:B------:R-:W-:Y:S01]  /*c9540*/  LOP3.LUT P4, RZ, R134, 0x80000000, RZ, 0xc0, !PT ;  /* 0x8000000086ff7812 */ /* 0x000fe2000788c0ff */
[----:B------:R-:W3:Y:S04]  /*c9550*/  LDL.LU R165, [R1+0x1968] ;  /* 0x0019680001a57983 */ /* 0x000ee80000300800 */
[----:B------:R-:W3:Y:S04]  /*c9560*/  LDL.LU R42, [R1+0x1948] ;  /* 0x00194800012a7983 */ /* 0x000ee80000300800 */
        /* <DEDUP_REMOVED lines=20> */
[----:B------:R-:W-:Y:S01]  /*c96b0*/  LOP3.LUT P5, RZ, R135, 0x1, RZ, 0xc0, !PT ;  /* 0x0000000187ff7812 */ /* 0x000fe200078ac0ff */
[----:B----4-:R-:W-:Y:S01]  /*c96c0*/  IMAD.WIDE R8, R47, 0x4, R124 ;  /* 0x000000042f087825 */ /* 0x010fe200078e027c */
[----:B------:R-:W-:-:S07]  /*c96d0*/  LOP3.LUT P6, RZ, R135, 0x2, RZ, 0xc0, !PT ;  /* 0x0000000287ff7812 */ /* 0x000fce00078cc0ff */
[----:B------:R-:W-:Y:S02]  /*c96e0*/  @P1 LOP3.LUT R22, R22, 0x800000, RZ, 0xfc, !PT ;  /* 0x0080000016161812 */ /* 0x000fe400078efcff */
[C---:B------:R-:W-:Y:S01]  /*c96f0*/  LOP3.LUT P1, RZ, R135.reuse, 0x10, RZ, 0xc0, !PT ;  /* 0x0000001087ff7812 */ /* 0x040fe2000782c0ff */
[----:B---3--:R1:W-:Y:S01]  /*c9700*/  @P4 STG.E desc[UR20][R8.64], R44 ;  /* 0x0000002c08004986 */ /* 0x0083e2000c101914 */
[----:B------:R-:W-:Y:S02]  /*c9710*/  LOP3.LUT P0, RZ, R135, 0x4, RZ, 0xc0, !PT ;  /* 0x0000000487ff7812 */ /* 0x000fe4000780c0ff */
[----:B------:R-:W-:Y:S01]  /*c9720*/  LOP3.LUT R22, R22, 0xfeffffff, RZ, 0xc0, !PT ;  /* 0xfeffffff16167812 */ /* 0x000fe200078ec0ff */
[----:B-1----:R-:W-:-:S08]  /*c9730*/  IMAD.WIDE R8, R47, 0x4, R122 ;  /* 0x000000042f087825 */ /* 0x002fd000078e027a */
[----:B------:R-:W-:Y:S01]  /*c9740*/  @P1 LOP3.LUT R22, R22, 0x1000000, RZ, 0xfc, !PT ;  /* 0x0100000016161812 */ /* 0x000fe200078efcff */
[----:B------:R-:W2:Y:S04]  /*c9750*/  LDL.LU R44, [R1+0x2f1c] ;  /* 0x002f1c00012c7983 */ /* 0x000ea80000300800 */
[----:B------:R1:W-:Y:S01]  /*c9760*/  @P5 STG.E desc[UR20][R8.64], R45 ;  /* 0x0000002d08005986 */ /* 0x0003e2000c101914 */
[----:B------:R-:W-:Y:S01]  /*c9770*/  LOP3.LUT P1, RZ, R135, 0x8, RZ, 0xc0, !PT ;  /* 0x0000000887ff7812 */ /* 0x000fe2000782c0ff */
[C---:B-1----:R-:W-:Y:S02]  /*c9780*/  IMAD.WIDE R8, R47.reuse, 0x4, R120 ;  /* 0x000000042f087825 */ /* 0x042fe400078e0278 */
[----:B------:R-:W3:Y:S04]  /*c9790*/  LDL.LU R45, [R1+0x1908] ;  /* 0x00190800012d7983 */ /* 0x000ee80000300800 */
[----:B------:R1:W-:Y:S02]  /*c97a0*/  @P6 STG.E desc[UR20][R8.64], R46 ;  /* 0x0000002e08006986 */ /* 0x0003e4000c101914 */
[----:B-1----:R-:W-:-:S02]  /*c97b0*/  IMAD.WIDE R8, R47, 0x4, R118 ;  /* 0x000000042f087825 */ /* 0x002fc400078e0276 */
        /* <DEDUP_REMOVED lines=29> */
[C---:B------:R-:W-:Y:S01]  /*c9990*/  LOP3.LUT P2, RZ, R135.reuse, 0x1000, RZ, 0xc0, !PT ;  /* 0x0000100087ff7812 */ /* 0x040fe2000784c0ff */
[----:B------:R-:W4:Y:S01]  /*c99a0*/  LDL.LU R167, [R1+0x2f28] ;  /* 0x002f280001a77983 */ /* 0x000f220000300800 */
[C---:B------:R-:W-:Y:S02]  /*c99b0*/  LOP3.LUT P3, RZ, R135.reuse, 0x2000, RZ, 0xc0, !PT ;  /* 0x0000200087ff7812 */ /* 0x040fe4000786c0ff */
[----:B------:R-:W-:-:S02]  /*c99c0*/  LOP3.LUT P4, RZ, R135, 0x4000, RZ, 0xc0, !PT ;  /* 0x0000400087ff7812 */ /* 0x000fc4000788c0ff */
        /* <DEDUP_REMOVED lines=8> */
[----:B------:R1:W-:Y:S02]  /*c9a50*/  @P3 STG.E desc[UR20][R8.64], R43 ;  /* 0x0000002b08003986 */ /* 0x0003e4000c101914 */
[----:B-1----:R-:W-:-:S05]  /*c9a60*/  IMAD.WIDE R8, R44, 0x4, R118 ;  /* 0x000000042c087825 */ /* 0x002fca00078e0276 */
[----:B---3--:R4:W-:Y:S02]  /*c9a70*/  @P4 STG.E desc[UR20][R8.64], R45 ;  /* 0x0000002d08004986 */ /* 0x0089e4000c101914 */
[----:B----4-:R-:W-:-:S05]  /*c9a80*/  IMAD.WIDE R8, R240, 0x4, R124 ;  /* 0x00000004f0087825 */ /* 0x010fca00078e027c */
[----:B------:R1:W-:Y:S02]  /*c9a90*/  @P5 STG.E desc[UR20][R8.64], R46 ;  /* 0x0000002e08005986 */ /* 0x0003e4000c101914 */
        /* <DEDUP_REMOVED lines=9> */
[----:B------:R-:W4:Y:S04]  /*c9b30*/  LDL.LU R44, [R1+0x2f24] ;  /* 0x002f2400012c7983 */ /* 0x000f280000300800 */
[----:B------:R-:W2:Y:S01]  /*c9b40*/  LDL.LU R45, [R1+0x190c] ;  /* 0x00190c00012d7983 */ /* 0x000ea20000300800 */
[----:B------:R-:W-:-:S03]  /*c9b50*/  LOP3.LUT P4, RZ, R135, 0x40000, RZ, 0xc0, !PT ;  /* 0x0004000087ff7812 */ /* 0x000fc6000788c0ff */
[----:B------:R-:W2:Y:S01]  /*c9b60*/  LDL.LU R47, [R1+0x18ec] ;  /* 0x0018ec00012f7983 */ /* 0x000ea20000300800 */
        /* <DEDUP_REMOVED lines=14> */
[----:B---3--:R1:W-:Y:S04]  /*c9c50*/  @P4 STG.E desc[UR20][R8.64], R46 ;  /* 0x0000002e08004986 */ /* 0x0083e8000c101914 */
        /* <DEDUP_REMOVED lines=12> */
[C---:B------:R-:W-:Y:S01]  /*c9d20*/  LOP3.LUT P6, RZ, R135.reuse, 0x100000, RZ, 0xc0, !PT ;  /* 0x0010000087ff7812 */ /* 0x040fe200078cc0ff */
[----:B----4-:R-:W-:Y:S01]  /*c9d30*/  IMAD.WIDE R8, R44, 0x4, R124 ;  /* 0x000000042c087825 */ /* 0x010fe200078e027c */
[----:B------:R-:W-:Y:S01]  /*c9d40*/  LOP3.LUT P1, RZ, R135, 0x1000000, RZ, 0xc0, !PT ;  /* 0x0100000087ff7812 */ /* 0x000fe2000782c0ff */
[----:B------:R-:W4:Y:S01]  /*c9d50*/  LDL.LU R237, [R1+0x1a80] ;  /* 0x001a800001ed7983 */ /* 0x000f220000300800 */
[----:B------:R-:W-:-:S02]  /*c9d60*/  LOP3.LUT R22, R22, 0xffff7fff, RZ, 0xc0, !PT ;  /* 0xffff7fff16167812 */ /* 0x000fc400078ec0ff */
[C---:B------:R-:W-:Y:S01]  /*c9d70*/  LOP3.LUT P0, RZ, R135.reuse, 0x200000, RZ, 0xc0, !PT ;  /* 0x0020000087ff7812 */ /* 0x040fe2000780c0ff */
[----:B------:R1:W-:Y:S08]  /*c9d80*/  @P5 STG.E desc[UR20][R8.64], R165 ;  /* 0x000000a508005986 */ /* 0x0003f0000c101914 */
[----:B------:R-:W-:Y:S02]  /*c9d90*/  @P1 LOP3.LUT R22, R22, 0x8000, RZ, 0xfc, !PT ;  /* 0x0000800016161812 */ /* 0x000fe400078efcff */
[----:B------:R-:W-:Y:S01]  /*c9da0*/  LOP3.LUT P1, RZ, R135, 0x800000, RZ, 0xc0, !PT ;  /* 0x0080000087ff7812 */ /* 0x000fe2000782c0ff */
[----:B-1----:R-:W-:Y:S01]  /*c9db0*/  IMAD.WIDE R8, R44, 0x4, R122 ;  /* 0x000000042c087825 */ /* 0x002fe200078e027a */
[----:B------:R-:W-:-:S04]  /*c9dc0*/  LOP3.LUT R22, R22, 0xfffeffff, RZ, 0xc0, !PT ;  /* 0xfffeffff16167812 */ /* 0x000fc800078ec0ff */
[----:B--2---:R1:W-:Y:S07]  /*c9dd0*/  @P6 STG.E desc[UR20][R8.64], R42 ;  /* 0x0000002a08006986 */ /* 0x0043ee000c101914 */
[----:B------:R-:W-:Y:S02]  /*c9de0*/  @P1 LOP3.LUT R22, R22, 0x10000, RZ, 0xfc, !PT ;  /* 0x0001000016161812 */ /* 0x000fe400078efcff */
[----:B------:R-:W-:Y:S01]  /*c9df0*/  LOP3.LUT P1, RZ, R135, 0x400000, RZ, 0xc0, !PT ;  /* 0x0040000087ff7812 */ /* 0x000fe2000782c0ff */
[----:B-1----:R-:W-:-:S05]  /*c9e00*/  IMAD.WIDE R8, R44, 0x4, R120 ;  /* 0x000000042c087825 */ /* 0x002fca00078e0278 */
[----:B------:R1:W-:Y:S04]  /*c9e10*/  @P0 STG.E desc[UR20][R8.64], R43 ;  /* 0x0000002b08000986 */ /* 0x0003e8000c101914 */
[----:B-1----:R-:W2:Y:S01]  /*c9e20*/  LDL.LU R43, [R1+0x2f30] ;  /* 0x002f3000012b7983 */ /* 0x002ea20000300800 */
[----:B------:R-:W-:-:S03]  /*c9e30*/  IMAD.WIDE R8, R44, 0x4, R118 ;  /* 0x000000042c087825 */ /* 0x000fc600078e0276 */
[----:B------:R-:W2:Y:S04]  /*c9e40*/  LDL.LU R236, [R1+0x1a70] ;  /* 0x001a700001ec7983 */ /* 0x000ea80000300800 */
[----:B------:R-:W2:Y:S04]  /*c9e50*/  LDL.LU R240, [R1+0x1a30] ;  /* 0x001a300001f07983 */ /* 0x000ea80000300800 */
[----:B------:R1:W-:Y:S01]  /*c9e60*/  @P1 STG.E desc[UR20][R8.64], R45 ;  /* 0x0000002d08001986 */ /* 0x0003e2000c101914 */
[----:B------:R-:W-:-:S03]  /*c9e70*/  LOP3.LUT P1, RZ, R22, 0x10000, RZ, 0xc0, !PT ;  /* 0x0001000016ff7812 */ /* 0x000fc6000782c0ff */
[----:B------:R-:W2:Y:S04]  /*c9e80*/  LDL.LU R165, [R1+0x1a10] ;  /* 0x001a100001a57983 */ /* 0x000ea80000300800 */
[----:B------:R-:W2:Y:S01]  /*c9e90*/  LDL.LU R42, [R1+0x18b0] ;  /* 0x0018b000012a7983 */ /* 0x000ea20000300800 */
[----:B-1----:R-:W-:-:S03]  /*c9ea0*/  IMAD.WIDE R8, R167, 0x4, R124 ;  /* 0x00000004a7087825 */ /* 0x002fc600078e027c */
[----:B------:R-:W2:Y:S04]  /*c9eb0*/  LDL.LU R44, [R1+0x1710] ;  /* 0x00171000012c7983 */ /* 0x000ea80000300800 */
[----:B------:R1:W-:Y:S01]  /*c9ec0*/  @P1 STG.E desc[UR20][R8.64], R47 ;  /* 0x0000002f08001986 */ /* 0x0003e2000c101914 */
[----:B------:R-:W-:-:S03]  /*c9ed0*/  LOP3.LUT P1, RZ, R22, 0x8000, RZ, 0xc0, !PT ;  /* 0x0000800016ff7812 */ /* 0x000fc6000782c0ff */
[----:B------:R-:W2:Y:S04]  /*c9ee0*/  LDL.LU R45, [R1+0x1ac4] ;  /* 0x001ac400012d7983 */ /* 0x000ea80000300800 */
[----:B-1----:R-:W2:Y:S01]  /*c9ef0*/  LDL.LU R47, [R1+0x2f34] ;  /* 0x002f3400012f7983 */ /* 0x002ea20000300800 */
        /* <DEDUP_REMOVED lines=19> */
[----:B------:R-:W-:Y:S02]  /*ca030*/  LOP3.LUT P2, RZ, R135, 0x80000000, RZ, 0xc0, !PT ;  /* 0x8000000087ff7812 */ /* 0x000fe4000784c0ff */
[C---:B------:R-:W-:Y:S01]  /*ca040*/  LOP3.LUT P3, RZ, R136.reuse, 0x1, RZ, 0xc0, !PT ;  /* 0x0000000188ff7812 */ /* 0x040fe2000786c0ff */
[----:B-1----:R-:W-:Y:S01]  /*ca050*/  IMAD.WIDE R8, R241, 0x4, R118 ;  /* 0x00000004f1087825 */ /* 0x002fe200078e0276 */
[C---:B------:R-:W-:Y:S01]  /*ca060*/  LOP3.LUT P4, RZ, R136.reuse, 0x2, RZ, 0xc0, !PT ;  /* 0x0000000288ff7812 */ /* 0x040fe2000788c0ff */
[----:B------:R-:W4:Y:S06]  /*ca070*/  LDL.LU R241, [R1+0x2f3c] ;  /* 0x002f3c0001f17983 */ /* 0x000f2c0000300800 */
[----:B--2---:R1:W-:Y:S01]  /*ca080*/  @P1 STG.E desc[UR20][R8.64], R236 ;  /* 0x000000ec08001986 */ /* 0x0043e2000c101914 */
        /* <DEDUP_REMOVED lines=12> */
[----:B------:R-:W2:Y:S04]  /*ca150*/  LDL.LU R44, [R1+0x1a84] ;  /* 0x001a8400012c7983 */ /* 0x000ea80000300800 */
[----:B------:R1:W-:Y:S04]  /*ca160*/  @P6 STG.E desc[UR20][R8.64], R45 ;  /* 0x0000002d08006986 */ /* 0x0003e8000c101914 */
[----:B------:R-:W4:Y:S04]  /*ca170*/  LDL.LU R0, [R1+0x1a74] ;  /* 0x001a740001007983 */ /* 0x000f280000300800 */
[----:B------:R-:W4:Y:S01]  /*ca180*/  LDL.LU R167, [R1+0x1a34] ;  /* 0x001a340001a77983 */ /* 0x000f220000300800 */
[----:B-1----:R-:W-:-:S03]  /*ca190*/  IMAD.WIDE R8, R47, 0x4, R122 ;  /* 0x000000042f087825 */ /* 0x002fc600078e027a */
[----:B------:R-:W4:Y:S04]  /*ca1a0*/  LDL.LU R238, [R1+0x1a14] ;  /* 0x001a140001ee7983 */ /* 0x000f280000300800 */
[----:B------:R-:W4:Y:S04]  /*ca1b0*/  LDL.LU R45, [R1+0x18b4] ;  /* 0x0018b400012d7983 */ /* 0x000f280000300800 */
[----:B---3--:R1:W-:Y:S04]  /*ca1c0*/  @P0 STG.E desc[UR20][R8.64], R46 ;  /* 0x0000002e08000986 */ /* 0x0083e8000c101914 */
[----:B-1----:R-:W3:Y:S01]  /*ca1d0*/  LDL.LU R46, [R1+0x2f38] ;  /* 0x002f3800012e7983 */ /* 0x002ee20000300800 */
[----:B------:R-:W-:-:S02]  /*ca1e0*/  LOP3.LUT P1, RZ, R136, 0x20000, RZ, 0xc0, !PT ;  /* 0x0002000088ff7812 */ /* 0x000fc4000782c0ff */
[----:B------:R-:W-:Y:S01]  /*ca1f0*/  LOP3.LUT R22, R22, 0xfffffffd, RZ, 0xc0, !PT ;  /* 0xfffffffd16167812 */ /* 0x000fe200078ec0ff */
[----:B------:R-:W3:Y:S04]  /*ca200*/  LDL.LU R166, [R1+0x1ac8] ;  /* 0x001ac80001a67983 */ /* 0x000ee80000300800 */
[----:B------:R-:W3:Y:S04]  /*ca210*/  LDL.LU R242, [R1+0x1aa8] ;  /* 0x001aa80001f27983 */ /* 0x000ee80000300800 */
[----:B------:R-:W3:Y:S02]  /*ca220*/  LDL.LU R237, [R1+0x1a88] ;  /* 0x001a880001ed7983 */ /* 0x000ee40000300800 */
[----:B------:R-:W-:-:S02]  /*ca230*/  @P1 LOP3.LUT R22, R22, 0x2, RZ, 0xfc, !PT ;  /* 0x0000000216161812 */ /* 0x000fc400078efcff */
[C---:B------:R-:W-:Y:S02]  /*ca240*/  LOP3.LUT P1, RZ, R136.reuse, 0x10000, RZ, 0xc0, !PT ;  /* 0x0001000088ff7812 */ /* 0x040fe4000782c0ff */
[C---:B------:R-:W-:Y:S02]  /*ca250*/  LOP3.LUT P4, RZ, R136.reuse, 0x20, RZ, 0xc0, !PT ;  /* 0x0000002088ff7812 */ /* 0x040fe4000788c0ff */
[----:B------:R-:W-:Y:S01]  /*ca260*/  LOP3.LUT P5, RZ, R136, 0x40, RZ, 0xc0, !PT ;  /* 0x0000004088ff7812 */ /* 0x000fe200078ac0ff */
[----:B------:R-:W-:Y:S01]  /*ca270*/  IMAD.WIDE R8, R47, 0x4, R120 ;  /* 0x000000042f087825 */ /* 0x000fe200078e0278 */
[----:B------:R-:W-:Y:S01]  /*ca280*/  LOP3.LUT R22, R22, 0xfffffffb, RZ, 0xc0, !PT ;  /* 0xfffffffb16167812 */ /* 0x000fe200078ec0ff */
[----:B------:R-:W3:Y:S01]  /*ca290*/  LDL.LU R236, [R1+0x1a78] ;  /* 0x001a780001ec7983 */ /* 0x000ee20000300800 */
[C---:B------:R-:W-:Y:S02]  /*ca2a0*/  LOP3.LUT P6, RZ, R136.reuse, 0x80, RZ, 0xc0, !PT ;  /* 0x0000008088ff7812 */ /* 0x040fe400078cc0ff */
[----:B------:R-:W-:Y:S01]  /*ca2b0*/  LOP3.LUT P0, RZ, R136, 0x100, RZ, 0xc0, !PT ;  /* 0x0000010088ff7812 */ /* 0x000fe2000780c0ff */
[----:B------:R-:W3:Y:S02]  /*ca2c0*/  LDL.LU R240, [R1+0x1a38] ;  /* 0x001a380001f07983 */ /* 0x000ee40000300800 */
[----:B------:R-:W-:-:S02]  /*ca2d0*/  @P1 LOP3.LUT R22, R22, 0x4, RZ, 0xfc, !PT ;  /* 0x0000000416161812 */ /* 0x000fc400078efcff */
[----:B------:R-:W-:Y:S01]  /*ca2e0*/  LOP3.LUT P1, RZ, R136, 0x8000, RZ, 0xc0, !PT ;  /* 0x0000800088ff7812 */ /* 0x000fe2000782c0ff */
[----:B------:R-:W3:Y:S01]  /*ca2f0*/  LDL.LU R165, [R1+0x1a18] ;  /* 0x001a180001a57983 */ /* 0x000ee20000300800 */
[----:B------:R-:W-:-:S03]  /*ca300*/  LOP3.LUT R22, R22, 0xfffffff7, RZ, 0xc0, !PT ;  /* 0xfffffff716167812 */ /* 0x000fc600078ec0ff */
[----:B------:R-:W3:Y:S04]  /*ca310*/  LDL.LU R42, [R1+0x2f40] ;  /* 0x002f4000012a7983 */ /* 0x000ee80000300800 */
[----:B------:R-:W3:Y:S04]  /*ca320*/  LDL.LU R43, [R1+0x1acc] ;  /* 0x001acc00012b7983 */ /* 0x000ee80000300800 */
        /* <DEDUP_REMOVED lines=20> */
[----:B----4-:R3:W-:Y:S04]  /*ca470*/  @P5 STG.E desc[UR20][R8.64], R0 ;  /* 0x0000000008005986 */ /* 0x0107e8000c101914 */
[----:B------:R-:W4:Y:S01]  /*ca480*/  LDL.LU R47, [R1+0x2f44] ;  /* 0x002f4400012f7983 */ /* 0x000f220000300800 */
[----:B---3--:R-:W-:-:S05]  /*ca490*/  IMAD.WIDE R8, R46, 0x4, R124 ;  /* 0x000000042e087825 */ /* 0x008fca00078e027c */
[----:B------:R1:W-:Y:S02]  /*ca4a0*/  @P6 STG.E desc[UR20][R8.64], R167 ;  /* 0x000000a708006986 */ /* 0x0003e4000c101914 */
[----:B-1----:R-:W-:-:S05]  /*ca4b0*/  IMAD.WIDE R8, R46, 0x4, R122 ;  /* 0x000000042e087825 */ /* 0x002fca00078e027a */
[----:B------:R1:W-:Y:S02]  /*ca4c0*/  @P0 STG.E desc[UR20][R8.64], R238 ;  /* 0x000000ee08000986 */ /* 0x0003e4000c101914 */
[----:B-1----:R-:W-:-:S05]  /*ca4d0*/  IMAD.WIDE R8, R46, 0x4, R120 ;  /* 0x000000042e087825 */ /* 0x002fca00078e0278 */
[----:B------:R1:W-:Y:S01]  /*ca4e0*/  @P1 STG.E desc[UR20][R8.64], R45 ;  /* 0x0000002d08001986 */ /* 0x0003e2000c101914 */
[----:B------:R-:W-:Y:S01]  /*ca4f0*/  LOP3.LUT P1, RZ, R22, 0x100, RZ, 0xc0, !PT ;  /* 0x0000010016ff7812 */ /* 0x000fe2000782c0ff */
[----:B-1----:R-:W-:Y:S02]  /*ca500*/  IMAD.WIDE R8, R46, 0x4, R118 ;  /* 0x000000042e087825 */ /* 0x002fe400078e0276 */
[----:B------:R-:W3:Y:S04]  /*ca510*/  LDL.LU R46, [R1+0x1a8c] ;  /* 0x001a8c00012e7983 */ /* 0x000ee80000300800 */
[----:B------:R-:W3:Y:S06]  /*ca520*/  LDL.LU R45, [R1+0x2f48] ;  /* 0x002f4800012d7983 */ /* 0x000eec0000300800 */
        /* <DEDUP_REMOVED lines=23> */
[----:B--2---:R1:W-:Y:S04]  /*ca6a0*/  @P1 STG.E desc[UR20][R8.64], R137 ;  /* 0x0000008908001986 */ /* 0x0043e8000c101914 */
[----:B-1----:R-:W2:Y:S01]  /*ca6b0*/  LDL.LU R137, [R1+0x3bac] ;  /* 0x003bac0001897983 */ /* 0x002ea20000300800 */
[----:B------:R-:W-:-:S05]  /*ca6c0*/  IMAD.WIDE R8, R42, 0x4, R118 ;  /* 0x000000042a087825 */ /* 0x000fca00078e0276 */
[----:B------:R1:W-:Y:S04]  /*ca6d0*/  @P2 STG.E desc[UR20][R8.64], R108 ;  /* 0x0000006c08002986 */ /* 0x0003e8000c101914 */
[----:B-1----:R-:W2:Y:S01]  /*ca6e0*/  LDL.LU R108, [R1+0x3ba8] ;  /* 0x003ba800016c7983 */ /* 0x002ea20000300800 */
[C---:B------:R-:W-:Y:S02]  /*ca6f0*/  LOP3.LUT P3, RZ, R136.reuse, 0x80000, RZ, 0xc0, !PT ;  /* 0x0008000088ff7812 */ /* 0x040fe4000786c0ff */
[C---:B------:R-:W-:Y:S01]  /*ca700*/  LOP3.LUT P4, RZ, R136.reuse, 0x100000, RZ, 0xc0, !PT ;  /* 0x0010000088ff7812 */ /* 0x040fe2000788c0ff */
[----:B----4-:R-:W-:Y:S01]  /*ca710*/  IMAD.WIDE R8, R47, 0x4, R124 ;  /* 0x000000042f087825 */ /* 0x010fe200078e027c */
[C---:B------:R-:W-:Y:S02]  /*ca720*/  LOP3.LUT P5, RZ, R136.reuse, 0x200000, RZ, 0xc0, !PT ;  /* 0x0020000088ff7812 */ /* 0x040fe400078ac0ff */
[----:B------:R-:W-:-:S07]  /*ca730*/  LOP3.LUT P6, RZ, R136, 0x400000, RZ, 0xc0, !PT ;  /* 0x0040000088ff7812 */ /* 0x000fce00078cc0ff */
[----:B------:R1:W-:Y:S02]  /*ca740*/  @P3 STG.E desc[UR20][R8.64], R43 ;  /* 0x0000002b08003986 */ /* 0x0003e4000c101914 */
[----:B-1----:R-:W-:-:S05]  /*ca750*/  IMAD.WIDE R8, R47, 0x4, R122 ;  /* 0x000000042f087825 */ /* 0x002fca00078e027a */
[----:B------:R1:W-:Y:S01]  /*ca760*/  @P4 STG.E desc[UR20][R8.64], R44 ;  /* 0x0000002c08004986 */ /* 0x0003e2000c101914 */
[----:B------:R-:W-:Y:S01]  /*ca770*/  LOP3.LUT P0, RZ, R136, 0x800000, RZ, 0xc0, !PT ;  /* 0x0080000088ff7812 */ /* 0x000fe2000780c0ff */
[----:B-1----:R-:W-:-:S05]  /*ca780*/  IMAD.WIDE R8, R47, 0x4, R120 ;  /* 0x000000042f087825 */ /* 0x002fca00078e0278 */
[----:B---3--:R1:W-:Y:S02]  /*ca790*/  @P5 STG.E desc[UR20][R8.64], R46 ;  /* 0x0000002e08005986 */ /* 0x0083e4000c101914 */
[----:B-1----:R-:W-:-:S05]  /*ca7a0*/  IMAD.WIDE R8, R47, 0x4, R118 ;  /* 0x000000042f087825 */ /* 0x002fca00078e0276 */
[----:B--2---:R1:W-:Y:S04]  /*ca7b0*/  @P6 STG.E desc[UR20][R8.64], R137 ;  /* 0x0000008908006986 */ /* 0x0043e8000c101914 */
[----:B-1----:R-:W2:Y:S01]  /*ca7c0*/  LDL.LU R137, [R1+0x3ba4] ;  /* 0x003ba40001897983 */ /* 0x002ea20000300800 */
[----:B------:R-:W-:-:S05]  /*ca7d0*/  IMAD.WIDE R8, R45, 0x4, R124 ;  /* 0x000000042d087825 */ /* 0x000fca00078e027c */
        /* <DEDUP_REMOVED lines=20> */
[C---:B------:R-:W-:Y:S01]  /*ca920*/  LOP3.LUT P5, RZ, R136.reuse, 0x2000000, RZ, 0xc0, !PT ;  /* 0x0200000088ff7812 */ /* 0x040fe200078ac0ff */
[----:B------:R-:W-:Y:S01]  /*ca930*/  IMAD.WIDE R8, R45, 0x4, R122 ;  /* 0x000000042d087825 */ /* 0x000fe200078e027a */
[C---:B------:R-:W-:Y:S01]  /*ca940*/  LOP3.LUT P6, RZ, R136.reuse, 0x4000000, RZ, 0xc0, !PT ;  /* 0x0400000088ff7812 */ /* 0x040fe200078cc0ff */
[----:B------:R-:W4:Y:S01]  /*ca950*/  LDL.LU R42, [R1+0x1a44] ;  /* 0x001a4400012a7983 */ /* 0x000f220000300800 */
[----:B------:R-:W-:Y:S02]  /*ca960*/  LOP3.LUT P0, RZ, R136, 0x8000000, RZ, 0xc0, !PT ;  /* 0x0800000088ff7812 */ /* 0x000fe4000780c0ff */
[----:B------:R-:W-:-:S02]  /*ca970*/  LOP3.LUT R22, R22, 0xfffffffe, RZ, 0xc0, !PT ;  /* 0xfffffffe16167812 */ /* 0x000fc400078ec0ff */
[----:B--2---:R-:W-:Y:S02]  /*ca980*/  LOP3.LUT P1, RZ, R137, 0x10, RZ, 0xc0, !PT ;  /* 0x0000001089ff7812 */ /* 0x004fe4000782c0ff */
[----:B---3--:R-:W-:-:S11]  /*ca990*/  LOP3.LUT R108, R108, 0xfdffffff, RZ, 0xc0, !PT ;  /* 0xfdffffff6c6c7812 */ /* 0x008fd600078ec0ff */
        /* <DEDUP_REMOVED lines=18> */
[----:B----4-:R1:W-:Y:S10]  /*caac0*/  @P4 STG.E desc[UR20][R8.64], R43 ;  /* 0x0000002b08004986 */ /* 0x0103f4000c101914 */
[----:B------:R-:W-:-:S02]  /*caad0*/  @P1 LOP3.LUT R108, R108, 0x80000000, RZ, 0xfc, !PT ;  /* 0x800000006c6c1812 */ /* 0x000fc400078efcff */
[----:B------:R-:W-:Y:S01]  /*caae0*/  LOP3.LUT P1, RZ, R136, 0x20000000, RZ, 0xc0, !PT ;  /* 0x2000000088ff7812 */ /* 0x000fe2000782c0ff */
[----:B-1----:R-:W-:Y:S01]  /*caaf0*/  IMAD.WIDE R8, R45, 0x4, R120 ;  /* 0x000000042d087825 */ /* 0x002fe200078e0278 */
[----:B------:R-:W2:Y:S04]  /*cab00*/  LDL.LU R43, [R1+0x1a24] ;  /* 0x001a2400012b7983 */ /* 0x000ea80000300800 */
[----:B------:R1:W-:Y:S07]  /*cab10*/  @P5 STG.E desc[UR20][R8.64], R44 ;  /* 0x0000002c08005986 */ /* 0x0003ee000c101914 */
[----:B------:R-:W-:-:S02]  /*cab20*/  @P1 LOP3.LUT R22, R22, 0x1, RZ, 0xfc, !PT ;  /* 0x0000000116161812 */ /* 0x000fc400078efcff */
[----:B------:R-:W-:Y:S01]  /*cab30*/  LOP3.LUT P1, RZ, R136, 0x10000000, RZ, 0xc0, !PT ;  /* 0x1000000088ff7812 */ /* 0x000fe2000782c0ff */
[----:B-1----:R-:W-:Y:S01]  /*cab40*/  IMAD.WIDE R8, R45, 0x4, R118 ;  /* 0x000000042d087825 */ /* 0x002fe200078e0276 */
[----:B------:R-:W3:Y:S04]  /*cab50*/  LDL.LU R44, [R1+0x1a04] ;  /* 0x001a0400012c7983 */ /* 0x000ee80000300800 */
[----:B------:R-:W4:Y:S04]  /*cab60*/  LDL.LU R45, [R1+0x15a4] ;  /* 0x0015a400012d7983 */ /* 0x000f280000300800 */
[----:B------:R1:W-:Y:S02]  /*cab70*/  @P6 STG.E desc[UR20][R8.64], R46 ;  /* 0x0000002e08006986 */ /* 0x0003e4000c101914 */
[----:B-1----:R-:W-:-:S02]  /*cab80*/  IMAD.WIDE R8, R47, 0x4, R124 ;  /* 0x000000042f087825 */ /* 0x002fc400078e027c */
[----:B------:R-:W2:Y:S04]  /*cab90*/  LDL.LU R46, [R1+0x2f58] ;  /* 0x002f5800012e7983 */ /* 0x000ea80000300800 */
        /* <DEDUP_REMOVED lines=30> */
[C---:B------:R-:W-:Y:S02]  /*cad80*/  LOP3.LUT P4, RZ, R137.reuse, 0x80, RZ, 0xc0, !PT ;  /* 0x0000008089ff7812 */ /* 0x040fe4000788c0ff */
[----:B------:R-:W-:Y:S01]  /*cad90*/  LOP3.LUT P5, RZ, R137, 0x100, RZ, 0xc0, !PT ;  /* 0x0000010089ff7812 */ /* 0x000fe200078ac0ff */
[----:B-1----:R-:W-:Y:S01]  /*cada0*/  IMAD.WIDE R8, R165, 0x4, R120 ;  /* 0x00000004a5087825 */ /* 0x002fe200078e0278 */
[C---:B------:R-:W-:Y:S02]  /*cadb0*/  LOP3.LUT P6, RZ, R137.reuse, 0x200, RZ, 0xc0, !PT ;  /* 0x0000020089ff7812 */ /* 0x040fe400078cc0ff */
[----:B------:R-:W-:Y:S01]  /*cadc0*/  LOP3.LUT P0, RZ, R137, 0x400, RZ, 0xc0, !PT ;  /* 0x0000040089ff7812 */ /* 0x000fe2000780c0ff */
[----:B------:R-:W4:Y:S04]  /*cadd0*/  LDL.LU R236, [R1+0x2f64] ;  /* 0x002f640001ec7983 */ /* 0x000f280000300800 */
[----:B------:R1:W-:Y:S02]  /*cade0*/  @P2 STG.E desc[UR20][R8.64], R240 ;  /* 0x000000f008002986 */ /* 0x0003e4000c101914 */
[----:B-1----:R-:W-:-:S05]  /*cadf0*/  IMAD.WIDE R8, R165, 0x4, R118 ;  /* 0x00000004a5087825 */ /* 0x002fca00078e0276 */
[----:B------:R2:W-:Y:S02]  /*cae00*/  @P3 STG.E desc[UR20][R8.64], R42 ;  /* 0x0000002a08003986 */ /* 0x0005e4000c101914 */
        /* <DEDUP_REMOVED lines=16> */
[----:B------:R-:W4:Y:S01]  /*caf10*/  LDL.LU R238, [R1+0x15a8] ;  /* 0x0015a80001ee7983 */ /* 0x000f220000300800 */
[----:B------:R-:W-:-:S02]  /*caf20*/  LOP3.LUT P1, RZ, R137, 0x800000, RZ, 0xc0, !PT ;  /* 0x0080000089ff7812 */ /* 0x000fc4000782c0ff */
[----:B------:R-:W-:Y:S02]  /*caf30*/  LOP3.LUT R108, R108, 0xfffdffff, RZ, 0xc0, !PT ;  /* 0xfffdffff6c6c7812 */ /* 0x000fe400078ec0ff */
[C---:B------:R-:W-:Y:S02]  /*caf40*/  LOP3.LUT P4, RZ, R137.reuse, 0x800, RZ, 0xc0, !PT ;  /* 0x0000080089ff7812 */ /* 0x040fe4000788c0ff */
[C---:B------:R-:W-:Y:S02]  /*caf50*/  LOP3.LUT P5, RZ, R137.reuse, 0x1000, RZ, 0xc0, !PT ;  /* 0x0000100089ff7812 */ /* 0x040fe400078ac0ff */
[C---:B------:R-:W-:Y:S02]  /*caf60*/  LOP3.LUT P6, RZ, R137.reuse, 0x2000, RZ, 0xc0, !PT ;  /* 0x0000200089ff7812 */ /* 0x040fe400078cc0ff */
[----:B------:R-:W-:Y:S01]  /*caf70*/  LOP3.LUT P0, RZ, R137, 0x4000, RZ, 0xc0, !PT ;  /* 0x0000400089ff7812 */ /* 0x000fe2000780c0ff */
[----:B------:R-:W4:Y:S04]  /*caf80*/  LDL.LU R242, [R1+0x1abc] ;  /* 0x001abc0001f27983 */ /* 0x000f280000300800 */
[----:B------:R-:W4:Y:S04]  /*caf90*/  LDL.LU R237, [R1+0x1a9c] ;  /* 0x001a9c0001ed7983 */ /* 0x000f280000300800 */
[----:B------:R-:W4:Y:S04]  /*cafa0*/  LDL.LU R241, [R1+0x1a6c] ;  /* 0x001a6c0001f17983 */ /* 0x000f280000300800 */
[----:B------:R-:W4:Y:S04]  /*cafb0*/  LDL.LU R240, [R1+0x1a2c] ;  /* 0x001a2c0001f07983 */ /* 0x000f280000300800 */
        /* <DEDUP_REMOVED lines=36> */
[----:B------:R-:W3:Y:S04]  /*cb200*/  LDL.LU R44, [R1+0x2f6c] ;  /* 0x002f6c00012c7983 */ /* 0x000ee80000300800 */
        /* <DEDUP_REMOVED lines=27> */
[----:B------:R-:W-:Y:S01]  /*cb3c0*/  LOP3.LUT P2, RZ, R137, 0x1000000, RZ, 0xc0, !PT ;  /* 0x0100000089ff7812 */ /* 0x000fe2000784c0ff */
[----:B------:R-:W-:Y:S01]  /*cb3d0*/  IMAD.WIDE R8, R43, 0x4, R124 ;  /* 0x000000042b087825 */ /* 0x000fe200078e027c */
[C---:B------:R-:W-:Y:S02]  /*cb3e0*/  LOP3.LUT P3, RZ, R137.reuse, 0x2000000, RZ, 0xc0, !PT ;  /* 0x0200000089ff7812 */ /* 0x040fe4000786c0ff */
[----:B------:R-:W-:-:S02]  /*cb3f0*/  LOP3.LUT P4, RZ, R137, 0x4000000, RZ, 0xc0, !PT ;  /* 0x0400000089ff7812 */ /* 0x000fc4000788c0ff */
[C---:B------:R-:W-:Y:S02]  /*cb400*/  LOP3.LUT P5, RZ, R137.reuse, 0x8000000, RZ, 0xc0, !PT ;  /* 0x0800000089ff7812 */ /* 0x040fe400078ac0ff */
[C---:B------:R-:W-:Y:S02]  /*cb410*/  LOP3.LUT P6, RZ, R137.reuse, 0x10000000, RZ, 0xc0, !PT ;  /* 0x1000000089ff7812 */ /* 0x040fe400078cc0ff */
[----:B------:R-:W-:Y:S01]  /*cb420*/  LOP3.LUT P0, RZ, R137, 0x20000000, RZ, 0xc0, !PT ;  /* 0x2000000089ff7812 */ /* 0x000fe2000780c0ff */
[----:B------:R-:W4:Y:S04]  /*cb430*/  LDL.LU R238, [R1+0x2f74] ;  /* 0x002f740001ee7983 */ /* 0x000f280000300800 */
[----:B------:R1:W-:Y:S02]  /*cb440*/  @P1 STG.E desc[UR20][R8.64], R240 ;  /* 0x000000f008001986 */ /* 0x0003e4000c101914 */
[----:B-1----:R-:W-:-:S05]  /*cb450*/  IMAD.WIDE R8, R43, 0x4, R122 ;  /* 0x000000042b087825 */ /* 0x002fca00078e027a */
[----:B------:R1:W-:Y:S02]  /*cb460*/  @P2 STG.E desc[UR20][R8.64], R165 ;  /* 0x000000a508002986 */ /* 0x0003e4000c101914 */
[----:B-1----:R-:W-:-:S05]  /*cb470*/  IMAD.WIDE R8, R43, 0x4, R120 ;  /* 0x000000042b087825 */ /* 0x002fca00078e0278 */
[----:B------:R1:W-:Y:S02]  /*cb480*/  @P3 STG.E desc[UR20][R8.64], R42 ;  /* 0x0000002a08003986 */ /* 0x0003e4000c101914 */
[----:B-1----:R-:W-:-:S05]  /*cb490*/  IMAD.WIDE R8, R43, 0x4, R118 ;  /* 0x000000042b087825 */ /* 0x002fca00078e0276 */
[----:B------:R3:W-:Y:S02]  /*cb4a0*/  @P4 STG.E desc[UR20][R8.64], R45 ;  /* 0x0000002d08004986 */ /* 0x0007e4000c101914 */
[----:B---3--:R-:W-:-:S05]  /*cb4b0*/  IMAD.WIDE R8, R44, 0x4, R124 ;  /* 0x000000042c087825 */ /* 0x008fca00078e027c */
[----:B--2---:R1:W-:Y:S02]  /*cb4c0*/  @P5 STG.E desc[UR20][R8.64], R138 ;  /* 0x0000008a08005986 */ /* 0x0043e4000c101914 */
[C---:B-1----:R-:W-:Y:S02]  /*cb4d0*/  IMAD.WIDE R8, R44.reuse, 0x4, R122 ;  /* 0x000000042c087825 */ /* 0x042fe400078e027a */
[----:B------:R-:W2:Y:S04]  /*cb4e0*/  LDL.LU R138, [R1+0x3b94] ;  /* 0x003b9400018a7983 */ /* 0x000ea80000300800 */
[----:B------:R-:W3:Y:S04]  /*cb4f0*/  LDL.LU R42, [R1+0x1af0] ;  /* 0x001af000012a7983 */ /* 0x000ee80000300800 */
[----:B------:R-:W3:Y:S04]  /*cb500*/  LDL.LU R43, [R1+0x1ad0] ;  /* 0x001ad000012b7983 */ /* 0x000ee80000300800 */
[----:B------:R1:W-:Y:S02]  /*cb510*/  @P6 STG.E desc[UR20][R8.64], R46 ;  /* 0x0000002e08006986 */ /* 0x0003e4000c101914 */
[----:B-1----:R-:W-:-:S02]  /*cb520*/  IMAD.WIDE R8, R44, 0x4, R120 ;  /* 0x000000042c087825 */ /* 0x002fc400078e0278 */
[----:B------:R-:W3:Y:S04]  /*cb530*/  LDL.LU R46, [R1+0x1a50] ;  /* 0x001a5000012e7983 */ /* 0x000ee80000300800 */
[----:B------:R-:W3:Y:S04]  /*cb540*/  LDL.LU R45, [R1+0x18a0] ;  /* 0x0018a000012d7983 */ /* 0x000ee80000300800 */
[----:B----4-:R1:W-:Y:S04]  /*cb550*/  @P0 STG.E desc[UR20][R8.64], R47 ;  /* 0x0000002f08000986 */ /* 0x0103e8000c101914 */
[----:B-1----:R-:W4:Y:S04]  /*cb560*/  LDL.LU R47, [R1+0x2f70] ;  /* 0x002f7000012f7983 */ /* 0x002f280000300800 */
[----:B------:R-:W4:Y:S04]  /*cb570*/  LDL.LU R239, [R1+0x1700] ;  /* 0x0017000001ef7983 */ /* 0x000f280000300800 */
[----:B------:R-:W4:Y:S01]  /*cb580*/  LDL.LU R243, [R1+0x1b84] ;  /* 0x001b840001f37983 */ /* 0x000f220000300800 */
[----:B------:R-:W-:-:S03]  /*cb590*/  IMAD.WIDE R8, R44, 0x4, R118 ;  /* 0x000000042c087825 */ /* 0x000fc600078e0276 */
        /* <DEDUP_REMOVED lines=8> */
[----:B------:R-:W-:Y:S02]  /*cb620*/  LOP3.LUT R108, R108, 0xffffbfff, RZ, 0xc0, !PT ;  /* 0xffffbfff6c6c7812 */ /* 0x000fe400078ec0ff */
[----:B--2---:R-:W-:-:S07]  /*cb630*/  LOP3.LUT P5, RZ, R138, 0x1, RZ, 0xc0, !PT ;  /* 0x000000018aff7812 */ /* 0x004fce00078ac0ff */
[----:B---3--:R4:W-:Y:S02]  /*cb640*/  @P3 STG.E desc[UR20][R8.64], R42 ;  /* 0x0000002a08003986 */ /* 0x0089e4000c101914 */
[----:B----4-:R-:W-:-:S05]  /*cb650*/  IMAD.WIDE R8, R47, 0x4, R124 ;  /* 0x000000042f087825 */ /* 0x010fca00078e027c */
[----:B------:R1:W-:Y:S02]  /*cb660*/  @P4 STG.E desc[UR20][R8.64], R43 ;  /* 0x0000002b08004986 */ /* 0x0003e4000c101914 */
[----:B-1----:R-:W-:-:S05]  /*cb670*/  IMAD.WIDE R8, R47, 0x4, R122 ;  /* 0x000000042f087825 */ /* 0x002fca00078e027a */
[----:B------:R1:W-:Y:S04]  /*cb680*/  @P5 STG.E desc[UR20][R8.64], R46 ;  /* 0x0000002e08005986 */ /* 0x0003e8000c101914 */
[----:B-1----:R-:W2:Y:S04]  /*cb690*/  LDL.LU R46, [R1+0x1a54] ;  /* 0x001a5400012e7983 */ /* 0x002ea80000300800 */
[----:B------:R-:W3:Y:S04]  /*cb6a0*/  LDL.LU R237, [R1+0x18a4] ;  /* 0x0018a40001ed7983 */ /* 0x000ee80000300800 */
[----:B------:R-:W4:Y:S04]  /*cb6b0*/  LDL.LU R240, [R1+0x1704] ;  /* 0x0017040001f07983 */ /* 0x000f280000300800 */
[----:B------:R-:W4:Y:S01]  /*cb6c0*/  LDL.LU R165, [R1+0x1b88] ;  /* 0x001b880001a57983 */ /* 0x000f220000300800 */
[----:B------:R-:W-:-:S03]  /*cb6d0*/  LOP3.LUT P6, RZ, R138, 0x2, RZ, 0xc0, !PT ;  /* 0x000000028aff7812 */ /* 0x000fc600078cc0ff */
[----:B------:R-:W4:Y:S04]  /*cb6e0*/  LDL.LU R42, [R1+0x1b78] ;  /* 0x001b7800012a7983 */ /* 0x000f280000300800 */
[----:B------:R-:W4:Y:S01]  /*cb6f0*/  LDL.LU R43, [R1+0x1b68] ;  /* 0x001b6800012b7983 */ /* 0x000f220000300800 */
[----:B------:R-:W-:-:S05]  /*cb700*/  IMAD.WIDE R8, R47, 0x4, R120 ;  /* 0x000000042f087825 */ /* 0x000fca00078e0278 */
[----:B------:R1:W-:Y:S02]  /*cb710*/  @P6 STG.E desc[UR20][R8.64], R45 ;  /* 0x0000002d08006986 */ /* 0x0003e4000c101914 */
[----:B-1----:R-:W-:Y:S02]  /*cb720*/  IMAD.WIDE R8, R47, 0x4, R118 ;  /* 0x000000042f087825 */ /* 0x002fe400078e0276 */
[----:B------:R-:W4:Y:S04]  /*cb730*/  LDL.LU R45, [R1+0x1af8] ;  /* 0x001af800012d7983 */ /* 0x000f280000300800 */
[----:B------:R-:W4:Y:S04]  /*cb740*/  LDL.LU R47, [R1+0x1ad8] ;  /* 0x001ad800012f7983 */ /* 0x000f280000300800 */
[----:B------:R-:W4:Y:S01]  /*cb750*/  LDL.LU R236, [R1+0x2f80] ;  /* 0x002f800001ec7983 */ /* 0x000f220000300800 */
[----:B------:R-:W-:-:S13]  /*cb760*/  LOP3.LUT P0, RZ, R138, 0x20, RZ, 0xc0, !PT ;  /* 0x000000208aff7812 */ /* 0x000fda000780c0ff */
[----:B------:R-:W-:Y:S02]  /*cb770*/  @P0 LOP3.LUT R108, R108, 0x4000, RZ, 0xfc, !PT ;  /* 0x000040006c6c0812 */ /* 0x000fe400078efcff */
[----:B------:R-:W-:Y:S02]  /*cb780*/  LOP3.LUT P0, RZ, R138, 0x10, RZ, 0xc0, !PT ;  /* 0x000000108aff7812 */ /* 0x000fe4000780c0ff */
[----:B------:R-:W-:Y:S02]  /*cb790*/  LOP3.LUT R108, R108, 0xffff7fff, RZ, 0xc0, !PT ;  /* 0xffff7fff6c6c7812 */ /* 0x000fe400078ec0ff */
[----:B------:R-:W-:-:S09]  /*cb7a0*/  LOP3.LUT P1, RZ, R138, 0x400, RZ, 0xc0, !PT ;  /* 0x000004008aff7812 */ /* 0x000fd2000782c0ff */
[----:B------:R-:W-:Y:S02]  /*cb7b0*/  @P0 LOP3.LUT R108, R108, 0x8000, RZ, 0xfc, !PT ;  /* 0x000080006c6c0812 */ /* 0x000fe400078efcff */
[----:B------:R-:W-:Y:S02]  /*cb7c0*/  LOP3.LUT P0, RZ, R138, 0x8, RZ, 0xc0, !PT ;  /* 0x000000088aff7812 */ /* 0x000fe4000780c0ff */
[----:B------:R-:W-:-:S11]  /*cb7d0*/  LOP3.LUT R108, R108, 0xfffeffff, RZ, 0xc0, !PT ;  /* 0xfffeffff6c6c7812 */ /* 0x000fd600078ec0ff */
[----:B------:R-:W-:-:S04]  /*cb7e0*/  @P0 LOP3.LUT R108, R108, 0x10000, RZ, 0xfc, !PT ;  /* 0x000100006c6c0812 */ /* 0x000fc800078efcff */
[----:B------:R-:W-:-:S04]  /*cb7f0*/  LOP3.LUT R108, R108, 0xfffffbff, RZ, 0xc0, !PT ;  /* 0xfffffbff6c6c7812 */ /* 0x000fc800078ec0ff */
        /* <DEDUP_REMOVED lines=10> */
[----:B------:R1:W-:Y:S10]  /*cb8a0*/  @P0 STG.E desc[UR20][R8.64], R239 ;  /* 0x000000ef08000986 */ /* 0x0003f4000c101914 */
[----:B------:R-:W-:-:S04]  /*cb8b0*/  @P1 LOP3.LUT R108, R108, 0x2000, RZ, 0xfc, !PT ;  /* 0x000020006c6c1812 */ /* 0x000fc800078efcff */
        /* <DEDUP_REMOVED lines=21> */
[----:B------:R-:W-:-:S03]  /*cba10*/  LOP3.LUT P6, RZ, R138, 0x8000, RZ, 0xc0, !PT ;  /* 0x000080008aff7812 */ /* 0x000fc600078cc0ff */
[----:B--2---:R1:W-:Y:S01]  /*cba20*/  @P1 STG.E desc[UR20][R8.64], R46 ;  /* 0x0000002e08001986 */ /* 0x0043e2000c101914 */
[C---:B------:R-:W-:Y:S01]  /*cba30*/  LOP3.LUT P1, RZ, R108.reuse, 0x800, RZ, 0xc0, !PT ;  /* 0x000008006cff7812 */ /* 0x040fe2000782c0ff */
[C---:B-1----:R-:W-:Y:S02]  /*cba40*/  IMAD.WIDE R8, R241.reuse, 0x4, R120 ;  /* 0x00000004f1087825 */ /* 0x042fe400078e0278 */
[----:B------:R-:W2:Y:S10]  /*cba50*/  LDL.LU R46, [R1+0x1a58] ;  /* 0x001a5800012e7983 */ /* 0x000eb40000300800 */
[----:B---3--:R1:W-:Y:S01]  /*cba60*/  @P1 STG.E desc[UR20][R8.64], R237 ;  /* 0x000000ed08001986 */ /* 0x0083e2000c101914 */
[----:B------:R-:W-:Y:S01]  /*cba70*/  LOP3.LUT P1, RZ, R108, 0x400, RZ, 0xc0, !PT ;  /* 0x000004006cff7812 */ /* 0x000fe2000782c0ff */
[----:B-1----:R-:W-:-:S12]  /*cba80*/  IMAD.WIDE R8, R241, 0x4, R118 ;  /* 0x00000004f1087825 */ /* 0x002fd800078e0276 */
[----:B----4-:R1:W-:Y:S02]  /*cba90*/  @P1 STG.E desc[UR20][R8.64], R240 ;  /* 0x000000f008001986 */ /* 0x0103e4000c101914 */
[----:B-1----:R-:W-:-:S05]  /*cbaa0*/  IMAD.WIDE R8, R44, 0x4, R124 ;  /* 0x000000042c087825 */ /* 0x002fca00078e027c */
[----:B------:R1:W-:Y:S02]  /*cbab0*/  @P2 STG.E desc[UR20][R8.64], R165 ;  /* 0x000000a508002986 */ /* 0x0003e4000c101914 */
[----:B-1----:R-:W-:-:S05]  /*cbac0*/  IMAD.WIDE R8, R44, 0x4, R122 ;  /* 0x000000042c087825 */ /* 0x002fca00078e027a */
[----:B------:R1:W-:Y:S02]  /*cbad0*/  @P3 STG.E desc[UR20][R8.64], R42 ;  /* 0x0000002a08003986 */ /* 0x0003e4000c101914 */
[----:B-1----:R-:W-:-:S05]  /*cbae0*/  IMAD.WIDE R8, R44, 0x4, R120 ;  /* 0x000000042c087825 */ /* 0x002fca00078e0278 */
[----:B------:R1:W-:Y:S04]  /*cbaf0*/  @P4 STG.E desc[UR20][R8.64], R43 ;  /* 0x0000002b08004986 */ /* 0x0003e8000c101914 */
[----:B-1----:R-:W3:Y:S04]  /*cbb00*/  LDL.LU R43, [R1+0x2f88] ;  /* 0x002f8800012b7983 */ /* 0x002ee80000300800 */
[----:B------:R-:W4:Y:S01]  /*cbb10*/  LDL.LU R240, [R1+0x18a8] ;  /* 0x0018a80001f07983 */ /* 0x000f220000300800 */
[----:B------:R-:W-:-:S03]  /*cbb20*/  IMAD.WIDE R8, R44, 0x4, R118 ;  /* 0x000000042c087825 */ /* 0x000fc600078e0276 */
[----:B------:R-:W3:Y:S04]  /*cbb30*/  LDL.LU R165, [R1+0x1708] ;  /* 0x0017080001a57983 */ /* 0x000ee80000300800 */
[----:B------:R1:W-:Y:S02]  /*cbb40*/  @P5 STG.E desc[UR20][R8.64], R45 ;  /* 0x0000002d08005986 */ /* 0x0003e4000c101914 */
[----:B-1----:R-:W-:-:S05]  /*cbb50*/  IMAD.WIDE R8, R236, 0x4, R124 ;  /* 0x00000004ec087825 */ /* 0x002fca00078e027c */
[----:B------:R1:W-:Y:S04]  /*cbb60*/  @P6 STG.E desc[UR20][R8.64], R47 ;  /* 0x0000002f08006986 */ /* 0x0003e8000c101914 */
[----:B-1----:R-:W3:Y:S04]  /*cbb70*/  LDL.LU R47, [R1+0x1b8c] ;  /* 0x001b8c00012f7983 */ /* 0x002ee80000300800 */
[----:B------:R-:W3:Y:S04]  /*cbb80*/  LDL.LU R45, [R1+0x2f84] ;  /* 0x002f8400012d7983 */ /* 0x000ee80000300800 */
[----:B------:R-:W3:Y:S04]  /*cbb90*/  LDL.LU R42, [R1+0x1b7c] ;  /* 0x001b7c00012a7983 */ /* 0x000ee80000300800 */
[----:B------:R-:W3:Y:S01]  /*cbba0*/  LDL.LU R241, [R1+0x1b6c] ;  /* 0x001b6c0001f17983 */ /* 0x000ee20000300800 */
[----:B------:R-:W-:-:S02]  /*cbbb0*/  LOP3.LUT P3, RZ, R138, 0x400000, RZ, 0xc0, !PT ;  /* 0x004000008aff7812 */ /* 0x000fc4000786c0ff */
[----:B------:R-:W-:Y:S02]  /*cbbc0*/  LOP3.LUT R108, R108, 0xfffffeff, RZ, 0xc0, !PT ;  /* 0xfffffeff6c6c7812 */ /* 0x000fe400078ec0ff */
[C---:B------:R-:W-:Y:S02]  /*cbbd0*/  LOP3.LUT P0, RZ, R138.reuse, 0x10000, RZ, 0xc0, !PT ;  /* 0x000100008aff7812 */ /* 0x040fe4000780c0ff */
[----:B------:R-:W-:Y:S01]  /*cbbe0*/  LOP3.LUT P6, RZ, R138, 0x2000000, RZ, 0xc0, !PT ;  /* 0x020000008aff7812 */ /* 0x000fe200078cc0ff */
[----:B------:R-:W-:Y:S01]  /*cbbf0*/  IMAD.WIDE R8, R236, 0x4, R122 ;  /* 0x00000004ec087825 */ /* 0x000fe200078e027a */
[----:B------:R-:W-:Y:S01]  /*cbc00*/  LOP3.LUT P1, RZ, R138, 0x20000, RZ, 0xc0, !PT ;  /* 0x000200008aff7812 */ /* 0x000fe2000782c0ff */
[----:B------:R-:W3:Y:S04]  /*cbc10*/  LDL.LU R44, [R1+0x1afc] ;  /* 0x001afc00012c7983 */ /* 0x000ee80000300800 */
[----:B------:R-:W-:-:S02]  /*cbc20*/  @P3 LOP3.LUT R108, R108, 0x100, RZ, 0xfc, !PT ;  /* 0x000001006c6c3812 */ /* 0x000fc400078efcff */
[----:B------:R-:W-:Y:S02]  /*cbc30*/  LOP3.LUT P3, RZ, R138, 0x200000, RZ, 0xc0, !PT ;  /* 0x002000008aff7812 */ /* 0x000fe4000786c0ff */
[----:B------:R-:W-:-:S11]  /*cbc40*/  LOP3.LUT R108, R108, 0xfffffdff, RZ, 0xc0, !PT ;  /* 0xfffffdff6c6c7812 */ /* 0x000fd600078ec0ff */
[----:B------:R-:W-:-:S04]  /*cbc50*/  @P3 LOP3.LUT R108, R108, 0x200, RZ, 0xfc, !PT ;  /* 0x000002006c6c3812 */ /* 0x000fc800078efcff */
[----:B------:R-:W-:-:S04]  /*cbc60*/  LOP3.LUT R108, R108, 0xffffff7f, RZ, 0xc0, !PT ;  /* 0xffffff7f6c6c7812 */ /* 0x000fc800078ec0ff */
[----:B------:R-:W-:Y:S02]  /*cbc70*/  @P6 LOP3.LUT R108, R108, 0x80, RZ, 0xfc, !PT ;  /* 0x000000806c6c6812 */ /* 0x000fe400078efcff */
[----:B------:R-:W-:Y:S02]  /*cbc80*/  LOP3.LUT P2, RZ, R138, 0x40000, RZ, 0xc0, !PT ;  /* 0x000400008aff7812 */ /* 0x000fe4000784c0ff */
[----:B------:R-:W-:Y:S02]  /*cbc90*/  LOP3.LUT R108, R108, 0xffffffef, RZ, 0xc0, !PT ;  /* 0xffffffef6c6c7812 */ /* 0x000fe400078ec0ff */
[C---:B------:R-:W-:Y:S02]  /*cbca0*/  LOP3.LUT P4, RZ, R138.reuse, 0x80000, RZ, 0xc0, !PT ;  /* 0x000800008aff7812 */ /* 0x040fe4000788c0ff */
[C---:B------:R-:W-:Y:S01]  /*cbcb0*/  LOP3.LUT P3, RZ, R138.reuse, 0x100000, RZ, 0xc0, !PT ;  /* 0x001000008aff7812 */ /* 0x040fe2000786c0ff */
[----:B--2---:R1:W-:Y:S01]  /*cbcc0*/  @P0 STG.E desc[UR20][R8.64], R46 ;  /* 0x0000002e08000986 */ /* 0x0043e2000c101914 */
[----:B------:R-:W-:-:S03]  /*cbcd0*/  LOP3.LUT P0, RZ, R138, 0x20000000, RZ, 0xc0, !PT ;  /* 0x200000008aff7812 */ /* 0x000fc6000780c0ff */
[----:B-1----:R-:W2:Y:S01]  /*cbce0*/  LDL.LU R46, [R1+0x1adc] ;  /* 0x001adc00012e7983 */ /* 0x002ea20000300800 */
[----:B------:R-:W-:-:S09]  /*cbcf0*/  IMAD.WIDE R8, R236, 0x4, R120 ;  /* 0x00000004ec087825 */ /* 0x000fd200078e0278 */
[----:B------:R-:W-:Y:S02]  /*cbd00*/  @P0 LOP3.LUT R108, R108, 0x10, RZ, 0xfc, !PT ;  /* 0x000000106c6c0812 */ /* 0x000fe400078efcff */
[----:B------:R-:W-:Y:S02]  /*cbd10*/  LOP3.LUT P0, RZ, R138, 0x10000000, RZ, 0xc0, !PT ;  /* 0x100000008aff7812 */ /* 0x000fe4000780c0ff */
[----:B------:R-:W-:-:S11]  /*cbd20*/  LOP3.LUT R108, R108, 0xffffffdf, RZ, 0xc0, !PT ;  /* 0xffffffdf6c6c7812 */ /* 0x000fd600078ec0ff */
[----:B------:R-:W-:Y:S02]  /*cbd30*/  @P0 LOP3.LUT R108, R108, 0x20, RZ, 0xfc, !PT ;  /* 0x000000206c6c0812 */ /* 0x000fe400078efcff */
[----:B------:R-:W-:Y:S02]  /*cbd40*/  LOP3.LUT P0, RZ, R138, 0x8000000, RZ, 0xc0, !PT ;  /* 0x080000008aff7812 */ /* 0x000fe4000780c0ff */
[----:B------:R-:W-:-:S11]  /*cbd50*/  LOP3.LUT R108, R108, 0xffffffbf, RZ, 0xc0, !PT ;  /* 0xffffffbf6c6c7812 */ /* 0x000fd600078ec0ff */
[----:B------:R-:W-:Y:S01]  /*cbd60*/  @P0 LOP3.LUT R108, R108, 0x40, RZ, 0xfc, !PT ;  /* 0x000000406c6c0812 */ /* 0x000fe200078efcff */
[----:B----4-:R1:W-:Y:S04]  /*cbd70*/  @P1 STG.E desc[UR20][R8.64], R240 ;  /* 0x000000f008001986 */ /* 0x0103e8000c101914 */
[----:B-1----:R-:W4:Y:S01]  /*cbd80*/  LDL.LU R240, [R1+0x1a5c] ;  /* 0x001a5c0001f07983 */ /* 0x002f220000300800 */
[----:B------:R-:W-:-:S05]  /*cbd90*/  IMAD.WIDE R8, R236, 0x4, R118 ;  /* 0x00000004ec087825 */ /* 0x000fca00078e0276 */
[----:B---3--:R1:W-:Y:S04]  /*cbda0*/  @P2 STG.E desc[UR20][R8.64], R165 ;  /* 0x000000a508002986 */ /* 0x0083e8000c101914 */
[----:B-1----:R-:W3:Y:S01]  /*cbdb0*/  LDL.LU R165, [R1+0x18ac] ;  /* 0x0018ac0001a57983 */ /* 0x002ee20000300800 */
[----:B------:R-:W-:-:S05]  /*cbdc0*/  IMAD.WIDE R8, R45, 0x4, R124 ;  /* 0x000000042d087825 */ /* 0x000fca00078e027c */
[----:B------:R1:W-:Y:S04]  /*cbdd0*/  @P4 STG.E desc[UR20][R8.64], R47 ;  /* 0x0000002f08004986 */ /* 0x0003e8000c101914 */
[----:B-1----:R-:W3:Y:S01]  /*cbde0*/  LDL.LU R47, [R1+0x170c] ;  /* 0x00170c00012f7983 */ /* 0x002ee20000300800 */
[----:B------:R-:W-:-:S03]  /*cbdf0*/  IMAD.WIDE R8, R45, 0x4, R122 ;  /* 0x000000042d087825 */ /* 0x000fc600078e027a */
[----:B------:R-:W3:Y:S04]  /*cbe00*/  LDL.LU R236, [R1+0x2f8c] ;  /* 0x002f8c0001ec7983 */ /* 0x000ee80000300800 */
[----:B------:R1:W-:Y:S01]  /*cbe10*/  @P3 STG.E desc[UR20][R8.64], R42 ;  /* 0x0000002a08003986 */ /* 0x0003e2000c101914 */
[----:B------:R-:W-:-:S03]  /*cbe20*/  LOP3.LUT P3, RZ, R108, 0x200, RZ, 0xc0, !PT ;  /* 0x000002006cff7812 */ /* 0x000fc6000786c0ff */
[----:B-1----:R-:W3:Y:S01]  /*cbe30*/  LDL.LU R42, [R1+0x1bb0] ;  /* 0x001bb000012a7983 */ /* 0x002ee20000300800 */
[----:B------:R-:W-:-:S09]  /*cbe40*/  IMAD.WIDE R8, R45, 0x4, R120 ;  /* 0x000000042d087825 */ /* 0x000fd200078e0278 */
[----:B------:R1:W-:Y:S02]  /*cbe50*/  @P3 STG.E desc[UR20][R8.64], R241 ;  /* 0x000000f108003986 */ /* 0x0003e4000c101914 */
[----:B-1----:R-:W-:Y:S02]  /*cbe60*/  IMAD.WIDE R8, R45, 0x4, R118 ;  /* 0x000000042d087825 */ /* 0x002fe400078e0276 */
[----:B------:R-:W3:Y:S01]  /*cbe70*/  LDL.LU R45, [R1+0x1ba0] ;  /* 0x001ba000012d7983 */ /* 0x000ee20000300800 */
[----:B------:R-:W-:Y:S02]  /*cbe80*/  LOP3.LUT P3, RZ, R108, 0x100, RZ, 0xc0, !PT ;  /* 0x000001006cff7812 */ /* 0x000fe4000786c0ff */
[C---:B------:R-:W-:Y:S02]  /*cbe90*/  LOP3.LUT P5, RZ, R138.reuse, 0x800000, RZ, 0xc0, !PT ;  /* 0x008000008aff7812 */ /* 0x040fe400078ac0ff */
[C---:B------:R-:W-:Y:S02]  /*cbea0*/  LOP3.LUT P6, RZ, R138.reuse, 0x1000000, RZ, 0xc0, !PT ;  /* 0x010000008aff7812 */ /* 0x040fe400078cc0ff */
[----:B------:R-:W-:Y:S01]  /*cbeb0*/  LOP3.LUT P0, RZ, R138, 0x4000000, RZ, 0xc0, !PT ;  /* 0x040000008aff7812 */ /* 0x000fe2000780c0ff */
[----:B------:R-:W3:Y:S04]  /*cbec0*/  LDL R243, [R1+0x1628] ;  /* 0x0016280001f37983 */ /* 0x000ee80000100800 */
[----:B------:R-:W3:Y:S04]  /*cbed0*/  LDL.LU R237, [R1+0x1b90] ;  /* 0x001b900001ed7983 */ /* 0x000ee80000300800 */
[----:B------:R1:W-:Y:S02]  /*cbee0*/  @P3 STG.E desc[UR20][R8.64], R44 ;  /* 0x0000002c08003986 */ /* 0x0003e4000c101914 */
[----:B-1----:R-:W-:-:S02]  /*cbef0*/  IMAD.WIDE R8, R43, 0x4, R124 ;  /* 0x000000042b087825 */ /* 0x002fc400078e027c */
[----:B------:R-:W3:Y:S04]  /*cbf00*/  LDL.LU R44, [R1+0x1b00] ;  /* 0x001b0000012c7983 */ /* 0x000ee80000300800 */
[----:B--2---:R1:W-:Y:S02]  /*cbf10*/  @P5 STG.E desc[UR20][R8.64], R46 ;  /* 0x0000002e08005986 */ /* 0x0043e4000c101914 */
[C---:B-1----:R-:W-:Y:S02]  /*cbf20*/  IMAD.WIDE R8, R43.reuse, 0x4, R122 ;  /* 0x000000042b087825 */ /* 0x042fe400078e027a */
[----:B------:R-:W2:Y:S04]  /*cbf30*/  LDL.LU R46, [R1+0x2f90] ;  /* 0x002f9000012e7983 */ /* 0x000ea80000300800 */
[----:B------:R-:W2:Y:S04]  /*cbf40*/  LDL R242, [R1+0x1684] ;  /* 0x0016840001f27983 */ /* 0x000ea80000100800 */
[----:B------:R-:W2:Y:S04]  /*cbf50*/  LDL.LU R241, [R1+0x1ae0] ;  /* 0x001ae00001f17983 */ /* 0x000ea80000300800 */
[----:B------:R-:W2:Y:S04]  /*cbf60*/  LDL.LU R3, [R1+0x3b80] ;  /* 0x003b800001037983 */ /* 0x000ea80000300800 */
[----:B----4-:R1:W-:Y:S01]  /*cbf70*/  @P6 STG.E desc[UR20][R8.64], R240 ;  /* 0x000000f008006986 */ /* 0x0103e2000c101914 */
[----:B------:R-:W-:Y:S01]  /*cbf80*/  LOP3.LUT P6, RZ, R108, 0x80, RZ, 0xc0, !PT ;  /* 0x000000806cff7812 */ /* 0x000fe200078cc0ff */
[----:B-1----:R-:W-:-:S02]  /*cbf90*/  IMAD.WIDE R8, R43, 0x4, R120 ;  /* 0x000000042b087825 */ /* 0x002fc400078e0278 */
[----:B------:R-:W4:Y:S10]  /*cbfa0*/  LDL.LU R240, [R1+0x19f0] ;  /* 0x0019f00001f07983 */ /* 0x000f340000300800 */
[----:B---3--:R1:W-:Y:S02]  /*cbfb0*/  @P6 STG.E desc[UR20][R8.64], R165 ;  /* 0x000000a508006986 */ /* 0x0083e4000c101914 */
[----:B-1----:R-:W-:-:S05]  /*cbfc0*/  IMAD.WIDE R8, R43, 0x4, R118 ;  /* 0x000000042b087825 */ /* 0x002fca00078e0276 */
[----:B------:R1:W-:Y:S01]  /*cbfd0*/  @P0 STG.E desc[UR20][R8.64], R47 ;  /* 0x0000002f08000986 */ /* 0x0003e2000c101914 */
[----:B------:R-:W-:Y:S01]  /*cbfe0*/  LOP3.LUT P0, RZ, R108, 0x40, RZ, 0xc0, !PT ;  /* 0x000000406cff7812 */ /* 0x000fe2000780c0ff */
[----:B-1----:R-:W-:Y:S02]  /*cbff0*/  IMAD.WIDE R8, R236, 0x4, R124 ;  /* 0x00000004ec087825 */ /* 0x002fe400078e027c */
[----:B------:R-:W3:Y:S04]  /*cc000*/  LDL.LU R47, [R1+0x2f94] ;  /* 0x002f9400012f7983 */ /* 0x000ee80000300800 */
[----:B------:R-:W3:Y:S04]  /*cc010*/  LDL R43, [R1+0x1620] ;  /* 0x00162000012b7983 */ /* 0x000ee80000100800 */
[----:B------:R-:W3:Y:S04]  /*cc020*/  LDL.LU R165, [R1+0x1590] ;  /* 0x0015900001a57983 */ /* 0x000ee80000300800 */
[----:B------:R1:W-:Y:S01]  /*cc030*/  @P0 STG.E desc[UR20][R8.64], R42 ;  /* 0x0000002a08000986 */ /* 0x0003e2000c101914 */
[----:B------:R-:W-:Y:S01]  /*cc040*/  LOP3.LUT P0, RZ, R108, 0x20, RZ, 0xc0, !PT ;  /* 0x000000206cff7812 */ /* 0x000fe2000780c0ff */
[----:B-1----:R-:W-:-:S02]  /*cc050*/  IMAD.WIDE R8, R236, 0x4, R122 ;  /* 0x00000004ec087825 */ /* 0x002fc400078e027a */
[----:B------:R-:W3:Y:S10]  /*cc060*/  LDL.LU R42, [R1+0x11c0] ;  /* 0x0011c000012a7983 */ /* 0x000ef40000300800 */
[----:B------:R1:W-:Y:S04]  /*cc070*/  @P0 STG.E desc[UR20][R8.64], R45 ;  /* 0x0000002d08000986 */ /* 0x0003e8000c101914 */
[----:B-1----:R-:W3:Y:S01]  /*cc080*/  LDL.LU R45, [R1+0x1bb4] ;  /* 0x001bb400012d7983 */ /* 0x002ee20000300800 */
[----:B------:R-:W-:-:S02]  /*cc090*/  LOP3.LUT P0, RZ, R108, 0x10, RZ, 0xc0, !PT ;  /* 0x000000106cff7812 */ /* 0x000fc4000780c0ff */
[----:B------:R-:W-:Y:S01]  /*cc0a0*/  LOP3.LUT P1, RZ, R138, 0x40000000, RZ, 0xc0, !PT ;  /* 0x400000008aff7812 */ /* 0x000fe2000782c0ff */
[----:B------:R-:W-:Y:S01]  /*cc0b0*/  IMAD.WIDE R8, R236, 0x4, R120 ;  /* 0x00000004ec087825 */ /* 0x000fe200078e0278 */
[----:B------:R-:W-:Y:S02]  /*cc0c0*/  LOP3.LUT P2, RZ, R138, 0x80000000, RZ, 0xc0, !PT ;  /* 0x800000008aff7812 */ /* 0x000fe4000784c0ff */
[----:B------:R-:W-:-:S07]  /*cc0d0*/  LOP3.LUT P4, RZ, R108, 0x1, RZ, 0xc0, !PT ;  /* 0x000000016cff7812 */ /* 0x000fce000788c0ff */
[----:B------:R1:W-:Y:S01]  /*cc0e0*/  @P0 STG.E desc[UR20][R8.64], R237 ;  /* 0x000000ed08000986 */ /* 0x0003e2000c101914 */
[----:B------:R-:W-:Y:S01]  /*cc0f0*/  LOP3.LUT P0, RZ, R108, 0x8, RZ, 0xc0, !PT ;  /* 0x000000086cff7812 */ /* 0x000fe2000780c0ff */
[----:B-1----:R-:W-:Y:S02]  /*cc100*/  IMAD.WIDE R8, R236, 0x4, R118 ;  /* 0x00000004ec087825 */ /* 0x002fe400078e0276 */
[----:B------:R-:W3:Y:S04]  /*cc110*/  LDL.LU R236, [R1+0x2f98] ;  /* 0x002f980001ec7983 */ /* 0x000ee80000300800 */
[----:B------:R1:W-:Y:S04]  /*cc120*/  @P1 STG.E desc[UR20][R8.64], R44 ;  /* 0x0000002c08001986 */ /* 0x0003e8000c101914 */
[----:B------:R-:W3:Y:S04]  /*cc130*/  LDL.LU R238, [R1+0x1ba4] ;  /* 0x001ba40001ee7983 */ /* 0x000ee80000300800 */
[----:B------:R-:W3:Y:S01]  /*cc140*/  LDL.LU R166, [R1+0x1b94] ;  /* 0x001b940001a67983 */ /* 0x000ee20000300800 */
[----:B------:R-:W-:-:S02]  /*cc150*/  LOP3.LUT P3, RZ, R108, 0x2, RZ, 0xc0, !PT ;  /* 0x000000026cff7812 */ /* 0x000fc4000786c0ff */
[----:B------:R-:W-:Y:S01]  /*cc160*/  LOP3.LUT P5, RZ, R109, 0x100, RZ, 0xc0, !PT ;  /* 0x000001006dff7812 */ /* 0x000fe200078ac0ff */
[----:B-1----:R-:W3:Y:S04]  /*cc170*/  LDL.LU R44, [R1+0x1b04] ;  /* 0x001b0400012c7983 */ /* 0x002ee80000300800 */
[----:B------:R-:W3:Y:S01]  /*cc180*/  LDL.LU R237, [R1+0x1ae4] ;  /* 0x001ae40001ed7983 */ /* 0x000ee20000300800 */
[----:B--2---:R-:W-:-:S04]  /*cc190*/  IMAD.WIDE R8, R46, 0x4, R124 ;  /* 0x000000042e087825 */ /* 0x004fc800078e027c */
[C---:B------:R-:W-:Y:S01]  /*cc1a0*/  IMAD.WIDE R10, R46.reuse, 0x4, R122 ;  /* 0x000000042e0a7825 */ /* 0x040fe200078e027a */
[----:B------:R-:W-:Y:S01]  /*cc1b0*/  ISETP.LT.AND P1, PT, R243, R3, !P0 ;  /* 0x00000003f300720c */ /* 0x000fe20004721270 */
[----:B------:R1:W-:Y:S02]  /*cc1c0*/  @P2 STG.E desc[UR20][R8.64], R241 ;  /* 0x000000f108002986 */ /* 0x0003e4000c101914 */
[----:B------:R-:W-:Y:S02]  /*cc1d0*/  IMAD.WIDE R12, R46, 0x4, R118 ;  /* 0x000000042e0c7825 */ /* 0x000fe400078e0276 */
[----:B-1----:R-:W2:Y:S04]  /*cc1e0*/  LDL.LU R241, [R1+0x19f4] ;  /* 0x0019f40001f17983 */ /* 0x002ea80000300800 */
[----:B----4-:R1:W-:Y:S01]  /*cc1f0*/  @P4 STG.E desc[UR20][R10.64], R240 ;  /* 0x000000f00a004986 */ /* 0x0103e2000c101914 */
[----:B------:R-:W-:-:S02]  /*cc200*/  ISETP.LT.AND P4, PT, R242, UR5, !P0 ;  /* 0x00000005f2007c0c */ /* 0x000fc4000c781270 */
[----:B------:R-:W-:Y:S01]  /*cc210*/  LOP3.LUT P0, RZ, R108, 0x4, RZ, 0xc0, !PT ;  /* 0x000000046cff7812 */ /* 0x000fe2000780c0ff */
[----:B-1----:R-:W-:Y:S02]  /*cc220*/  IMAD.WIDE R10, R46, 0x4, R120 ;  /* 0x000000042e0a7825 */ /* 0x002fe400078e0278 */
[----:B------:R-:W4:Y:S04]  /*cc230*/  LDL.LU R46, [R1+0x2f9c] ;  /* 0x002f9c00012e7983 */ /* 0x000f280000300800 */
[----:B------:R-:W4:Y:S01]  /*cc240*/  LDL.LU R240, [R1+0x1594] ;  /* 0x0015940001f07983 */ /* 0x000f220000300800 */
[----:B---3--:R-:W-:-:S03]  /*cc250*/  IMAD.WIDE R8, R47, 0x4, R124 ;  /* 0x000000042f087825 */ /* 0x008fc600078e027c */
[----:B------:R1:W-:Y:S04]  /*cc260*/  @P3 STG.E desc[UR20][R10.64], R165 ;  /* 0x000000a50a003986 */ /* 0x0003e8000c101914 */
[----:B-1----:R-:W3:Y:S04]  /*cc270*/  LDL.LU R165, [R1+0x11c4] ;  /* 0x0011c40001a57983 */ /* 0x002ee80000300800 */
[----:B------:R1:W-:Y:S04]  /*cc280*/  @P0 STG.E desc[UR20][R12.64], R42 ;  /* 0x0000002a0c000986 */ /* 0x0003e8000c101914 */
[----:B-1----:R-:W3:Y:S04]  /*cc290*/  LDL.LU R42, [R1+0x1bb8] ;  /* 0x001bb800012a7983 */ /* 0x002ee80000300800 */
[----:B------:R1:W-:Y:S04]  /*cc2a0*/  @P5 STG.E desc[UR20][R8.64], R45 ;  /* 0x0000002d08005986 */ /* 0x0003e8000c101914 */
[----:B-1----:R-:W3:Y:S01]  /*cc2b0*/  LDL.LU R45, [R1+0x1ba8] ;  /* 0x001ba800012d7983 */ /* 0x002ee20000300800 */
[----:B------:R-:W-:Y:S01]  /*cc2c0*/  LOP3.LUT P6, RZ, R109, 0x20000000, RZ, 0xc0, !PT ;  /* 0x200000006dff7812 */ /* 0x000fe200078cc0ff */
[----:B------:R-:W-:-:S02]  /*cc2d0*/  VIADD R0, R252, 0x183 ;  /* 0x00000183fc007836 */ /* 0x000fc40000000000 */
[----:B------:R-:W-:-:S03]  /*cc2e0*/  IMAD.WIDE R10, R47, 0x4, R122 ;  /* 0x000000042f0a7825 */ /* 0x000fc600078e027a */
[----:B------:R-:W-:Y:S01]  /*cc2f0*/  ISETP.GE.AND P2, PT, R0, UR6, PT ;  /* 0x0000000600007c0c */ /* 0x000fe2000bf46270 */
[----:B------:R-:W-:Y:S02]  /*cc300*/  VIADD R0, R252, 0x184 ;  /* 0x00000184fc007836 */ /* 0x000fe40000000000 */
[----:B------:R-:W-:Y:S01]  /*cc310*/  IMAD.WIDE R8, R47, 0x4, R120 ;  /* 0x000000042f087825 */ /* 0x000fe200078e0278 */
[----:B------:R-:W-:-:S03]  /*cc320*/  ISETP.LT.AND P0, PT, R43, UR5, !P2 ;  /* 0x000000052b007c0c */ /* 0x000fc6000d701270 */
[----:B------:R-:W-:Y:S01]  /*cc330*/  IMAD.WIDE R12, R47, 0x4, R118 ;  /* 0x000000042f0c7825 */ /* 0x000fe200078e0276 */
[----:B------:R-:W-:Y:S01]  /*cc340*/  ISETP.GE.AND P3, PT, R0, UR6, PT ;  /* 0x0000000600007c0c */ /* 0x000fe2000bf66270 */
[----:B------:R-:W3:Y:S04]  /*cc350*/  LDL.LU R47, [R1+0x2fa0] ;  /* 0x002fa000012f7983 */ /* 0x000ee80000300800 */
[----:B------:R1:W-:Y:S01]  /*cc360*/  @P6 STG.E desc[UR20][R10.64], R238 ;  /* 0x000000ee0a006986 */ /* 0x0003e2000c101914 */
[----:B------:R-:W-:-:S03]  /*cc370*/  ISETP.LT.AND P6, PT, R164, UR5, !P2 ;  /* 0x00000005a4007c0c */ /* 0x000fc6000d7c1270 */
[----:B------:R1:W-:Y:S01]  /*cc380*/  @P1 STG.E desc[UR20][R8.64], R166 ;  /* 0x000000a608001986 */ /* 0x0003e2000c101914 */
[----:B------:R-:W-:Y:S02]  /*cc390*/  ISETP.LT.AND P1, PT, R243, UR5, !P2 ;  /* 0x00000005f3007c0c */ /* 0x000fe4000d721270 */
[----:B------:R-:W-:Y:S02]  /*cc3a0*/  ISETP.LT.AND P2, PT, R242, UR5, !P2 ;  /* 0x00000005f2007c0c */ /* 0x000fe4000d741270 */
[----:B------:R-:W-:Y:S01]  /*cc3b0*/  ISETP.LT.AND P5, PT, R164, UR5, !P3 ;  /* 0x00000005a4007c0c */ /* 0x000fe2000dfa1270 */
[----:B------:R1:W-:Y:S01]  /*cc3c0*/  @P4 STG.E desc[UR20][R12.64], R44 ;  /* 0x0000002c0c004986 */ /* 0x0003e2000c101914 */
[----:B------:R-:W-:Y:S01]  /*cc3d0*/  ISETP.LT.AND P4, PT, R43, UR5, !P3 ;  /* 0x000000052b007c0c */ /* 0x000fe2000df81270 */
[----:B-1----:R-:W-:-:S04]  /*cc3e0*/  IMAD.WIDE R10, R236, 0x4, R122 ;  /* 0x00000004ec0a7825 */ /* 0x002fc800078e027a */
[C---:B------:R-:W-:Y:S01]  /*cc3f0*/  IMAD.WIDE R8, R236.reuse, 0x4, R124 ;  /* 0x00000004ec087825 */ /* 0x040fe200078e027c */
[----:B------:R-:W3:Y:S04]  /*cc400*/  LDL.LU R44, [R1+0x1b98] ;  /* 0x001b9800012c7983 */ /* 0x000ee80000300800 */
[----:B------:R1:W-:Y:S04]  /*cc410*/  @P0 STG.E desc[UR20][R8.64], R237 ;  /* 0x000000ed08000986 */ /* 0x0003e8000c101914 */
[----:B------:R-:W3:Y:S04]  /*cc420*/  LDL.LU R167, [R1+0x1b08] ;  /* 0x001b080001a77983 */ /* 0x000ee80000300800 */
[----:B------:R-:W3:Y:S04]  /*cc430*/  LDL.LU R238, [R1+0x1ae8] ;  /* 0x001ae80001ee7983 */ /* 0x000ee80000300800 */
[----:B------:R-:W3:Y:S01]  /*cc440*/  LDL.LU R166, [R1+0x19f8] ;  /* 0x0019f80001a67983 */ /* 0x000ee20000300800 */
[----:B-1----:R-:W-:-:S03]  /*cc450*/  IMAD.WIDE R8, R236, 0x4, R120 ;  /* 0x00000004ec087825 */ /* 0x002fc600078e0278 */
[----:B--2---:R1:W-:Y:S02]  /*cc460*/  @P6 STG.E desc[UR20][R10.64], R241 ;  /* 0x000000f10a006986 */ /* 0x0043e4000c101914 */
[----:B-1----:R-:W-:Y:S02]  /*cc470*/  IMAD.WIDE R10, R236, 0x4, R118 ;  /* 0x00000004ec0a7825 */ /* 0x002fe400078e0276 */
[----:B------:R-:W2:Y:S04]  /*cc480*/  LDL.LU R241, [R1+0x1598] ;  /* 0x0015980001f17983 */ /* 0x000ea80000300800 */
[----:B------:R-:W2:Y:S04]  /*cc490*/  LDL.LU R237, [R1+0x2fa8] ;  /* 0x002fa80001ed7983 */ /* 0x000ea80000300800 */
[----:B------:R-:W2:Y:S01]  /*cc4a0*/  LDL.LU R236, [R1+0x11c8] ;  /* 0x0011c80001ec7983 */ /* 0x000ea20000300800 */
[----:B----4-:R-:W-:-:S04]  /*cc4b0*/  IMAD.WIDE R12, R46, 0x4, R124 ;  /* 0x000000042e0c7825 */ /* 0x010fc800078e027c */
[----:B------:R-:W-:Y:S01]  /*cc4c0*/  IMAD.WIDE R14, R46, 0x4, R122 ;  /* 0x000000042e0e7825 */ /* 0x000fe200078e027a */
[----:B------:R-:W-:Y:S04]  /*cc4d0*/  @P1 STG.E desc[UR20][R8.64], R240 ;  /* 0x000000f008001986 */ /* 0x000fe8000c101914 */
[----:B---3--:R-:W-:Y:S04]  /*cc4e0*/  @P2 STG.E desc[UR20][R10.64], R165 ;  /* 0x000000a50a002986 */ /* 0x008fe8000c101914 */
[----:B------:R-:W-:Y:S04]  /*cc4f0*/  @P4 STG.E desc[UR20][R12.64], R42 ;  /* 0x0000002a0c004986 */ /* 0x000fe8000c101914 */
[----:B------:R1:W-:Y:S04]  /*cc500*/  @P5 STG.E desc[UR20][R14.64], R45 ;  /* 0x0000002d0e005986 */ /* 0x0003e8000c101914 */
[----:B-1----:R-:W3:Y:S04]  /*cc510*/  LDL.LU R45, [R1+0x1bbc] ;  /* 0x001bbc00012d7983 */ /* 0x002ee80000300800 */
[----:B------:R-:W4:Y:S04]  /*cc520*/  LDL.LU R240, [R1+0x2fa4] ;  /* 0x002fa40001f07983 */ /* 0x000f280000300800 */
[----:B------:R-:W3:Y:S01]  /*cc530*/  LDL.LU R165, [R1+0x1bac] ;  /* 0x001bac0001a57983 */ /* 0x000ee20000300800 */
[----:B------:R-:W-:Y:S01]  /*cc540*/  ISETP.LT.AND P6, PT, R243, UR5, !P3 ;  /* 0x00000005f3007c0c */ /* 0x000fe2000dfc1270 */
[----:B------:R-:W-:Y:S01]  /*cc550*/  VIADD R0, R252, 0x185 ;  /* 0x00000185fc007836 */ /* 0x000fe20000000000 */
[----:B------:R-:W-:Y:S01]  /*cc560*/  ISETP.LT.AND P3, PT, R242, UR5, !P3 ;  /* 0x00000005f2007c0c */ /* 0x000fe2000df61270 */
[----:B------:R-:W-:Y:S01]  /*cc570*/  IMAD.WIDE R8, R46, 0x4, R120 ;  /* 0x000000042e087825 */ /* 0x000fe200078e0278 */
[----:B------:R-:W3:Y:S02]  /*cc580*/  LDL.LU R42, [R1+0x1b9c] ;  /* 0x001b9c00012a7983 */ /* 0x000ee40000300800 */
[----:B------:R-:W-:Y:S01]  /*cc590*/  ISETP.GE.AND P0, PT, R0, UR6, PT ;  /* 0x0000000600007c0c */ /* 0x000fe2000bf06270 */
[----:B------:R-:W-:-:S03]  /*cc5a0*/  VIADD R0, R252, 0x186 ;  /* 0x00000186fc007836 */ /* 0x000fc60000000000 */
[----:B------:R-:W-:Y:S02]  /*cc5b0*/  ISETP.LT.AND P5, PT, R43, UR5, !P0 ;  /* 0x000000052b007c0c */ /* 0x000fe4000c7a1270 */
[----:B------:R-:W-:Y:S02]  /*cc5c0*/  ISETP.LT.AND P1, PT, R164, UR5, !P0 ;  /* 0x00000005a4007c0c */ /* 0x000fe4000c721270 */
[----:B------:R-:W-:Y:S02]  /*cc5d0*/  ISETP.GE.AND P4, PT, R0, UR6, PT ;  /* 0x0000000600007c0c */ /* 0x000fe4000bf86270 */
[----:B------:R-:W-:Y:S02]  /*cc5e0*/  ISETP.LT.AND P2, PT, R243, UR5, !P0 ;  /* 0x00000005f3007c0c */ /* 0x000fe4000c741270 */
[----:B------:R-:W-:Y:S01]  /*cc5f0*/  ISETP.LT.AND P0, PT, R242, UR5, !P0 ;  /* 0x00000005f2007c0c */ /* 0x000fe2000c701270 */
[----:B------:R-:W-:-:S04]  /*cc600*/  IMAD.WIDE R10, R47, 0x4, R124 ;  /* 0x000000042f0a7825 */ /* 0x000fc800078e027c */
[----:B------:R-:W-:Y:S01]  /*cc610*/  IMAD.WIDE R12, R47, 0x4, R122 ;  /* 0x000000042f0c7825 */ /* 0x000fe200078e027a */
[----:B------:R1:W-:Y:S03]  /*cc620*/  @P6 STG.E desc[UR20][R8.64], R44 ;  /* 0x0000002c08006986 */ /* 0x0003e6000c101914 */
[----:B-1----:R-:W-:Y:S01]  /*cc630*/  IMAD.WIDE R8, R46, 0x4, R118 ;  /* 0x000000042e087825 */ /* 0x002fe200078e0276 */
[----:B------:R-:W3:Y:S04]  /*cc640*/  LDL.LU R44, [R1+0x1b0c] ;  /* 0x001b0c00012c7983 */ /* 0x000ee80000300800 */
[----:B------:R-:W3:Y:S04]  /*cc650*/  LDL.LU R46, [R1+0x1aec] ;  /* 0x001aec00012e7983 */ /* 0x000ee80000300800 */
[----:B------:R-:W-:Y:S01]  /*cc660*/  @P3 STG.E desc[UR20][R8.64], R167 ;  /* 0x000000a708003986 */ /* 0x000fe2000c101914 */
[----:B------:R-:W-:Y:S01]  /*cc670*/  ISETP.LT.AND P3, PT, R43, UR5, !P4 ;  /* 0x000000052b007c0c */ /* 0x000fe2000e761270 */
[----:B------:R-:W-:-:S02]  /*cc680*/  IMAD.WIDE R14, R47, 0x4, R120 ;  /* 0x000000042f0e7825 */ /* 0x000fc400078e0278 */
[----:B------:R1:W-:Y:S04]  /*cc690*/  @P5 STG.E desc[UR20][R10.64], R238 ;  /* 0x000000ee0a005986 */ /* 0x0003e8000c101914 */
[----:B------:R1:W-:Y:S02]  /*cc6a0*/  @P1 STG.E desc[UR20][R12.64], R166 ;  /* 0x000000a60c001986 */ /* 0x0003e4000c101914 */
[----:B-1----:R-:W-:Y:S02]  /*cc6b0*/  IMAD.WIDE R10, R47, 0x4, R118 ;  /* 0x000000042f0a7825 */ /* 0x002fe400078e0276 */
[----:B------:R-:W3:Y:S04]  /*cc6c0*/  LDL.LU R166, [R1+0x19fc] ;  /* 0x0019fc0001a67983 */ /* 0x000ee80000300800 */
[----:B------:R-:W3:Y:S01]  /*cc6d0*/  LDL.LU R47, [R1+0x2fac] ;  /* 0x002fac00012f7983 */ /* 0x000ee20000300800 */
[----:B------:R-:W-:-:S03]  /*cc6e0*/  ISETP.LT.AND P5, PT, R164, UR5, !P4 ;  /* 0x00000005a4007c0c */ /* 0x000fc6000e7a1270 */
[----:B--2---:R-:W-:Y:S04]  /*cc6f0*/  @P2 STG.E desc[UR20][R14.64], R241 ;  /* 0x000000f10e002986 */ /* 0x004fe8000c101914 */
[----:B------:R1:W-:Y:S04]  /*cc700*/  @P0 STG.E desc[UR20][R10.64], R236 ;  /* 0x000000ec0a000986 */ /* 0x0003e8000c101914 */
[----:B-1----:R-:W2:Y:S01]  /*cc710*/  LDL.LU R236, [R1+0x159c] ;  /* 0x00159c0001ec7983 */ /* 0x002ea20000300800 */
[----:B----4-:R-:W-:-:S05]  /*cc720*/  IMAD.WIDE R8, R240, 0x4, R124 ;  /* 0x00000004f0087825 */ /* 0x010fca00078e027c */
[----:B---3--:R1:W-:Y:S04]  /*cc730*/  @P3 STG.E desc[UR20][R8.64], R45 ;  /* 0x0000002d08003986 */ /* 0x0083e8000c101914 */
[----:B-1----:R-:W3:Y:S01]  /*cc740*/  LDL.LU R45, [R1+0x11cc] ;  /* 0x0011cc00012d7983 */ /* 0x002ee20000300800 */
[----:B------:R-:W-:-:S03]  /*cc750*/  IMAD.WIDE R12, R240, 0x4, R122 ;  /* 0x00000004f00c7825 */ /* 0x000fc600078e027a */
[----:B------:R-:W4:Y:S01]  /*cc760*/  LDL.LU R241, [R1+0x1c30] ;  /* 0x001c300001f17983 */ /* 0x000f220000300800 */
[----:B------:R-:W-:-:S04]  /*cc770*/  IMAD.WIDE R10, R240, 0x4, R120 ;  /* 0x00000004f00a7825 */ /* 0x000fc800078e0278 */
[----:B------:R-:W-:Y:S02]  /*cc780*/  IMAD.WIDE R8, R240, 0x4, R118 ;  /* 0x00000004f0087825 */ /* 0x000fe400078e0276 */
[----:B------:R-:W4:Y:S04]  /*cc790*/  LDL.LU R240, [R1+0x1c50] ;  /* 0x001c500001f07983 */ /* 0x000f280000300800 */
[----:B------:R1:W-:Y:S04]  /*cc7a0*/  @P5 STG.E desc[UR20][R12.64], R165 ;  /* 0x000000a50c005986 */ /* 0x0003e8000c101914 */
[----:B-1----:R-:W4:Y:S01]  /*cc7b0*/  LDL.LU R165, [R1+0x1c40] ;  /* 0x001c400001a57983 */ /* 0x002f220000300800 */
[----:B------:R-:W-:Y:S01]  /*cc7c0*/  VIADD R3, R252, 0x187 ;  /* 0x00000187fc037836 */ /* 0x000fe20000000000 */
[----:B------:R-:W-:-:S02]  /*cc7d0*/  ISETP.LT.AND P2, PT, R243, UR5, !P4 ;  /* 0x00000005f3007c0c */ /* 0x000fc4000e741270 */
[----:B------:R-:W-:Y:S02]  /*cc7e0*/  ISETP.LT.AND P4, PT, R242, UR5, !P4 ;  /* 0x00000005f2007c0c */ /* 0x000fe4000e781270 */
[----:B------:R-:W-:-:S04]  /*cc7f0*/  ISETP.GE.AND P6, PT, R3, UR6, PT ;  /* 0x0000000603007c0c */ /* 0x000fc8000bfc6270 */
[----:B------:R-:W-:Y:S01]  /*cc800*/  ISETP.LT.AND P1, PT, R43, UR5, !P6 ;  /* 0x000000052b007c0c */ /* 0x000fe2000f721270 */
[----:B------:R-:W-:Y:S01]  /*cc810*/  IMAD.WIDE R12, R237, 0x4, R124 ;  /* 0x00000004ed0c7825 */ /* 0x000fe200078e027c */
[----:B------:R-:W-:-:S03]  /*cc820*/  ISETP.LT.AND P3, PT, R164, UR5, !P6 ;  /* 0x00000005a4007c0c */ /* 0x000fc6000f761270 */
[----:B------:R1:W-:Y:S04]  /*cc830*/  @P2 STG.E desc[UR20][R10.64], R42 ;  /* 0x0000002a0a002986 */ /* 0x0003e8000c101914 */
[----:B------:R1:W-:Y:S01]  /*cc840*/  @P4 STG.E desc[UR20][R8.64], R44 ;  /* 0x0000002c08004986 */ /* 0x0003e2000c101914 */
[----:B------:R-:W-:-:S03]  /*cc850*/  ISETP.LT.AND P2, PT, R243, UR5, !P6 ;  /* 0x00000005f3007c0c */ /* 0x000fc6000f741270 */
[----:B------:R1:W-:Y:S04]  /*cc860*/  @P1 STG.E desc[UR20][R12.64], R46 ;  /* 0x0000002e0c001986 */ /* 0x0003e8000c101914 */
[----:B-1----:R-:W4:Y:S04]  /*cc870*/  LDL.LU R42, [R1+0x1c20] ;  /* 0x001c2000012a7983 */ /* 0x002f280000300800 */
[----:B------:R-:W4:Y:S01]  /*cc880*/  LDL.LU R44, [R1+0x1bd0] ;  /* 0x001bd000012c7983 */ /* 0x000f220000300800 */
[----:B------:R-:W-:-:S03]  /*cc890*/  ISETP.LT.AND P6, PT, R242, UR5, !P6 ;  /* 0x00000005f2007c0c */ /* 0x000fc6000f7c1270 */
[----:B------:R-:W4:Y:S01]  /*cc8a0*/  LDL.LU R46, [R1+0x2fb0] ;  /* 0x002fb000012e7983 */ /* 0x000f220000300800 */
[----:B------:R-:W-:-:S04]  /*cc8b0*/  IMAD.WIDE R8, R237, 0x4, R122 ;  /* 0x00000004ed087825 */ /* 0x000fc800078e027a */
[C---:B------:R-:W-:Y:S01]  /*cc8c0*/  IMAD.WIDE R10, R237.reuse, 0x4, R120 ;  /* 0x00000004ed0a7825 */ /* 0x040fe200078e0278 */
[----:B------:R-:W4:Y:S04]  /*cc8d0*/  LDL.LU R238, [R1+0x1bc0] ;  /* 0x001bc00001ee7983 */ /* 0x000f280000300800 */
[----:B------:R1:W-:Y:S01]  /*cc8e0*/  @P3 STG.E desc[UR20][R8.64], R166 ;  /* 0x000000a608003986 */ /* 0x0003e2000c101914 */
[----:B------:R-:W-:Y:S02]  /*cc8f0*/  VIADD R0, R252, 0x188 ;  /* 0x00000188fc007836 */ /* 0x000fe40000000000 */
[----:B-1----:R-:W-:Y:S01]  /*cc900*/  IMAD.WIDE R8, R237, 0x4, R118 ;  /* 0x00000004ed087825 */ /* 0x002fe200078e0276 */
[----:B------:R-:W4:Y:S02]  /*cc910*/  LDL.LU R166, [R1+0x1890] ;  /* 0x0018900001a67983 */ /* 0x000f240000300800 */
[----:B------:R-:W-:-:S04]  /*cc920*/  ISETP.GE.AND P0, PT, R0, UR6, PT ;  /* 0x0000000600007c0c */ /* 0x000fc8000bf06270 */
[----:B------:R-:W-:Y:S02]  /*cc930*/  ISETP.LT.AND P5, PT, R43, UR5, !P0 ;  /* 0x000000052b007c0c */ /* 0x000fe4000c7a1270 */
[----:B------:R-:W-:Y:S01]  /*cc940*/  ISETP.LT.AND P1, PT, R164, UR5, !P0 ;  /* 0x00000005a4007c0c */ /* 0x000fe2000c721270 */
[----:B------:R-:W-:Y:S01]  /*cc950*/  IMAD.WIDE R12, R47, 0x4, R122 ;  /* 0x000000042f0c7825 */ /* 0x000fe200078e027a */
[----:B--2---:R1:W-:Y:S01]  /*cc960*/  @P2 STG.E desc[UR20][R10.64], R236 ;  /* 0x000000ec0a002986 */ /* 0x0043e2000c101914 */
[----:B------:R-:W-:Y:S02]  /*cc970*/  ISETP.LT.AND P2, PT, R243, UR5, !P0 ;  /* 0x00000005f3007c0c */ /* 0x000fe4000c741270 */
[C---:B-1----:R-:W-:Y:S01]  /*cc980*/  IMAD.WIDE R10, R47.reuse, 0x4, R124 ;  /* 0x000000042f0a7825 */ /* 0x042fe200078e027c */
[----:B---3--:R1:W-:Y:S04]  /*cc990*/  @P6 STG.E desc[UR20][R8.64], R45 ;  /* 0x0000002d08006986 */ /* 0x0083e8000c101914 */
[----:B-1----:R-:W2:Y:S04]  /*cc9a0*/  LDL.LU R45, [R1+0x16f0] ;  /* 0x0016f000012d7983 */ /* 0x002ea80000300800 */
[----:B------:R-:W3:Y:S04]  /*cc9b0*/  LDL.LU R236, [R1+0x2fb4] ;  /* 0x002fb40001ec7983 */ /* 0x000ee80000300800 */
[----:B----4-:R1:W-:Y:S04]  /*cc9c0*/  @P5 STG.E desc[UR20][R10.64], R241 ;  /* 0x000000f10a005986 */ /* 0x0103e8000c101914 */
[----:B------:R-:W4:Y:S04]  /*cc9d0*/  LDL.LU R237, [R1+0x1c34] ;  /* 0x001c340001ed7983 */ /* 0x000f280000300800 */
[----:B------:R1:W-:Y:S02]  /*cc9e0*/  @P1 STG.E desc[UR20][R12.64], R240 ;  /* 0x000000f00c001986 */ /* 0x0003e4000c101914 */
[----:B-1----:R-:W-:-:S02]  /*cc9f0*/  IMAD.WIDE R10, R47, 0x4, R120 ;  /* 0x000000042f0a7825 */ /* 0x002fc400078e0278 */
[----:B------:R-:W4:Y:S02]  /*cca00*/  LDL.LU R241, [R1+0x1c54] ;  /* 0x001c540001f17983 */ /* 0x000f240000300800 */
[----:B------:R-:W-:Y:S02]  /*cca10*/  IMAD.WIDE R12, R47, 0x4, R118 ;  /* 0x000000042f0c7825 */ /* 0x000fe400078e0276 */
[----:B------:R-:W4:Y:S04]  /*cca20*/  LDL.LU R47, [R1+0x2fb8] ;  /* 0x002fb800012f7983 */ /* 0x000f280000300800 */
[----:B------:R-:W4:Y:S04]  /*cca30*/  LDL.LU R240, [R1+0x1c44] ;  /* 0x001c440001f07983 */ /* 0x000f280000300800 */
[----:B------:R1:W-:Y:S04]  /*cca40*/  @P2 STG.E desc[UR20][R10.64], R165 ;  /* 0x000000a50a002986 */ /* 0x0003e8000c101914 */
[----:B-1----:R-:W4:Y:S01]  /*cca50*/  LDL.LU R165, [R1+0x1c24] ;  /* 0x001c240001a57983 */ /* 0x002f220000300800 */
[----:B------:R-:W-:Y:S01]  /*cca60*/  VIADD R3, R252, 0x189 ;  /* 0x00000189fc037836 */ /* 0x000fe20000000000 */
[----:B------:R-:W-:-:S04]  /*cca70*/  ISETP.LT.AND P0, PT, R242, UR5, !P0 ;  /* 0x00000005f2007c0c */ /* 0x000fc8000c701270 */
[----:B------:R-:W-:-:S04]  /*cca80*/  ISETP.GE.AND P4, PT, R3, UR6, PT ;  /* 0x0000000603007c0c */ /* 0x000fc8000bf86270 */
[----:B------:R-:W-:Y:S01]  /*cca90*/  ISETP.LT.AND P6, PT, R43, UR5, !P4 ;  /* 0x000000052b007c0c */ /* 0x000fe2000e7c1270 */
[----:B------:R-:W-:Y:S01]  /*ccaa0*/  IMAD.WIDE R8, R46, 0x4, R124 ;  /* 0x000000042e087825 */ /* 0x000fe200078e027c */
[----:B------:R-:W-:Y:S02]  /*ccab0*/  ISETP.LT.AND P5, PT, R164, UR5, !P4 ;  /* 0x00000005a4007c0c */ /* 0x000fe4000e7a1270 */
[----:B------:R-:W-:Y:S01]  /*ccac0*/  ISETP.LT.AND P1, PT, R243, UR5, !P4 ;  /* 0x00000005f3007c0c */ /* 0x000fe2000e721270 */
[----:B------:R1:W-:Y:S01]  /*ccad0*/  @P0 STG.E desc[UR20][R12.64], R42 ;  /* 0x0000002a0c000986 */ /* 0x0003e2000c101914 */
[----:B------:R-:W-:Y:S01]  /*ccae0*/  IMAD.WIDE R10, R46, 0x4, R122 ;  /* 0x000000042e0a7825 */ /* 0x000fe200078e027a */
[----:B------:R-:W-:-:S06]  /*ccaf0*/  ISETP.LT.AND P4, PT, R242, UR5, !P4 ;  /* 0x00000005f2007c0c */ /* 0x000fcc000e781270 */
[----:B------:R1:W-:Y:S02]  /*ccb00*/  @P6 STG.E desc[UR20][R8.64], R44 ;  /* 0x0000002c08006986 */ /* 0x0003e4000c101914 */
[----:B-1----:R-:W-:-:S04]  /*ccb10*/  IMAD.WIDE R12, R46, 0x4, R118 ;  /* 0x000000042e0c7825 */ /* 0x002fc800078e0276 */
[----:B------:R-:W-:Y:S01]  /*ccb20*/  IMAD.WIDE R8, R46, 0x4, R120 ;  /* 0x000000042e087825 */ /* 0x000fe200078e0278 */
[----:B------:R-:W4:Y:S04]  /*ccb30*/  LDL.LU R44, [R1+0x1bd4] ;  /* 0x001bd400012c7983 */ /* 0x000f280000300800 */
[----:B------:R-:W4:Y:S04]  /*ccb40*/  LDL.LU R46, [R1+0x1bc4] ;  /* 0x001bc400012e7983 */ /* 0x000f280000300800 */
[----:B------:R-:W-:Y:S04]  /*ccb50*/  @P5 STG.E desc[UR20][R10.64], R238 ;  /* 0x000000ee0a005986 */ /* 0x000fe8000c101914 */
[----:B------:R-:W-:Y:S04]  /*ccb60*/  @P1 STG.E desc[UR20][R8.64], R166 ;  /* 0x000000a608001986 */ /* 0x000fe8000c101914 */
[----:B------:R-:W4:Y:S01]  /*ccb70*/  LDL.LU R42, [R1+0x2fbc] ;  /* 0x002fbc00012a7983 */ /* 0x000f220000300800 */
[----:B------:R-:W-:-:S05]  /*ccb80*/  VIADD R0, R252, 0x18a ;  /* 0x0000018afc007836 */ /* 0x000fca0000000000 */
[----:B------:R-:W-:-:S04]  /*ccb90*/  ISETP.GE.AND P3, PT, R0, UR6, PT ;  /* 0x0000000600007c0c */ /* 0x000fc8000bf66270 */
[----:B------:R-:W-:Y:S02]  /*ccba0*/  ISETP.LT.AND P0, PT, R43, UR5, !P3 ;  /* 0x000000052b007c0c */ /* 0x000fe4000df01270 */
[----:B------:R-:W-:Y:S02]  /*ccbb0*/  ISETP.LT.AND P6, PT, R164, UR5, !P3 ;  /* 0x00000005a4007c0c */ /* 0x000fe4000dfc1270 */
[----:B------:R-:W-:Y:S02]  /*ccbc0*/  ISETP.LT.AND P1, PT, R243, UR5, !P3 ;  /* 0x00000005f3007c0c */ /* 0x000fe4000df21270 */
[----:B------:R-:W-:Y:S01]  /*ccbd0*/  ISETP.LT.AND P3, PT, R242, UR5, !P3 ;  /* 0x00000005f2007c0c */ /* 0x000fe2000df61270 */
[----:B--2---:R1:W-:Y:S04]  /*ccbe0*/  @P4 STG.E desc[UR20][R12.64], R45 ;  /* 0x0000002d0c004986 */ /* 0x0043e8000c101914 */
[----:B-1----:R-:W2:Y:S01]  /*ccbf0*/  LDL.LU R45, [R1+0x1894] ;  /* 0x00189400012d7983 */ /* 0x002ea20000300800 */
[----:B---3--:R-:W-:-:S04]  /*ccc00*/  IMAD.WIDE R8, R236, 0x4, R124 ;  /* 0x00000004ec087825 */ /* 0x008fc800078e027c */
[C---:B------:R-:W-:Y:S01]  /*ccc10*/  IMAD.WIDE R10, R236.reuse, 0x4, R122 ;  /* 0x00000004ec0a7825 */ /* 0x040fe200078e027a */
[----:B------:R-:W3:Y:S04]  /*ccc20*/  LDL.LU R167, [R1+0x16f4] ;  /* 0x0016f40001a77983 */ /* 0x000ee80000300800 */
[----:B------:R-:W3:Y:S04]  /*ccc30*/  LDL.LU R238, [R1+0x1c38] ;  /* 0x001c380001ee7983 */ /* 0x000ee80000300800 */
[----:B----4-:R1:W-:Y:S04]  /*ccc40*/  @P0 STG.E desc[UR20][R8.64], R237 ;  /* 0x000000ed08000986 */ /* 0x0103e8000c101914 */
[----:B------:R4:W-:Y:S04]  /*ccc50*/  @P6 STG.E desc[UR20][R10.64], R241 ;  /* 0x000000f10a006986 */ /* 0x0009e8000c101914 */
[----:B------:R-:W3:Y:S01]  /*ccc60*/  LDL.LU R166, [R1+0x1c58] ;  /* 0x001c580001a67983 */ /* 0x000ee20000300800 */
[----:B-1----:R-:W-:-:S04]  /*ccc70*/  IMAD.WIDE R8, R236, 0x4, R120 ;  /* 0x00000004ec087825 */ /* 0x002fc800078e0278 */
[----:B----4-:R-:W-:Y:S01]  /*ccc80*/  IMAD.WIDE R10, R236, 0x4, R118 ;  /* 0x00000004ec0a7825 */ /* 0x010fe200078e0276 */
[----:B------:R-:W4:Y:S04]  /*ccc90*/  LDL.LU R241, [R1+0x1c48] ;  /* 0x001c480001f17983 */ /* 0x000f280000300800 */
[----:B------:R-:W-:Y:S04]  /*ccca0*/  @P1 STG.E desc[UR20][R8.64], R240 ;  /* 0x000000f008001986 */ /* 0x000fe8000c101914 */
[----:B------:R-:W4:Y:S04]  /*cccb0*/  LDL.LU R237, [R1+0x2fc4] ;  /* 0x002fc40001ed7983 */ /* 0x000f280000300800 */
[----:B------:R1:W-:Y:S04]  /*cccc0*/  @P3 STG.E desc[UR20][R10.64], R165 ;  /* 0x000000a50a003986 */ /* 0x0003e8000c101914 */
[----:B-1----:R-:W4:Y:S01]  /*cccd0*/  LDL.LU R165, [R1+0x1c28] ;  /* 0x001c280001a57983 */ /* 0x002f220000300800 */
[----:B------:R-:W-:-:S05]  /*ccce0*/  VIADD R0, R252, 0x18b ;  /* 0x0000018bfc007836 */ /* 0x000fca0000000000 */
[----:B------:R-:W-:-:S04]  /*cccf0*/  ISETP.GE.AND P2, PT, R0, UR6, PT ;  /* 0x0000000600007c0c */ /* 0x000fc8000bf46270 */
[----:B------:R-:W-:Y:S02]  /*ccd00*/  ISETP.LT.AND P4, PT, R43, UR5, !P2 ;  /* 0x000000052b007c0c */ /* 0x000fe4000d781270 */
[----:B------:R-:W-:Y:S01]  /*ccd10*/  ISETP.LT.AND P5, PT, R164, UR5, !P2 ;  /* 0x00000005a4007c0c */ /* 0x000fe2000d7a1270 */
[----:B------:R-:W-:-:S04]  /*ccd20*/  IMAD.WIDE R12, R47, 0x4, R124 ;  /* 0x000000042f0c7825 */ /* 0x000fc800078e027c */
[----:B------:R-:W-:Y:S01]  /*ccd30*/  IMAD.WIDE R14, R47, 0x4, R122 ;  /* 0x000000042f0e7825 */ /* 0x000fe200078e027a */
[----:B------:R-:W-:-:S05]  /*ccd40*/  ISETP.LT.AND P6, PT, R243, UR5, !P2 ;  /* 0x00000005f3007c0c */ /* 0x000fca000d7c1270 */
[----:B------:R-:W-:Y:S04]  /*ccd50*/  @P4 STG.E desc[UR20][R12.64], R44 ;  /* 0x0000002c0c004986 */ /* 0x000fe8000c101914 */
[----:B------:R1:W-:Y:S01]  /*ccd60*/  @P5 STG.E desc[UR20][R14.64], R46 ;  /* 0x0000002e0e005986 */ /* 0x0003e2000c101914 */
[----:B------:R-:W-:-:S03]  /*ccd70*/  IMAD.WIDE R8, R47, 0x4, R120 ;  /* 0x000000042f087825 */ /* 0x000fc600078e0278 */
[----:B-1----:R-:W4:Y:S04]  /*ccd80*/  LDL.LU R46, [R1+0x1bd8] ;  /* 0x001bd800012e7983 */ /* 0x002f280000300800 */
[----:B------:R-:W4:Y:S04]  /*ccd90*/  LDL.LU R236, [R1+0x2fc0] ;  /* 0x002fc00001ec7983 */ /* 0x000f280000300800 */
[----:B------:R-:W4:Y:S04]  /*ccda0*/  LDL.LU R240, [R1+0x1bc8] ;  /* 0x001bc80001f07983 */ /* 0x000f280000300800 */
[----:B------:R-:W4:Y:S01]  /*ccdb0*/  LDL.LU R44, [R1+0x1898] ;  /* 0x00189800012c7983 */ /* 0x000f220000300800 */
[----:B------:R-:W-:Y:S01]  /*ccdc0*/  VIADD R0, R252, 0x18c ;  /* 0x0000018cfc007836 */ /* 0x000fe20000000000 */
[----:B------:R-:W-:-:S04]  /*ccdd0*/  ISETP.LT.AND P2, PT, R242, UR5, !P2 ;  /* 0x00000005f2007c0c */ /* 0x000fc8000d741270 */
[----:B------:R-:W-:-:S04]  /*ccde0*/  ISETP.GE.AND P0, PT, R0, UR6, PT ;  /* 0x0000000600007c0c */ /* 0x000fc8000bf06270 */
[----:B------:R-:W-:Y:S02]  /*ccdf0*/  ISETP.LT.AND P5, PT, R43, UR5, !P0 ;  /* 0x000000052b007c0c */ /* 0x000fe4000c7a1270 */
[----:B------:R-:W-:Y:S02]  /*cce00*/  ISETP.LT.AND P1, PT, R164, UR5, !P0 ;  /* 0x00000005a4007c0c */ /* 0x000fe4000c721270 */
[----:B------:R-:W-:Y:S02]  /*cce10*/  ISETP.LT.AND P3, PT, R243, UR5, !P0 ;  /* 0x00000005f3007c0c */ /* 0x000fe4000c761270 */
[----:B------:R-:W-:Y:S01]  /*cce20*/  ISETP.LT.AND P0, PT, R242, UR5, !P0 ;  /* 0x00000005f2007c0c */ /* 0x000fe2000c701270 */
[----:B------:R-:W-:-:S04]  /*cce30*/  IMAD.WIDE R10, R42, 0x4, R124 ;  /* 0x000000042a0a7825 */ /* 0x000fc800078e027c */
[----:B------:R-:W-:-:S04]  /*cce40*/  IMAD.WIDE R12, R42, 0x4, R122 ;  /* 0x000000042a0c7825 */ /* 0x000fc800078e027a */
[C---:B------:R-:W-:Y:S01]  /*cce50*/  IMAD.WIDE R14, R42.reuse, 0x4, R120 ;  /* 0x000000042a0e7825 */ /* 0x040fe200078e0278 */
[----:B--2---:R1:W-:Y:S03]  /*cce60*/  @P6 STG.E desc[UR20][R8.64], R45 ;  /* 0x0000002d08006986 */ /* 0x0043e6000c101914 */
[--C-:B-1----:R-:W-:Y:S01]  /*cce70*/  IMAD.WIDE R8, R47, 0x4, R118.reuse ;  /* 0x000000042f087825 */ /* 0x102fe200078e0276 */
[----:B------:R-:W2:Y:S04]  /*cce80*/  LDL.LU R45, [R1+0x16f8] ;  /* 0x0016f800012d7983 */ /* 0x000ea80000300800 */
[----:B------:R-:W2:Y:S04]  /*cce90*/  LDL.LU R47, [R1+0x1c3c] ;  /* 0x001c3c00012f7983 */ /* 0x000ea80000300800 */
[----:B---3--:R-:W-:Y:S04]  /*ccea0*/  @P2 STG.E desc[UR20][R8.64], R167 ;  /* 0x000000a708002986 */ /* 0x008fe8000c101914 */
[----:B------:R1:W-:Y:S04]  /*cceb0*/  @P5 STG.E desc[UR20][R10.64], R238 ;  /* 0x000000ee0a005986 */ /* 0x0003e8000c101914 */
[----:B------:R3:W-:Y:S04]  /*ccec0*/  @P1 STG.E desc[UR20][R12.64], R166 ;  /* 0x000000a60c001986 */ /* 0x0007e8000c101914 */
[----:B----4-:R-:W-:Y:S01]  /*cced0*/  @P3 STG.E desc[UR20][R14.64], R241 ;  /* 0x000000f10e003986 */ /* 0x010fe2000c101914 */
[----:B-1----:R-:W-:-:S03]  /*ccee0*/  IMAD.WIDE R10, R42, 0x4, R118 ;  /* 0x000000042a0a7825 */ /* 0x002fc600078e0276 */
[----:B---3--:R-:W3:Y:S04]  /*ccef0*/  LDL.LU R166, [R1+0x1c5c] ;  /* 0x001c5c0001a67983 */ /* 0x008ee80000300800 */
[----:B------:R-:W4:Y:S04]  /*ccf00*/  LDL.LU R42, [R1+0x2fc8] ;  /* 0x002fc800012a7983 */ /* 0x000f280000300800 */
[----:B------:R1:W-:Y:S04]  /*ccf10*/  @P0 STG.E desc[UR20][R10.64], R165 ;  /* 0x000000a50a000986 */ /* 0x0003e8000c101914 */
[----:B-1----:R-:W4:Y:S01]  /*ccf20*/  LDL.LU R165, [R1+0x1c4c] ;  /* 0x001c4c0001a57983 */ /* 0x002f220000300800 */
[----:B------:R-:W-:-:S02]  /*ccf30*/  VIADD R0, R252, 0x18d ;  /* 0x0000018dfc007836 */ /* 0x000fc40000000000 */
[----:B------:R-:W-:-:S03]  /*ccf40*/  VIADD R3, R252, 0x18e ;  /* 0x0000018efc037836 */ /* 0x000fc60000000000 */
[----:B------:R-:W-:-:S04]  /*ccf50*/  ISETP.GE.AND P4, PT, R0, UR6, PT ;  /* 0x0000000600007c0c */ /* 0x000fc8000bf86270 */
[----:B------:R-:W-:Y:S02]  /*ccf60*/  ISETP.LT.AND P2, PT, R43, UR5, !P4 ;  /* 0x000000052b007c0c */ /* 0x000fe4000e741270 */
[----:B------:R-:W-:Y:S02]  /*ccf70*/  ISETP.LT.AND P5, PT, R164, UR5, !P4 ;  /* 0x00000005a4007c0c */ /* 0x000fe4000e7a1270 */
[----:B------:R-:W-:Y:S02]  /*ccf80*/  ISETP.GE.AND P6, PT, R3, UR6, PT ;  /* 0x0000000603007c0c */ /* 0x000fe4000bfc6270 */
[----:B------:R-:W-:Y:S02]  /*ccf90*/  ISETP.LT.AND P3, PT, R243, UR5, !P4 ;  /* 0x00000005f3007c0c */ /* 0x000fe4000e761270 */
[----:B------:R-:W-:Y:S02]  /*ccfa0*/  ISETP.LT.AND P4, PT, R242, UR5, !P4 ;  /* 0x00000005f2007c0c */ /* 0x000fe4000e781270 */
[----:B------:R-:W-:Y:S01]  /*ccfb0*/  ISETP.LT.AND P1, PT, R43, UR5, !P6 ;  /* 0x000000052b007c0c */ /* 0x000fe2000f721270 */
[----:B------:R-:W-:-:S04]  /*ccfc0*/  IMAD.WIDE R8, R236, 0x4, R124 ;  /* 0x00000004ec087825 */ /* 0x000fc800078e027c */
[----:B------:R-:W-:-:S04]  /*ccfd0*/  IMAD.WIDE R12, R236, 0x4, R122 ;  /* 0x00000004ec0c7825 */ /* 0x000fc800078e027a */
[C---:B------:R-:W-:Y:S01]  /*ccfe0*/  IMAD.WIDE R10, R236.reuse, 0x4, R120 ;  /* 0x00000004ec0a7825 */ /* 0x040fe200078e0278 */
[----:B------:R1:W-:Y:S04]  /*ccff0*/  @P2 STG.E desc[UR20][R8.64], R46 ;  /* 0x0000002e08002986 */ /* 0x0003e8000c101914 */
[----:B------:R1:W-:Y:S04]  /*cd000*/  @P5 STG.E desc[UR20][R12.64], R240 ;  /* 0x000000f00c005986 */ /* 0x0003e8000c101914 */
[----:B------:R1:W-:Y:S04]  /*cd010*/  @P3 STG.E desc[UR20][R10.64], R44 ;  /* 0x0000002c0a003986 */ /* 0x0003e8000c101914 */
[----:B-1----:R-:W4:Y:S01]  /*cd020*/  LDL.LU R46, [R1+0x1c2c] ;  /* 0x001c2c00012e7983 */ /* 0x002f220000300800 */
[----:B------:R-:W-:-:S04]  /*cd030*/  IMAD.WIDE R8, R236, 0x4, R118 ;  /* 0x00000004ec087825 */ /* 0x000fc800078e0276 */
[----:B------:R-:W-:Y:S01]  /*cd040*/  IMAD.WIDE R12, R237, 0x4, R124 ;  /* 0x00000004ed0c7825 */ /* 0x000fe200078e027c */
[----:B------:R-:W4:Y:S04]  /*cd050*/  LDL.LU R241, [R1+0x1bdc] ;  /* 0x001bdc0001f17983 */ /* 0x000f280000300800 */
[----:B------:R-:W4:Y:S04]  /*cd060*/  LDL.LU R240, [R1+0x1bcc] ;  /* 0x001bcc0001f07983 */ /* 0x000f280000300800 */
[----:B------:R-:W4:Y:S04]  /*cd070*/  LDL.LU R236, [R1+0x189c] ;  /* 0x00189c0001ec7983 */ /* 0x000f280000300800 */
[----:B------:R-:W4:Y:S01]  /*cd080*/  LDL.LU R44, [R1+0x16fc] ;  /* 0x0016fc00012c7983 */ /* 0x000f220000300800 */
[----:B------:R-:W-:-:S02]  /*cd090*/  ISETP.LT.AND P2, PT, R164, UR5, !P6 ;  /* 0x00000005a4007c0c */ /* 0x000fc4000f741270 */
[----:B------:R-:W-:Y:S01]  /*cd0a0*/  ISETP.LT.AND P3, PT, R243, UR5, !P6 ;  /* 0x00000005f3007c0c */ /* 0x000fe2000f761270 */
[C---:B------:R-:W-:Y:S01]  /*cd0b0*/  IMAD.WIDE R10, R237.reuse, 0x4, R120 ;  /* 0x00000004ed0a7825 */ /* 0x040fe200078e0278 */
[----:B--2---:R1:W-:Y:S04]  /*cd0c0*/  @P4 STG.E desc[UR20][R8.64], R45 ;  /* 0x0000002d08004986 */ /* 0x0043e8000c101914 */
[----:B------:R2:W-:Y:S04]  /*cd0d0*/  @P1 STG.E desc[UR20][R12.64], R47 ;  /* 0x0000002f0c001986 */ /* 0x0005e8000c101914 */
[----:B-1----:R-:W4:Y:S04]  /*cd0e0*/  LDL.LU R45, [R1+0x1c80] ;  /* 0x001c8000012d7983 */ /* 0x002f280000300800 */
[----:B--2---:R-:W2:Y:S01]  /*cd0f0*/  LDL.LU R47, [R1+0x2fcc] ;  /* 0x002fcc00012f7983 */ /* 0x004ea20000300800 */
[----:B------:R-:W-:-:S03]  /*cd100*/  IMAD.WIDE R8, R237, 0x4, R122 ;  /* 0x00000004ed087825 */ /* 0x000fc600078e027a */
[----:B------:R-:W2:Y:S04]  /*cd110*/  LDL.LU R238, [R1+0x1c60] ;  /* 0x001c600001ee7983 */ /* 0x000ea80000300800 */
[----:B---3--:R1:W-:Y:S04]  /*cd120*/  @P2 STG.E desc[UR20][R8.64], R166 ;  /* 0x000000a608002986 */ /* 0x0083e8000c101914 */
[----:B-1----:R-:W3:Y:S04]  /*cd130*/  LDL.LU R166, [R1+0x1c70] ;  /* 0x001c700001a67983 */ /* 0x002ee80000300800 */
[----:B----4-:R1:W-:Y:S04]  /*cd140*/  @P3 STG.E desc[UR20][R10.64], R165 ;  /* 0x000000a50a003986 */ /* 0x0103e8000c101914 */
[----:B-1----:R-:W4:Y:S01]  /*cd150*/  LDL.LU R165, [R1+0x1c10] ;  /* 0x001c100001a57983 */ /* 0x002f220000300800 */
[----:B------:R-:W-:Y:S01]  /*cd160*/  VIADD R0, R252, 0x18f ;  /* 0x0000018ffc007836 */ /* 0x000fe20000000000 */
[----:B------:R-:W-:-:S04]  /*cd170*/  ISETP.LT.AND P6, PT, R242, UR5, !P6 ;  /* 0x00000005f2007c0c */ /* 0x000fc8000f7c1270 */
[----:B------:R-:W-:Y:S01]  /*cd180*/  ISETP.GE.AND P0, PT, R0, UR6, PT ;  /* 0x0000000600007c0c */ /* 0x000fe2000bf06270 */
[----:B------:R-:W-:-:S03]  /*cd190*/  VIADD R3, R252, 0x190 ;  /* 0x00000190fc037836 */ /* 0x000fc60000000000 */
[----:B------:R-:W-:Y:S02]  /*cd1a0*/  ISETP.LT.AND P5, PT, R43, UR5, !P0 ;  /* 0x000000052b007c0c */ /* 0x000fe4000c7a1270 */
[----:B------:R-:W-:Y:S01]  /*cd1b0*/  ISETP.LT.AND P1, PT, R164, UR5, !P0 ;  /* 0x00000005a4007c0c */ /* 0x000fe2000c721270 */
[----:B------:R-:W-:Y:S01]  /*cd1c0*/  IMAD.WIDE R8, R237, 0x4, R118 ;  /* 0x00000004ed087825 */ /* 0x000fe200078e0276 */
[----:B------:R-:W-:Y:S02]  /*cd1d0*/  ISETP.GE.AND P4, PT, R3, UR6, PT ;  /* 0x0000000603007c0c */ /* 0x000fe4000bf86270 */
[----:B------:R-:W-:Y:S01]  /*cd1e0*/  ISETP.LT.AND P3, PT, R243, UR5, !P0 ;  /* 0x00000005f3007c0c */ /* 0x000fe2000c761270 */
[----:B------:R-:W-:Y:S01]  /*cd1f0*/  IMAD.WIDE R10, R42, 0x4, R124 ;  /* 0x000000042a0a7825 */ /* 0x000fe200078e027c */
[----:B------:R-:W-:-:S03]  /*cd200*/  ISETP.LT.AND P0, PT, R242, UR5, !P0 ;  /* 0x00000005f2007c0c */ /* 0x000fc6000c701270 */
[----:B------:R-:W-:Y:S01]  /*cd210*/  IMAD.WIDE R12, R42, 0x4, R122 ;  /* 0x000000042a0c7825 */ /* 0x000fe200078e027a */
[----:B------:R1:W-:Y:S01]  /*cd220*/  @P6 STG.E desc[UR20][R8.64], R46 ;  /* 0x0000002e08006986 */ /* 0x0003e2000c101914 */
[----:B------:R-:W-:-:S03]  /*cd230*/  ISETP.LT.AND P6, PT, R43, UR5, !P4 ;  /* 0x000000052b007c0c */ /* 0x000fc6000e7c1270 */
[----:B------:R1:W-:Y:S04]  /*cd240*/  @P5 STG.E desc[UR20][R10.64], R241 ;  /* 0x000000f10a005986 */ /* 0x0003e8000c101914 */
[----:B------:R1:W-:Y:S04]  /*cd250*/  @P1 STG.E desc[UR20][R12.64], R240 ;  /* 0x000000f00c001986 */ /* 0x0003e8000c101914 */
[----:B-1----:R-:W4:Y:S04]  /*cd260*/  LDL.LU R46, [R1+0x2fd0] ;  /* 0x002fd000012e7983 */ /* 0x002f280000300800 */
[----:B------:R-:W4:Y:S01]  /*cd270*/  LDL.LU R237, [R1+0x1be0] ;  /* 0x001be00001ed7983 */ /* 0x000f220000300800 */
[----:B------:R-:W-:-:S04]  /*cd280*/  IMAD.WIDE R10, R42, 0x4, R120 ;  /* 0x000000042a0a7825 */ /* 0x000fc800078e0278 */
[----:B------:R-:W-:Y:S02]  /*cd290*/  IMAD.WIDE R12, R42, 0x4, R118 ;  /* 0x000000042a0c7825 */ /* 0x000fe400078e0276 */
[----:B------:R-:W4:Y:S04]  /*cd2a0*/  LDL.LU R42, [R1+0x19e0] ;  /* 0x0019e000012a7983 */ /* 0x000f280000300800 */
[----:B------:R-:W4:Y:S04]  /*cd2b0*/  LDL.LU R240, [R1+0x2fd4] ;  /* 0x002fd40001f07983 */ /* 0x000f280000300800 */
[----:B------:R1:W-:Y:S04]  /*cd2c0*/  @P3 STG.E desc[UR20][R10.64], R236 ;  /* 0x000000ec0a003986 */ /* 0x0003e8000c101914 */
[----:B------:R-:W-:Y:S04]  /*cd2d0*/  @P0 STG.E desc[UR20][R12.64], R44 ;  /* 0x0000002c0c000986 */ /* 0x000fe8000c101914 */
[----:B------:R-:W4:Y:S04]  /*cd2e0*/  LDL.LU R241, [R1+0x1580] ;  /* 0x0015800001f17983 */ /* 0x000f280000300800 */
[----:B-1----:R-:W4:Y:S01]  /*cd2f0*/  LDL.LU R236, [R1+0x11a0] ;  /* 0x0011a00001ec7983 */ /* 0x002f220000300800 */
[----:B------:R-:W-:-:S02]  /*cd300*/  ISETP.LT.AND P5, PT, R164, UR5, !P4 ;  /* 0x00000005a4007c0c */ /* 0x000fc4000e7a1270 */
[----:B------:R-:W-:Y:S02]  /*cd310*/  ISETP.LT.AND P1, PT, R243, UR5, !P4 ;  /* 0x00000005f3007c0c */ /* 0x000fe4000e721270 */
[----:B------:R-:W-:Y:S01]  /*cd320*/  ISETP.LT.AND P4, PT, R242, UR5, !P4 ;  /* 0x00000005f2007c0c */ /* 0x000fe2000e781270 */
[----:B--2---:R-:W-:-:S05]  /*cd330*/  IMAD.WIDE R8, R47, 0x4, R124 ;  /* 0x000000042f087825 */ /* 0x004fca00078e027c */
[----:B------:R1:W-:Y:S04]  /*cd340*/  @P6 STG.E desc[UR20][R8.64], R45 ;  /* 0x0000002d08006986 */ /* 0x0003e8000c101914 */
[----:B-1----:R-:W2:Y:S01]  /*cd350*/  LDL.LU R45, [R1+0x1c84] ;  /* 0x001c8400012d7983 */ /* 0x002ea20000300800 */
[----:B------:R-:W-:-:S04]  /*cd360*/  IMAD.WIDE R10, R47, 0x4, R122 ;  /* 0x000000042f0a7825 */ /* 0x000fc800078e027a */
[----:B------:R-:W-:-:S04]  /*cd370*/  IMAD.WIDE R8, R47, 0x4, R120 ;  /* 0x000000042f087825 */ /* 0x000fc800078e0278 */
[----:B------:R-:W-:Y:S02]  /*cd380*/  IMAD.WIDE R12, R47, 0x4, R118 ;  /* 0x000000042f0c7825 */ /* 0x000fe400078e0276 */
[----:B------:R-:W2:Y:S04]  /*cd390*/  LDL.LU R47, [R1+0x1c64] ;  /* 0x001c6400012f7983 */ /* 0x000ea80000300800 */
[----:B------:R-:W-:Y:S04]  /*cd3a0*/  @P5 STG.E desc[UR20][R10.64], R238 ;  /* 0x000000ee0a005986 */ /* 0x000fe8000c101914 */
[----:B---3--:R-:W-:Y:S04]  /*cd3b0*/  @P1 STG.E desc[UR20][R8.64], R166 ;  /* 0x000000a608001986 */ /* 0x008fe8000c101914 */
[----:B------:R-:W3:Y:S04]  /*cd3c0*/  LDL.LU R44, [R1+0x2fd8] ;  /* 0x002fd800012c7983 */ /* 0x000ee80000300800 */
[----:B----4-:R1:W-:Y:S04]  /*cd3d0*/  @P4 STG.E desc[UR20][R12.64], R165 ;  /* 0x000000a50c004986 */ /* 0x0103e8000c101914 */
[----:B-1----:R-:W4:Y:S01]  /*cd3e0*/  LDL.LU R165, [R1+0x1c74] ;  /* 0x001c740001a57983 */ /* 0x002f220000300800 */
[----:B------:R-:W-:-:S03]  /*cd3f0*/  VIADD R0, R252, 0x191 ;  /* 0x00000191fc007836 */ /* 0x000fc60000000000 */
[----:B------:R-:W3:Y:S04]  /*cd400*/  LDL.LU R167, [R1+0x1c14] ;  /* 0x001c140001a77983 */ /* 0x000ee80000300800 */
[----:B------:R-:W3:Y:S04]  /*cd410*/  LDL.LU R238, [R1+0x1be4] ;  /* 0x001be40001ee7983 */ /* 0x000ee80000300800 */
[----:B------:R-:W3:Y:S01]  /*cd420*/  LDL.LU R166, [R1+0x19e4] ;  /* 0x0019e40001a67983 */ /* 0x000ee20000300800 */
[----:B------:R-:W-:Y:S01]  /*cd430*/  ISETP.GE.AND P2, PT, R0, UR6, PT ;  /* 0x0000000600007c0c */ /* 0x000fe2000bf46270 */
[----:B------:R-:W-:-:S03]  /*cd440*/  VIADD R0, R252, 0x192 ;  /* 0x00000192fc007836 */ /* 0x000fc60000000000 */
[----:B------:R-:W-:Y:S02]  /*cd450*/  ISETP.LT.AND P0, PT, R43, UR5, !P2 ;  /* 0x000000052b007c0c */ /* 0x000fe4000d701270 */
[----:B------:R-:W-:Y:S02]  /*cd460*/  ISETP.LT.AND P6, PT, R164, UR5, !P2 ;  /* 0x00000005a4007c0c */ /* 0x000fe4000d7c1270 */
[----:B------:R-:W-:Y:S02]  /*cd470*/  ISETP.GE.AND P3, PT, R0, UR6, PT ;  /* 0x0000000600007c0c */ /* 0x000fe4000bf66270 */
[----:B------:R-:W-:Y:S02]  /*cd480*/  ISETP.LT.AND P1, PT, R243, UR5, !P2 ;  /* 0x00000005f3007c0c */ /* 0x000fe4000d721270 */
[----:B------:R-:W-:Y:S02]  /*cd490*/  ISETP.LT.AND P2, PT, R242, UR5, !P2 ;  /* 0x00000005f2007c0c */ /* 0x000fe4000d741270 */
[----:B------:R-:W-:Y:S01]  /*cd4a0*/  ISETP.LT.AND P4, PT, R43, UR5, !P3 ;  /* 0x000000052b007c0c */ /* 0x000fe2000df81270 */
[----:B------:R-:W-:-:S04]  /*cd4b0*/  IMAD.WIDE R8, R46, 0x4, R124 ;  /* 0x000000042e087825 */ /* 0x000fc800078e027c */
[----:B------:R-:W-:Y:S01]  /*cd4c0*/  IMAD.WIDE R10, R46, 0x4, R122 ;  /* 0x000000042e0a7825 */ /* 0x000fe200078e027a */
[----:B------:R1:W-:Y:S04]  /*cd4d0*/  @P0 STG.E desc[UR20][R8.64], R237 ;  /* 0x000000ed08000986 */ /* 0x0003e8000c101914 */
[----:B------:R1:W-:Y:S01]  /*cd4e0*/  @P6 STG.E desc[UR20][R10.64], R42 ;  /* 0x0000002a0a006986 */ /* 0x0003e2000c101914 */
[----:B------:R-:W-:-:S04]  /*cd4f0*/  IMAD.WIDE R12, R240, 0x4, R124 ;  /* 0x00000004f00c7825 */ /* 0x000fc800078e027c */
[----:B-1----:R-:W-:-:S04]  /*cd500*/  IMAD.WIDE R8, R46, 0x4, R120 ;  /* 0x000000042e087825 */ /* 0x002fc800078e0278 */
[----:B------:R-:W-:Y:S01]  /*cd510*/  IMAD.WIDE R10, R46, 0x4, R118 ;  /* 0x000000042e0a7825 */ /* 0x000fe200078e0276 */
[----:B------:R-:W3:Y:S04]  /*cd520*/  LDL.LU R42, [R1+0x1584] ;  /* 0x00158400012a7983 */ /* 0x000ee80000300800 */
[----:B------:R1:W-:Y:S04]  /*cd530*/  @P1 STG.E desc[UR20][R8.64], R241 ;  /* 0x000000f108001986 */ /* 0x0003e8000c101914 */
[----:B------:R-:W-:Y:S04]  /*cd540*/  @P2 STG.E desc[UR20][R10.64], R236 ;  /* 0x000000ec0a002986 */ /* 0x000fe8000c101914 */
[----:B------:R-:W3:Y:S01]  /*cd550*/  LDL.LU R46, [R1+0x2fe0] ;  /* 0x002fe000012e7983 */ /* 0x000ee20000300800 */
[----:B------:R-:W-:Y:S01]  /*cd560*/  ISETP.LT.AND P5, PT, R164, UR5, !P3 ;  /* 0x00000005a4007c0c */ /* 0x000fe2000dfa1270 */
[----:B------:R-:W-:Y:S01]  /*cd570*/  IMAD.WIDE R14, R240, 0x4, R122 ;  /* 0x00000004f00e7825 */ /* 0x000fe200078e027a */
[----:B------:R-:W-:-:S03]  /*cd580*/  ISETP.LT.AND P6, PT, R243, UR5, !P3 ;  /* 0x00000005f3007c0c */ /* 0x000fc6000dfc1270 */
[----:B-1----:R-:W-:Y:S01]  /*cd590*/  IMAD.WIDE R8, R240, 0x4, R120 ;  /* 0x00000004f0087825 */ /* 0x002fe200078e0278 */
[----:B--2---:R1:W-:Y:S04]  /*cd5a0*/  @P4 STG.E desc[UR20][R12.64], R45 ;  /* 0x0000002d0c004986 */ /* 0x0043e8000c101914 */
[----:B-1----:R-:W2:Y:S04]  /*cd5b0*/  LDL.LU R45, [R1+0x11a4] ;  /* 0x0011a400012d7983 */ /* 0x002ea80000300800 */
[----:B------:R1:W-:Y:S04]  /*cd5c0*/  @P5 STG.E desc[UR20][R14.64], R47 ;  /* 0x0000002f0e005986 */ /* 0x0003e8000c101914 */
[----:B------:R-:W2:Y:S04]  /*cd5d0*/  LDL.LU R237, [R1+0x1c88] ;  /* 0x001c880001ed7983 */ /* 0x000ea80000300800 */
[----:B-1----:R-:W2:Y:S04]  /*cd5e0*/  LDL.LU R47, [R1+0x2fdc] ;  /* 0x002fdc00012f7983 */ /* 0x002ea80000300800 */
[----:B----4-:R1:W-:Y:S04]  /*cd5f0*/  @P6 STG.E desc[UR20][R8.64], R165 ;  /* 0x000000a508006986 */ /* 0x0103e8000c101914 */
[----:B-1----:R-:W4:Y:S01]  /*cd600*/  LDL.LU R165, [R1+0x1c68] ;  /* 0x001c680001a57983 */ /* 0x002f220000300800 */
[----:B------:R-:W-:Y:S01]  /*cd610*/  VIADD R0, R252, 0x193 ;  /* 0x00000193fc007836 */ /* 0x000fe20000000000 */
[----:B------:R-:W-:-:S02]  /*cd620*/  ISETP.LT.AND P3, PT, R242, UR5, !P3 ;  /* 0x00000005f2007c0c */ /* 0x000fc4000df61270 */
[----:B------:R-:W4:Y:S01]  /*cd630*/  LDL.LU R241, [R1+0x1c78] ;  /* 0x001c780001f17983 */ /* 0x000f220000300800 */
[----:B------:R-:W-:-:S04]  /*cd640*/  IMAD.WIDE R8, R240, 0x4, R118 ;  /* 0x00000004f0087825 */ /* 0x000fc800078e0276 */
[----:B---3--:R-:W-:Y:S01]  /*cd650*/  IMAD.WIDE R10, R44, 0x4, R124 ;  /* 0x000000042c0a7825 */ /* 0x008fe200078e027c */
[----:B------:R-:W-:Y:S01]  /*cd660*/  ISETP.GE.AND P0, PT, R0, UR6, PT ;  /* 0x0000000600007c0c */ /* 0x000fe2000bf06270 */
[----:B------:R-:W3:Y:S04]  /*cd670*/  LDL.LU R236, [R1+0x1c18] ;  /* 0x001c180001ec7983 */ /* 0x000ee80000300800 */
[----:B------:R-:W3:Y:S01]  /*cd680*/  LDL.LU R240, [R1+0x1be8] ;  /* 0x001be80001f07983 */ /* 0x000ee20000300800 */
[----:B------:R-:W-:Y:S02]  /*cd690*/  ISETP.LT.AND P5, PT, R43, UR5, !P0 ;  /* 0x000000052b007c0c */ /* 0x000fe4000c7a1270 */
[----:B------:R-:W-:Y:S02]  /*cd6a0*/  ISETP.LT.AND P1, PT, R164, UR5, !P0 ;  /* 0x00000005a4007c0c */ /* 0x000fe4000c721270 */
[----:B------:R-:W-:-:S02]  /*cd6b0*/  ISETP.LT.AND P2, PT, R243, UR5, !P0 ;  /* 0x00000005f3007c0c */ /* 0x000fc4000c741270 */
[----:B------:R-:W-:Y:S01]  /*cd6c0*/  ISETP.LT.AND P0, PT, R242, UR5, !P0 ;  /* 0x00000005f2007c0c */ /* 0x000fe2000c701270 */
[C---:B------:R-:W-:Y:S01]  /*cd6d0*/  IMAD.WIDE R12, R44.reuse, 0x4, R122 ;  /* 0x000000042c0c7825 */ /* 0x040fe200078e027a */
[----:B------:R-:W-:Y:S03]  /*cd6e0*/  @P3 STG.E desc[UR20][R8.64], R167 ;  /* 0x000000a708003986 */ /* 0x000fe6000c101914 */
[----:B------:R-:W-:Y:S02]  /*cd6f0*/  IMAD.WIDE R14, R44, 0x4, R120 ;  /* 0x000000042c0e7825 */ /* 0x000fe400078e0278 */
[----:B------:R1:W-:Y:S04]  /*cd700*/  @P5 STG.E desc[UR20][R10.64], R238 ;  /* 0x000000ee0a005986 */ /* 0x0003e8000c101914 */
[----:B------:R-:W-:Y:S01]  /*cd710*/  @P1 STG.E desc[UR20][R12.64], R166 ;  /* 0x000000a60c001986 */ /* 0x000fe2000c101914 */
[----:B------:R-:W-:-:S02]  /*cd720*/  VIADD R0, R252, 0x194 ;  /* 0x00000194fc007836 */ /* 0x000fc40000000000 */
[----:B-1----:R-:W-:Y:S02]  /*cd730*/  IMAD.WIDE R10, R44, 0x4, R118 ;  /* 0x000000042c0a7825 */ /* 0x002fe400078e0276 */
[----:B------:R-:W3:Y:S04]  /*cd740*/  LDL.LU R44, [R1+0x19e8] ;  /* 0x0019e800012c7983 */ /* 0x000ee80000300800 */
[----:B------:R1:W-:Y:S01]  /*cd750*/  @P2 STG.E desc[UR20][R14.64], R42 ;  /* 0x0000002a0e002986 */ /* 0x0003e2000c101914 */
[----:B------:R-:W-:-:S03]  /*cd760*/  ISETP.GE.AND P4, PT, R0, UR6, PT ;  /* 0x0000000600007c0c */ /* 0x000fc6000bf86270 */
[----:B-1----:R-:W3:Y:S01]  /*cd770*/  LDL.LU R42, [R1+0x2fe4] ;  /* 0x002fe400012a7983 */ /* 0x002ee20000300800 */
[----:B------:R-:W-:Y:S02]  /*cd780*/  ISETP.LT.AND P3, PT, R43, UR5, !P4 ;  /* 0x000000052b007c0c */ /* 0x000fe4000e761270 */
[----:B------:R-:W-:Y:S01]  /*cd790*/  ISETP.LT.AND P5, PT, R164, UR5, !P4 ;  /* 0x00000005a4007c0c */ /* 0x000fe2000e7a1270 */
[----:B--2---:R1:W-:Y:S04]  /*cd7a0*/  @P0 STG.E desc[UR20][R10.64], R45 ;  /* 0x0000002d0a000986 */ /* 0x0043e8000c101914 */
[----:B-1----:R-:W2:Y:S01]  /*cd7b0*/  LDL.LU R45, [R1+0x1588] ;  /* 0x00158800012d7983 */ /* 0x002ea20000300800 */
[----:B------:R-:W-:-:S04]  /*cd7c0*/  IMAD.WIDE R8, R47, 0x4, R124 ;  /* 0x000000042f087825 */ /* 0x000fc800078e027c */
[----:B------:R-:W-:-:S04]  /*cd7d0*/  IMAD.WIDE R12, R47, 0x4, R122 ;  /* 0x000000042f0c7825 */ /* 0x000fc800078e027a */
[C---:B------:R-:W-:Y:S01]  /*cd7e0*/  IMAD.WIDE R10, R47.reuse, 0x4, R120 ;  /* 0x000000042f0a7825 */ /* 0x040fe200078e0278 */
[----:B------:R1:W-:Y:S04]  /*cd7f0*/  @P3 STG.E desc[UR20][R8.64], R237 ;  /* 0x000000ed08003986 */ /* 0x0003e8000c101914 */
[----:B----4-:R4:W-:Y:S01]  /*cd800*/  @P5 STG.E desc[UR20][R12.64], R165 ;  /* 0x000000a50c005986 */ /* 0x0109e2000c101914 */
[----:B-1----:R-:W-:-:S03]  /*cd810*/  IMAD.WIDE R8, R47, 0x4, R118 ;  /* 0x000000042f087825 */ /* 0x002fc600078e0276 */
[----:B------:R-:W2:Y:S04]  /*cd820*/  LDL.LU R47, [R1+0x2fe8] ;  /* 0x002fe800012f7983 */ /* 0x000ea80000300800 */
[----:B------:R-:W2:Y:S04]  /*cd830*/  LDL.LU R238, [R1+0x11a8] ;  /* 0x0011a80001ee7983 */ /* 0x000ea80000300800 */
[----:B------:R-:W2:Y:S04]  /*cd840*/  LDL.LU R237, [R1+0x1c8c] ;  /* 0x001c8c0001ed7983 */ /* 0x000ea80000300800 */
[----:B----4-:R-:W4:Y:S01]  /*cd850*/  LDL.LU R165, [R1+0x1c6c] ;  /* 0x001c6c0001a57983 */ /* 0x010f220000300800 */
[----:B------:R-:W-:Y:S01]  /*cd860*/  VIADD R3, R252, 0x195 ;  /* 0x00000195fc037836 */ /* 0x000fe20000000000 */
[----:B------:R-:W-:-:S02]  /*cd870*/  ISETP.LT.AND P2, PT, R243, UR5, !P4 ;  /* 0x00000005f3007c0c */ /* 0x000fc4000e741270 */
[----:B------:R-:W-:Y:S02]  /*cd880*/  ISETP.LT.AND P4, PT, R242, UR5, !P4 ;  /* 0x00000005f2007c0c */ /* 0x000fe4000e781270 */
[----:B------:R-:W-:-:S04]  /*cd890*/  ISETP.GE.AND P6, PT, R3, UR6, PT ;  /* 0x0000000603007c0c */ /* 0x000fc8000bfc6270 */
[----:B------:R-:W-:Y:S02]  /*cd8a0*/  ISETP.LT.AND P1, PT, R43, UR5, !P6 ;  /* 0x000000052b007c0c */ /* 0x000fe4000f721270 */
[----:B------:R-:W-:Y:S01]  /*cd8b0*/  ISETP.LT.AND P3, PT, R164, UR5, !P6 ;  /* 0x00000005a4007c0c */ /* 0x000fe2000f761270 */
[----:B------:R-:W-:Y:S02]  /*cd8c0*/  IMAD.WIDE R12, R46, 0x4, R124 ;  /* 0x000000042e0c7825 */ /* 0x000fe400078e027c */
[----:B------:R1:W-:Y:S01]  /*cd8d0*/  @P2 STG.E desc[UR20][R10.64], R241 ;  /* 0x000000f10a002986 */ /* 0x0003e2000c101914 */
[----:B------:R-:W-:-:S03]  /*cd8e0*/  ISETP.LT.AND P2, PT, R243, UR5, !P6 ;  /* 0x00000005f3007c0c */ /* 0x000fc6000f741270 */
[----:B---3--:R3:W-:Y:S04]  /*cd8f0*/  @P4 STG.E desc[UR20][R8.64], R236 ;  /* 0x000000ec08004986 */ /* 0x0087e8000c101914 */
[----:B------:R3:W-:Y:S04]  /*cd900*/  @P1 STG.E desc[UR20][R12.64], R240 ;  /* 0x000000f00c001986 */ /* 0x0007e8000c101914 */
[----:B-1----:R-:W4:Y:S04]  /*cd910*/  LDL.LU R241, [R1+0x1c7c] ;  /* 0x001c7c0001f17983 */ /* 0x002f280000300800 */
[----:B---3--:R-:W3:Y:S01]  /*cd920*/  LDL.LU R236, [R1+0x1c1c] ;  /* 0x001c1c0001ec7983 */ /* 0x008ee20000300800 */
[----:B------:R-:W-:-:S04]  /*cd930*/  IMAD.WIDE R8, R46, 0x4, R122 ;  /* 0x000000042e087825 */ /* 0x000fc800078e027a */
[----:B------:R-:W-:Y:S01]  /*cd940*/  IMAD.WIDE R10, R46, 0x4, R120 ;  /* 0x000000042e0a7825 */ /* 0x000fe200078e0278 */
[----:B------:R-:W3:Y:S04]  /*cd950*/  LDL.LU R240, [R1+0x1bec] ;  /* 0x001bec0001f07983 */ /* 0x000ee80000300800 */
[----:B------:R1:W-:Y:S01]  /*cd960*/  @P3 STG.E desc[UR20][R8.64], R44 ;  /* 0x0000002c08003986 */ /* 0x0003e2000c101914 */
[----:B------:R-:W-:Y:S02]  /*cd970*/  VIADD R0, R252, 0x196 ;  /* 0x00000196fc007836 */ /* 0x000fe40000000000 */
[----:B-1----:R-:W-:Y:S02]  /*cd980*/  IMAD.WIDE R8, R46, 0x4, R118 ;  /* 0x000000042e087825 */ /* 0x002fe400078e0276 */
[----:B------:R-:W3:Y:S04]  /*cd990*/  LDL.LU R46, [R1+0x11ac] ;  /* 0x0011ac00012e7983 */ /* 0x000ee80000300800 */
[----:B------:R-:W3:Y:S04]  /*cd9a0*/  LDL.LU R44, [R1+0x2fec] ;  /* 0x002fec00012c7983 */ /* 0x000ee80000300800 */
[----:B------:R-:W3:Y:S01]  /*cd9b0*/  LDL.LU R166, [R1+0x19ec] ;  /* 0x0019ec0001a67983 */ /* 0x000ee20000300800 */
[----:B------:R-:W-:-:S02]  /*cd9c0*/  ISETP.GE.AND P0, PT, R0, UR6, PT ;  /* 0x0000000600007c0c */ /* 0x000fc4000bf06270 */
[----:B------:R-:W-:Y:S02]  /*cd9d0*/  ISETP.LT.AND P6, PT, R242, UR5, !P6 ;  /* 0x00000005f2007c0c */ /* 0x000fe4000f7c1270 */
[----:B------:R-:W-:Y:S02]  /*cd9e0*/  ISETP.LT.AND P5, PT, R43, UR5, !P0 ;  /* 0x000000052b007c0c */ /* 0x000fe4000c7a1270 */
[----:B------:R-:W-:Y:S01]  /*cd9f0*/  ISETP.LT.AND P1, PT, R164, UR5, !P0 ;  /* 0x00000005a4007c0c */ /* 0x000fe2000c721270 */
[C---:B------:R-:W-:Y:S01]  /*cda00*/  IMAD.WIDE R12, R42.reuse, 0x4, R122 ;  /* 0x000000042a0c7825 */ /* 0x040fe200078e027a */
[----:B--2---:R1:W-:Y:S04]  /*cda10*/  @P2 STG.E desc[UR20][R10.64], R45 ;  /* 0x0000002d0a002986 */ /* 0x0043e8000c101914 */
[----:B-1----:R-:W2:Y:S01]  /*cda20*/  LDL.LU R45, [R1+0x158c] ;  /* 0x00158c00012d7983 */ /* 0x002ea20000300800 */
[----:B------:R-:W-:-:S03]  /*cda30*/  IMAD.WIDE R10, R42, 0x4, R124 ;  /* 0x000000042a0a7825 */ /* 0x000fc600078e027c */
[----:B------:R-:W-:Y:S04]  /*cda40*/  @P6 STG.E desc[UR20][R8.64], R238 ;  /* 0x000000ee08006986 */ /* 0x000fe8000c101914 */
[----:B------:R1:W-:Y:S04]  /*cda50*/  @P5 STG.E desc[UR20][R10.64], R237 ;  /* 0x000000ed0a005986 */ /* 0x0003e8000c101914 */
[----:B----4-:R4:W-:Y:S04]  /*cda60*/  @P1 STG.E desc[UR20][R12.64], R165 ;  /* 0x000000a50c001986 */ /* 0x0109e8000c101914 */
[----:B-1----:R-:W2:Y:S04]  /*cda70*/  LDL.LU R237, [R1+0x1cf0] ;  /* 0x001cf00001ed7983 */ /* 0x002ea80000300800 */
[----:B----4-:R-:W4:Y:S01]  /*cda80*/  LDL.LU R165, [R1+0x1ce0] ;  /* 0x001ce00001a57983 */ /* 0x010f220000300800 */
[----:B------:R-:W-:Y:S01]  /*cda90*/  VIADD R3, R252, 0x197 ;  /* 0x00000197fc037836 */ /* 0x000fe20000000000 */
[----:B------:R-:W-:-:S02]  /*cdaa0*/  ISETP.LT.AND P2, PT, R243, UR5, !P0 ;  /* 0x00000005f3007c0c */ /* 0x000fc4000c741270 */
[----:B------:R-:W-:Y:S02]  /*cdab0*/  ISETP.LT.AND P0, PT, R242, UR5, !P0 ;  /* 0x00000005f2007c0c */ /* 0x000fe4000c701270 */
[----:B------:R-:W-:-:S04]  /*cdac0*/  ISETP.GE.AND P4, PT, R3, UR6, PT ;  /* 0x0000000603007c0c */ /* 0x000fc8000bf86270 */
[----:B------:R-:W-:Y:S01]  /*cdad0*/  ISETP.LT.AND P6, PT, R43, UR5, !P4 ;  /* 0x000000052b007c0c */ /* 0x000fe2000e7c1270 */
[----:B------:R-:W-:-:S04]  /*cdae0*/  IMAD.WIDE R10, R42, 0x4, R120 ;  /* 0x000000042a0a7825 */ /* 0x000fc800078e0278 */
[----:B------:R-:W-:-:S04]  /*cdaf0*/  IMAD.WIDE R12, R42, 0x4, R118 ;  /* 0x000000042a0c7825 */ /* 0x000fc800078e0276 */
[----:B------:R-:W-:Y:S01]  /*cdb00*/  IMAD.WIDE R8, R47, 0x4, R124 ;  /* 0x000000042f087825 */ /* 0x000fe200078e027c */
[----:B------:R-:W-:Y:S01]  /*cdb10*/  ISETP.LT.AND P5, PT, R164, UR5, !P4 ;  /* 0x00000005a4007c0c */ /* 0x000fe2000e7a1270 */
[----:B------:R-:W4:Y:S01]  /*cdb20*/  LDL.LU R42, [R1+0x2ff0] ;  /* 0x002ff000012a7983 */ /* 0x000f220000300800 */
[----:B------:R-:W-:-:S03]  /*cdb30*/  ISETP.LT.AND P1, PT, R243, UR5, !P4 ;  /* 0x00000005f3007c0c */ /* 0x000fc6000e721270 */
[----:B------:R1:W-:Y:S04]  /*cdb40*/  @P2 STG.E desc[UR20][R10.64], R241 ;  /* 0x000000f10a002986 */ /* 0x0003e8000c101914 */
[----:B---3--:R3:W-:Y:S01]  /*cdb50*/  @P0 STG.E desc[UR20][R12.64], R236 ;  /* 0x000000ec0c000986 */ /* 0x0087e2000c101914 */
[----:B------:R-:W-:-:S03]  /*cdb60*/  ISETP.LT.AND P4, PT, R242, UR5, !P4 ;  /* 0x00000005f2007c0c */ /* 0x000fc6000e781270 */
[----:B------:R3:W-:Y:S04]  /*cdb70*/  @P6 STG.E desc[UR20][R8.64], R240 ;  /* 0x000000f008006986 */ /* 0x0007e8000c101914 */
[----:B-1----:R-:W4:Y:S04]  /*cdb80*/  LDL.LU R241, [R1+0x1cc0] ;  /* 0x001cc00001f17983 */ /* 0x002f280000300800 */
[----:B---3--:R-:W3:Y:S01]  /*cdb90*/  LDL.LU R236, [R1+0x1cb0] ;  /* 0x001cb00001ec7983 */ /* 0x008ee20000300800 */
[----:B------:R-:W-:-:S04]  /*cdba0*/  IMAD.WIDE R10, R47, 0x4, R122 ;  /* 0x000000042f0a7825 */ /* 0x000fc800078e027a */
[----:B------:R-:W-:-:S04]  /*cdbb0*/  IMAD.WIDE R12, R47, 0x4, R118 ;  /* 0x000000042f0c7825 */ /* 0x000fc800078e0276 */
[----:B------:R-:W-:Y:S01]  /*cdbc0*/  IMAD.WIDE R8, R47, 0x4, R120 ;  /* 0x000000042f087825 */ /* 0x000fe200078e0278 */
[----:B------:R-:W3:Y:S04]  /*cdbd0*/  LDL.LU R240, [R1+0x1c90] ;  /* 0x001c900001f07983 */ /* 0x000ee80000300800 */
[----:B------:R-:W3:Y:S04]  /*cdbe0*/  LDL.LU R47, [R1+0x1c00] ;  /* 0x001c0000012f7983 */ /* 0x000ee80000300800 */
[----:B------:R1:W-:Y:S01]  /*cdbf0*/  @P5 STG.E desc[UR20][R10.64], R166 ;  /* 0x000000a60a005986 */ /* 0x0003e2000c101914 */
[----:B------:R-:W-:-:S05]  /*cdc00*/  VIADD R0, R252, 0x198 ;  /* 0x00000198fc007836 */ /* 0x000fca0000000000 */
[----:B------:R-:W-:-:S04]  /*cdc10*/  ISETP.GE.AND P3, PT, R0, UR6, PT ;  /* 0x0000000600007c0c */ /* 0x000fc8000bf66270 */
[----:B------:R-:W-:Y:S02]  /*cdc20*/  ISETP.LT.AND P0, PT, R43, UR5, !P3 ;  /* 0x000000052b007c0c */ /* 0x000fe4000df01270 */
[----:B------:R-:W-:Y:S01]  /*cdc30*/  ISETP.LT.AND P6, PT, R164, UR5, !P3 ;  /* 0x00000005a4007c0c */ /* 0x000fe2000dfc1270 */
[C---:B-1----:R-:W-:Y:S01]  /*cdc40*/  IMAD.WIDE R10, R44.reuse, 0x4, R122 ;  /* 0x000000042c0a7825 */ /* 0x042fe200078e027a */
[----:B--2---:R1:W-:Y:S04]  /*cdc50*/  @P1 STG.E desc[UR20][R8.64], R45 ;  /* 0x0000002d08001986 */ /* 0x0043e8000c101914 */
[----:B------:R2:W-:Y:S04]  /*cdc60*/  @P4 STG.E desc[UR20][R12.64], R46 ;  /* 0x0000002e0c004986 */ /* 0x0005e8000c101914 */
[----:B-1----:R-:W3:Y:S04]  /*cdc70*/  LDL.LU R45, [R1+0x1880] ;  /* 0x00188000012d7983 */ /* 0x002ee80000300800 */
[----:B--2---:R-:W2:Y:S04]  /*cdc80*/  LDL.LU R46, [R1+0x2ff4] ;  /* 0x002ff400012e7983 */ /* 0x004ea80000300800 */
[----:B------:R-:W2:Y:S04]  /*cdc90*/  LDL.LU R167, [R1+0x16e0] ;  /* 0x0016e00001a77983 */ /* 0x000ea80000300800 */
[----:B------:R-:W2:Y:S01]  /*cdca0*/  LDL.LU R238, [R1+0x1cf4] ;  /* 0x001cf40001ee7983 */ /* 0x000ea20000300800 */
[----:B------:R-:W-:-:S03]  /*cdcb0*/  IMAD.WIDE R8, R44, 0x4, R124 ;  /* 0x000000042c087825 */ /* 0x000fc600078e027c */
[----:B------:R-:W2:Y:S04]  /*cdcc0*/  LDL.LU R166, [R1+0x1ce4] ;  /* 0x001ce40001a67983 */ /* 0x000ea80000300800 */
[----:B------:R1:W-:Y:S04]  /*cdcd0*/  @P0 STG.E desc[UR20][R8.64], R237 ;  /* 0x000000ed08000986 */ /* 0x0003e8000c101914 */
[----:B----4-:R4:W-:Y:S01]  /*cdce0*/  @P6 STG.E desc[UR20][R10.64], R165 ;  /* 0x000000a50a006986 */ /* 0x0109e2000c101914 */
[----:B-1----:R-:W-:-:S04]  /*cdcf0*/  IMAD.WIDE R8, R44, 0x4, R120 ;  /* 0x000000042c087825 */ /* 0x002fc800078e0278 */
[----:B----4-:R-:W-:Y:S02]  /*cdd00*/  IMAD.WIDE R10, R44, 0x4, R118 ;  /* 0x000000042c0a7825 */ /* 0x010fe400078e0276 */
[----:B------:R-:W4:Y:S04]  /*cdd10*/  LDL.LU R44, [R1+0x1cc4] ;  /* 0x001cc400012c7983 */ /* 0x000f280000300800 */
[----:B------:R-:W4:Y:S04]  /*cdd20*/  LDL.LU R165, [R1+0x2ffc] ;  /* 0x002ffc0001a57983 */ /* 0x000f280000300800 */
[----:B------:R-:W4:Y:S01]  /*cdd30*/  LDL.LU R237, [R1+0x1cb4] ;  /* 0x001cb40001ed7983 */ /* 0x000f220000300800 */
[----:B------:R-:W-:Y:S01]  /*cdd40*/  VIADD R0, R252, 0x199 ;  /* 0x00000199fc007836 */ /* 0x000fe20000000000 */
[----:B------:R-:W-:-:S02]  /*cdd50*/  ISETP.LT.AND P1, PT, R243, UR5, !P3 ;  /* 0x00000005f3007c0c */ /* 0x000fc4000df21270 */
[----:B------:R-:W-:Y:S02]  /*cdd60*/  ISETP.LT.AND P3, PT, R242, UR5, !P3 ;  /* 0x00000005f2007c0c */ /* 0x000fe4000df61270 */
[----:B------:R-:W-:-:S04]  /*cdd70*/  ISETP.GE.AND P2, PT, R0, UR6, PT ;  /* 0x0000000600007c0c */ /* 0x000fc8000bf46270 */
[----:B------:R-:W-:Y:S02]  /*cdd80*/  ISETP.LT.AND P4, PT, R43, UR5, !P2 ;  /* 0x000000052b007c0c */ /* 0x000fe4000d781270 */
[----:B------:R-:W-:Y:S01]  /*cdd90*/  ISETP.LT.AND P5, PT, R164, UR5, !P2 ;  /* 0x00000005a4007c0c */ /* 0x000fe2000d7a1270 */
[----:B------:R-:W-:-:S04]  /*cdda0*/  IMAD.WIDE R12, R42, 0x4, R124 ;  /* 0x000000042a0c7825 */ /* 0x000fc800078e027c */
[----:B------:R-:W-:Y:S01]  /*cddb0*/  IMAD.WIDE R14, R42, 0x4, R122 ;  /* 0x000000042a0e7825 */ /* 0x000fe200078e027a */
[----:B------:R-:W-:Y:S01]  /*cddc0*/  ISETP.LT.AND P6, PT, R243, UR5, !P2 ;  /* 0x00000005f3007c0c */ /* 0x000fe2000d7c1270 */
[----:B------:R1:W-:Y:S02]  /*cddd0*/  @P1 STG.E desc[UR20][R8.64], R241 ;  /* 0x000000f108001986 */ /* 0x0003e4000c101914 */
[----:B------:R-:W-:Y:S02]  /*cdde0*/  VIADD R0, R252, 0x19a ;  /* 0x0000019afc007836 */ /* 0x000fe40000000000 */
[----:B---3--:R-:W-:Y:S04]  /*cddf0*/  @P3 STG.E desc[UR20][R10.64], R236 ;  /* 0x000000ec0a003986 */ /* 0x008fe8000c101914 */
[----:B------:R-:W-:Y:S04]  /*cde00*/  @P4 STG.E desc[UR20][R12.64], R240 ;  /* 0x000000f00c004986 */ /* 0x000fe8000c101914 */
[----:B------:R3:W-:Y:S04]  /*cde10*/  @P5 STG.E desc[UR20][R14.64], R47 ;  /* 0x0000002f0e005986 */ /* 0x0007e8000c101914 */
[----:B-1----:R-:W4:Y:S01]  /*cde20*/  LDL.LU R241, [R1+0x1c94] ;  /* 0x001c940001f17983 */ /* 0x002f220000300800 */
[----:B------:R-:W-:Y:S01]  /*cde30*/  ISETP.GE.AND P0, PT, R0, UR6, PT ;  /* 0x0000000600007c0c */ /* 0x000fe2000bf06270 */
[----:B------:R-:W-:Y:S01]  /*cde40*/  IMAD.WIDE R8, R42, 0x4, R120 ;  /* 0x000000042a087825 */ /* 0x000fe200078e0278 */
[----:B------:R-:W-:Y:S01]  /*cde50*/  ISETP.LT.AND P2, PT, R242, UR5, !P2 ;  /* 0x00000005f2007c0c */ /* 0x000fe2000d741270 */
[----:B---3--:R-:W3:Y:S01]  /*cde60*/  LDL.LU R47, [R1+0x2ff8] ;  /* 0x002ff800012f7983 */ /* 0x008ee20000300800 */
[----:B------:R-:W-:-:S02]  /*cde70*/  ISETP.LT.AND P5, PT, R43, UR5, !P0 ;  /* 0x000000052b007c0c */ /* 0x000fc4000c7a1270 */
[----:B------:R-:W-:Y:S02]  /*cde80*/  ISETP.LT.AND P1, PT, R164, UR5, !P0 ;  /* 0x00000005a4007c0c */ /* 0x000fe4000c721270 */
[----:B------:R-:W-:Y:S02]  /*cde90*/  ISETP.LT.AND P3, PT, R243, UR5, !P0 ;  /* 0x00000005f3007c0c */ /* 0x000fe4000c761270 */
[----:B------:R-:W-:Y:S01]  /*cdea0*/  ISETP.LT.AND P0, PT, R242, UR5, !P0 ;  /* 0x00000005f2007c0c */ /* 0x000fe2000c701270 */
[----:B------:R1:W-:Y:S01]  /*cdeb0*/  @P6 STG.E desc[UR20][R8.64], R45 ;  /* 0x0000002d08006986 */ /* 0x0003e2000c101914 */
[----:B--2---:R-:W-:-:S03]  /*cdec0*/  IMAD.WIDE R10, R46, 0x4, R124 ;  /* 0x000000042e0a7825 */ /* 0x004fc600078e027c */
[----:B-1----:R-:W2:Y:S01]  /*cded0*/  LDL.LU R45, [R1+0x1c04] ;  /* 0x001c0400012d7983 */ /* 0x002ea20000300800 */
[----:B------:R-:W-:-:S03]  /*cdee0*/  IMAD.WIDE R8, R42, 0x4, R118 ;  /* 0x000000042a087825 */ /* 0x000fc600078e0276 */
[----:B------:R-:W2:Y:S04]  /*cdef0*/  LDL.LU R236, [R1+0x1884] ;  /* 0x0018840001ec7983 */ /* 0x000ea80000300800 */
[----:B------:R-:W2:Y:S04]  /*cdf00*/  LDL.LU R240, [R1+0x16e4] ;  /* 0x0016e40001f07983 */ /* 0x000ea80000300800 */
[----:B------:R-:W2:Y:S04]  /*cdf10*/  LDL.LU R42, [R1+0x1cf8] ;  /* 0x001cf800012a7983 */ /* 0x000ea80000300800 */
[----:B------:R-:W-:Y:S04]  /*cdf20*/  @P2 STG.E desc[UR20][R8.64], R167 ;  /* 0x000000a708002986 */ /* 0x000fe8000c101914 */
[----:B------:R1:W-:Y:S01]  /*cdf30*/  @P5 STG.E desc[UR20][R10.64], R238 ;  /* 0x000000ee0a005986 */ /* 0x0003e2000c101914 */
[----:B------:R-:W-:-:S04]  /*cdf40*/  IMAD.WIDE R12, R46, 0x4, R122 ;  /* 0x000000042e0c7825 */ /* 0x000fc800078e027a */
[----:B------:R-:W-:-:S04]  /*cdf50*/  IMAD.WIDE R14, R46, 0x4, R120 ;  /* 0x000000042e0e7825 */ /* 0x000fc800078e0278 */
[----:B-1----:R-:W-:Y:S02]  /*cdf60*/  IMAD.WIDE R10, R46, 0x4, R118 ;  /* 0x000000042e0a7825 */ /* 0x002fe400078e0276 */
[----:B------:R-:W2:Y:S04]  /*cdf70*/  LDL.LU R46, [R1+0x1ce8] ;  /* 0x001ce800012e7983 */ /* 0x000ea80000300800 */
[----:B------:R-:W-:Y:S04]  /*cdf80*/  @P1 STG.E desc[UR20][R12.64], R166 ;  /* 0x000000a60c001986 */ /* 0x000fe8000c101914 */
[----:B----4-:R1:W-:Y:S04]  /*cdf90*/  @P3 STG.E desc[UR20][R14.64], R44 ;  /* 0x0000002c0e003986 */ /* 0x0103e8000c101914 */
[----:B------:R4:W-:Y:S04]  /*cdfa0*/  @P0 STG.E desc[UR20][R10.64], R237 ;  /* 0x000000ed0a000986 */ /* 0x0009e8000c101914 */
[----:B-1----:R-:W2:Y:S04]  /*cdfb0*/  LDL.LU R44, [R1+0x3000] ;  /* 0x00300000012c7983 */ /* 0x002ea80000300800 */
[----:B----4-:R-:W4:Y:S01]  /*cdfc0*/  LDL.LU R237, [R1+0x1cc8] ;  /* 0x001cc80001ed7983 */ /* 0x010f220000300800 */
[----:B------:R-:W-:-:S05]  /*cdfd0*/  VIADD R0, R252, 0x19b ;  /* 0x0000019bfc007836 */ /* 0x000fca0000000000 */
        /* <DEDUP_REMOVED lines=8> */
[----:B---3--:R-:W-:-:S04]  /*ce060*/  IMAD.WIDE R8, R47, 0x4, R124 ;  /* 0x000000042f087825 */ /* 0x008fc800078e027c */
[----:B------:R-:W-:-:S04]  /*ce070*/  IMAD.WIDE R12, R47, 0x4, R122 ;  /* 0x000000042f0c7825 */ /* 0x000fc800078e027a */
[C---:B------:R-:W-:Y:S01]  /*ce080*/  IMAD.WIDE R10, R47.reuse, 0x4, R120 ;  /* 0x000000042f0a7825 */ /* 0x040fe200078e0278 */
[----:B------:R1:W-:Y:S01]  /*ce090*/  @P2 STG.E desc[UR20][R8.64], R241 ;  /* 0x000000f108002986 */ /* 0x0003e2000c101914 */
[----:B------:R-:W-:Y:S02]  /*ce0a0*/  ISETP.LT.AND P2, PT, R164, UR5, !P6 ;  /* 0x00000005a4007c0c */ /* 0x000fe4000f741270 */
[----:B-1----:R-:W-:Y:S02]  /*ce0b0*/  IMAD.WIDE R8, R47, 0x4, R118 ;  /* 0x000000042f087825 */ /* 0x002fe400078e0276 */
[----:B------:R-:W3:Y:S04]  /*ce0c0*/  LDL.LU R47, [R1+0x3004] ;  /* 0x00300400012f7983 */ /* 0x000ee80000300800 */
[----:B------:R-:W3:Y:S04]  /*ce0d0*/  LDL.LU R238, [R1+0x1cb8] ;  /* 0x001cb80001ee7983 */ /* 0x000ee80000300800 */
[----:B------:R-:W3:Y:S04]  /*ce0e0*/  LDL.LU R241, [R1+0x1c98] ;  /* 0x001c980001f17983 */ /* 0x000ee80000300800 */
[----:B--2---:R1:W-:Y:S04]  /*ce0f0*/  @P5 STG.E desc[UR20][R12.64], R45 ;  /* 0x0000002d0c005986 */ /* 0x0043e8000c101914 */
[----:B------:R-:W-:Y:S04]  /*ce100*/  @P3 STG.E desc[UR20][R10.64], R236 ;  /* 0x000000ec0a003986 */ /* 0x000fe8000c101914 */
[----:B------:R2:W-:Y:S04]  /*ce110*/  @P4 STG.E desc[UR20][R8.64], R240 ;  /* 0x000000f008004986 */ /* 0x0005e8000c101914 */
[----:B-1----:R-:W3:Y:S01]  /*ce120*/  LDL.LU R45, [R1+0x1c08] ;  /* 0x001c0800012d7983 */ /* 0x002ee20000300800 */
[----:B------:R-:W-:-:S03]  /*ce130*/  IMAD.WIDE R12, R165, 0x4, R124 ;  /* 0x00000004a50c7825 */ /* 0x000fc600078e027c */
[----:B--2---:R-:W2:Y:S01]  /*ce140*/  LDL.LU R240, [R1+0x1888] ;  /* 0x0018880001f07983 */ /* 0x004ea20000300800 */
[----:B------:R-:W-:-:S03]  /*ce150*/  IMAD.WIDE R8, R165, 0x4, R122 ;  /* 0x00000004a5087825 */ /* 0x000fc600078e027a */
[----:B------:R1:W-:Y:S04]  /*ce160*/  @P1 STG.E desc[UR20][R12.64], R42 ;  /* 0x0000002a0c001986 */ /* 0x0003e8000c101914 */
[----:B------:R1:W-:Y:S01]  /*ce170*/  @P2 STG.E desc[UR20][R8.64], R46 ;  /* 0x0000002e08002986 */ /* 0x0003e2000c101914 */
[----:B------:R-:W-:-:S03]  /*ce180*/  ISETP.LT.AND P3, PT, R243, UR5, !P6 ;  /* 0x00000005f3007c0c */ /* 0x000fc6000f761270 */
[----:B-1----:R-:W2:Y:S04]  /*ce190*/  LDL.LU R42, [R1+0x16e8] ;  /* 0x0016e800012a7983 */ /* 0x002ea80000300800 */
[----:B------:R-:W2:Y:S01]  /*ce1a0*/  LDL.LU R46, [R1+0x1cfc] ;  /* 0x001cfc00012e7983 */ /* 0x000ea20000300800 */
[----:B------:R-:W-:-:S04]  /*ce1b0*/  IMAD.WIDE R10, R165, 0x4, R120 ;  /* 0x00000004a50a7825 */ /* 0x000fc800078e0278 */
[----:B------:R-:W-:Y:S02]  /*ce1c0*/  IMAD.WIDE R8, R165, 0x4, R118 ;  /* 0x00000004a5087825 */ /* 0x000fe400078e0276 */
[----:B------:R-:W2:Y:S04]  /*ce1d0*/  LDL.LU R165, [R1+0x1cbc] ;  /* 0x001cbc0001a57983 */ /* 0x000ea80000300800 */
[----:B------:R-:W2:Y:S04]  /*ce1e0*/  LDL.LU R236, [R1+0x3008] ;  /* 0x0030080001ec7983 */ /* 0x000ea80000300800 */
[----:B----4-:R1:W-:Y:S04]  /*ce1f0*/  @P3 STG.E desc[UR20][R10.64], R237 ;  /* 0x000000ed0a003986 */ /* 0x0103e8000c101914 */
[----:B------:R-:W4:Y:S04]  /*ce200*/  LDL.LU R166, [R1+0x1cec] ;  /* 0x001cec0001a67983 */ /* 0x000f280000300800 */
[----:B-1----:R-:W4:Y:S01]  /*ce210*/  LDL.LU R237, [R1+0x1ccc] ;  /* 0x001ccc0001ed7983 */ /* 0x002f220000300800 */
[----:B------:R-:W-:Y:S01]  /*ce220*/  VIADD R0, R252, 0x19d ;  /* 0x0000019dfc007836 */ /* 0x000fe20000000000 */
[----:B------:R-:W-:-:S04]  /*ce230*/  ISETP.LT.AND P6, PT, R242, UR5, !P6 ;  /* 0x00000005f2007c0c */ /* 0x000fc8000f7c1270 */
[----:B------:R-:W-:-:S04]  /*ce240*/  ISETP.GE.AND P0, PT, R0, UR6, PT ;  /* 0x0000000600007c0c */ /* 0x000fc8000bf06270 */
[----:B------:R-:W-:Y:S02]  /*ce250*/  ISETP.LT.AND P5, PT, R43, UR5, !P0 ;  /* 0x000000052b007c0c */ /* 0x000fe4000c7a1270 */
[----:B------:R-:W-:Y:S01]  /*ce260*/  ISETP.LT.AND P1, PT, R164, UR5, !P0 ;  /* 0x00000005a4007c0c */ /* 0x000fe2000c721270 */
[----:B------:R-:W-:Y:S01]  /*ce270*/  VIADD R3, R252, 0x19e ;  /* 0x0000019efc037836 */ /* 0x000fe20000000000 */
[----:B------:R-:W-:Y:S01]  /*ce280*/  ISETP.LT.AND P3, PT, R243, UR5, !P0 ;  /* 0x00000005f3007c0c */ /* 0x000fe2000c761270 */
[----:B------:R-:W-:Y:S01]  /*ce290*/  IMAD.WIDE R10, R44, 0x4, R124 ;  /* 0x000000042c0a7825 */ /* 0x000fe200078e027c */
[----:B------:R-:W-:-:S03]  /*ce2a0*/  ISETP.LT.AND P0, PT, R242, UR5, !P0 ;  /* 0x00000005f2007c0c */ /* 0x000fc6000c701270 */
[C---:B------:R-:W-:Y:S01]  /*ce2b0*/  IMAD.WIDE R12, R44.reuse, 0x4, R122 ;  /* 0x000000042c0c7825 */ /* 0x040fe200078e027a */
[----:B------:R-:W-:Y:S01]  /*ce2c0*/  ISETP.GE.AND P4, PT, R3, UR6, PT ;  /* 0x0000000603007c0c */ /* 0x000fe2000bf86270 */
[----:B---3--:R-:W-:Y:S04]  /*ce2d0*/  @P6 STG.E desc[UR20][R8.64], R238 ;  /* 0x000000ee08006986 */ /* 0x008fe8000c101914 */
[----:B------:R1:W-:Y:S01]  /*ce2e0*/  @P5 STG.E desc[UR20][R10.64], R241 ;  /* 0x000000f10a005986 */ /* 0x0003e2000c101914 */
[----:B------:R-:W-:Y:S01]  /*ce2f0*/  ISETP.LT.AND P6, PT, R43, UR5, !P4 ;  /* 0x000000052b007c0c */ /* 0x000fe2000e7c1270 */
[----:B-1----:R-:W-:-:S04]  /*ce300*/  IMAD.WIDE R10, R44, 0x4, R120 ;  /* 0x000000042c0a7825 */ /* 0x002fc800078e0278 */
[----:B------:R-:W-:Y:S01]  /*ce310*/  IMAD.WIDE R8, R47, 0x4, R124 ;  /* 0x000000042f087825 */ /* 0x000fe200078e027c */
[----:B------:R-:W-:Y:S01]  /*ce320*/  ISETP.LT.AND P5, PT, R164, UR5, !P4 ;  /* 0x00000005a4007c0c */ /* 0x000fe2000e7a1270 */
[----:B------:R1:W-:Y:S04]  /*ce330*/  @P1 STG.E desc[UR20][R12.64], R45 ;  /* 0x0000002d0c001986 */ /* 0x0003e8000c101914 */
[----:B--2---:R2:W-:Y:S04]  /*ce340*/  @P3 STG.E desc[UR20][R10.64], R240 ;  /* 0x000000f00a003986 */ /* 0x0045e8000c101914 */
[----:B-1----:R-:W3:Y:S01]  /*ce350*/  LDL.LU R45, [R1+0x1c9c] ;  /* 0x001c9c00012d7983 */ /* 0x002ee20000300800 */
[----:B------:R-:W-:-:S03]  /*ce360*/  IMAD.WIDE R12, R44, 0x4, R118 ;  /* 0x000000042c0c7825 */ /* 0x000fc600078e0276 */
[----:B------:R-:W3:Y:S04]  /*ce370*/  LDL.LU R241, [R1+0x1c0c] ;  /* 0x001c0c0001f17983 */ /* 0x000ee80000300800 */
[----:B------:R-:W3:Y:S04]  /*ce380*/  LDL.LU R44, [R1+0x300c] ;  /* 0x00300c00012c7983 */ /* 0x000ee80000300800 */
[----:B------:R1:W-:Y:S04]  /*ce390*/  @P0 STG.E desc[UR20][R12.64], R42 ;  /* 0x0000002a0c000986 */ /* 0x0003e8000c101914 */
[----:B------:R1:W-:Y:S01]  /*ce3a0*/  @P6 STG.E desc[UR20][R8.64], R46 ;  /* 0x0000002e08006986 */ /* 0x0003e2000c101914 */
[----:B--2---:R-:W-:Y:S01]  /*ce3b0*/  IMAD.WIDE R10, R47, 0x4, R122 ;  /* 0x000000042f0a7825 */ /* 0x004fe200078e027a */
[----:B------:R-:W-:-:S02]  /*ce3c0*/  ISETP.LT.AND P1, PT, R243, UR5, !P4 ;  /* 0x00000005f3007c0c */ /* 0x000fc4000e721270 */
[----:B-1----:R-:W2:Y:S04]  /*ce3d0*/  LDL.LU R42, [R1+0x188c] ;  /* 0x00188c00012a7983 */ /* 0x002ea80000300800 */
[----:B------:R-:W2:Y:S01]  /*ce3e0*/  LDL.LU R240, [R1+0x16ec] ;  /* 0x0016ec0001f07983 */ /* 0x000ea20000300800 */
[----:B------:R-:W-:-:S04]  /*ce3f0*/  IMAD.WIDE R8, R47, 0x4, R120 ;  /* 0x000000042f087825 */ /* 0x000fc800078e0278 */
[----:B------:R-:W-:Y:S01]  /*ce400*/  IMAD.WIDE R12, R47, 0x4, R118 ;  /* 0x000000042f0c7825 */ /* 0x000fe200078e0276 */
[----:B------:R-:W2:Y:S04]  /*ce410*/  LDL.LU R46, [R1+0x1d60] ;  /* 0x001d6000012e7983 */ /* 0x000ea80000300800 */
[----:B------:R-:W2:Y:S01]  /*ce420*/  LDL.LU R47, [R1+0x1d00] ;  /* 0x001d0000012f7983 */ /* 0x000ea20000300800 */
[----:B------:R-:W-:-:S03]  /*ce430*/  ISETP.LT.AND P4, PT, R242, UR5, !P4 ;  /* 0x00000005f2007c0c */ /* 0x000fc6000e781270 */
[----:B----4-:R-:W-:Y:S04]  /*ce440*/  @P5 STG.E desc[UR20][R10.64], R166 ;  /* 0x000000a60a005986 */ /* 0x010fe8000c101914 */
[----:B------:R-:W-:Y:S06]  /*ce450*/  @P1 STG.E desc[UR20][R8.64], R237 ;  /* 0x000000ed08001986 */ /* 0x000fec000c101914 */
[----:B------:R1:W-:Y:S04]  /*ce460*/  @P4 STG.E desc[UR20][R12.64], R165 ;  /* 0x000000a50c004986 */ /* 0x0003e8000c101914 */
[----:B-1----:R-:W4:Y:S01]  /*ce470*/  LDL.LU R165, [R1+0x1d40] ;  /* 0x001d400001a57983 */ /* 0x002f220000300800 */
[----:B------:R-:W-:-:S05]  /*ce480*/  VIADD R0, R252, 0x19f ;  /* 0x0000019ffc007836 */ /* 0x000fca0000000000 */
[----:B------:R-:W-:Y:S01]  /*ce490*/  ISETP.GE.AND P2, PT, R0, UR6, PT ;  /* 0x0000000600007c0c */ /* 0x000fe2000bf46270 */
[----:B------:R-:W-:-:S03]  /*ce4a0*/  VIADD R0, R252, 0x1a0 ;  /* 0x000001a0fc007836 */ /* 0x000fc60000000000 */
[----:B------:R-:W-:Y:S02]  /*ce4b0*/  ISETP.LT.AND P0, PT, R43, UR5, !P2 ;  /* 0x000000052b007c0c */ /* 0x000fe4000d701270 */
[----:B------:R-:W-:Y:S02]  /*ce4c0*/  ISETP.LT.AND P6, PT, R164, UR5, !P2 ;  /* 0x00000005a4007c0c */ /* 0x000fe4000d7c1270 */
[----:B------:R-:W-:Y:S02]  /*ce4d0*/  ISETP.LT.AND P1, PT, R243, UR5, !P2 ;  /* 0x00000005f3007c0c */ /* 0x000fe4000d721270 */
[----:B------:R-:W-:Y:S01]  /*ce4e0*/  ISETP.GE.AND P3, PT, R0, UR6, PT ;  /* 0x0000000600007c0c */ /* 0x000fe2000bf66270 */
[----:B------:R-:W-:Y:S01]  /*ce4f0*/  IMAD.WIDE R8, R236, 0x4, R124 ;  /* 0x00000004ec087825 */ /* 0x000fe200078e027c */
[----:B------:R-:W-:-:S03]  /*ce500*/  ISETP.LT.AND P2, PT, R242, UR5, !P2 ;  /* 0x00000005f2007c0c */ /* 0x000fc6000d741270 */
[----:B------:R-:W-:Y:S01]  /*ce510*/  IMAD.WIDE R10, R236, 0x4, R122 ;  /* 0x00000004ec0a7825 */ /* 0x000fe200078e027a */
[----:B------:R-:W-:Y:S02]  /*ce520*/  ISETP.LT.AND P4, PT, R43, UR5, !P3 ;  /* 0x000000052b007c0c */ /* 0x000fe4000df81270 */
[----:B------:R-:W-:Y:S01]  /*ce530*/  ISETP.LT.AND P5, PT, R164, UR5, !P3 ;  /* 0x00000005a4007c0c */ /* 0x000fe2000dfa1270 */
[----:B---3--:R1:W-:Y:S04]  /*ce540*/  @P0 STG.E desc[UR20][R8.64], R45 ;  /* 0x0000002d08000986 */ /* 0x0083e8000c101914 */
[----:B------:R3:W-:Y:S01]  /*ce550*/  @P6 STG.E desc[UR20][R10.64], R241 ;  /* 0x000000f10a006986 */ /* 0x0007e2000c101914 */
[----:B------:R-:W-:-:S04]  /*ce560*/  IMAD.WIDE R12, R44, 0x4, R124 ;  /* 0x000000042c0c7825 */ /* 0x000fc800078e027c */
[----:B------:R-:W-:Y:S01]  /*ce570*/  IMAD.WIDE R14, R44, 0x4, R122 ;  /* 0x000000042c0e7825 */ /* 0x000fe200078e027a */
[----:B-1----:R-:W4:Y:S03]  /*ce580*/  LDL.LU R45, [R1+0x3010] ;  /* 0x00301000012d7983 */ /* 0x002f260000300800 */
[----:B------:R-:W-:-:S04]  /*ce590*/  IMAD.WIDE R8, R236, 0x4, R120 ;  /* 0x00000004ec087825 */ /* 0x000fc800078e0278 */
[----:B---3--:R-:W-:Y:S01]  /*ce5a0*/  IMAD.WIDE R10, R236, 0x4, R118 ;  /* 0x00000004ec0a7825 */ /* 0x008fe200078e0276 */
[----:B------:R-:W3:Y:S04]  /*ce5b0*/  LDL.LU R167, [R1+0x1cd0] ;  /* 0x001cd00001a77983 */ /* 0x000ee80000300800 */
[----:B------:R-:W3:Y:S04]  /*ce5c0*/  LDL.LU R238, [R1+0x1ca0] ;  /* 0x001ca00001ee7983 */ /* 0x000ee80000300800 */
[----:B--2---:R1:W-:Y:S04]  /*ce5d0*/  @P1 STG.E desc[UR20][R8.64], R42 ;  /* 0x0000002a08001986 */ /* 0x0043e8000c101914 */
[----:B------:R-:W2:Y:S04]  /*ce5e0*/  LDL.LU R237, [R1+0x19c0] ;  /* 0x0019c00001ed7983 */ /* 0x000ea80000300800 */
[----:B------:R1:W-:Y:S04]  /*ce5f0*/  @P2 STG.E desc[UR20][R10.64], R240 ;  /* 0x000000f00a002986 */ /* 0x0003e8000c101914 */
[----:B------:R1:W-:Y:S04]  /*ce600*/  @P4 STG.E desc[UR20][R12.64], R46 ;  /* 0x0000002e0c004986 */ /* 0x0003e8000c101914 */
[----:B------:R1:W-:Y:S04]  /*ce610*/  @P5 STG.E desc[UR20][R14.64], R47 ;  /* 0x0000002f0e005986 */ /* 0x0003e8000c101914 */
[----:B-1----:R-:W2:Y:S04]  /*ce620*/  LDL.LU R42, [R1+0x1180] ;  /* 0x00118000012a7983 */ /* 0x002ea80000300800 */
[----:B------:R-:W2:Y:S04]  /*ce630*/  LDL.LU R240, [R1+0x3018] ;  /* 0x0030180001f07983 */ /* 0x000ea80000300800 */
[----:B------:R-:W2:Y:S04]  /*ce640*/  LDL.LU R241, [R1+0x16d0] ;  /* 0x0016d00001f17983 */ /* 0x000ea80000300800 */
[----:B------:R-:W2:Y:S04]  /*ce650*/  LDL.LU R46, [R1+0x1d64] ;  /* 0x001d6400012e7983 */ /* 0x000ea80000300800 */
[----:B------:R-:W2:Y:S01]  /*ce660*/  LDL.LU R47, [R1+0x3014] ;  /* 0x00301400012f7983 */ /* 0x000ea20000300800 */
[----:B------:R-:W-:Y:S01]  /*ce670*/  ISETP.LT.AND P6, PT, R243, UR5, !P3 ;  /* 0x00000005f3007c0c */ /* 0x000fe2000dfc1270 */
[----:B------:R-:W-:-:S12]  /*ce680*/  IMAD.WIDE R8, R44, 0x4, R120 ;  /* 0x000000042c087825 */ /* 0x000fd800078e0278 */
[----:B----4-:R1:W-:Y:S02]  /*ce690*/  @P6 STG.E desc[UR20][R8.64], R165 ;  /* 0x000000a508006986 */ /* 0x0103e4000c101914 */
[----:B-1----:R-:W-:Y:S02]  /*ce6a0*/  IMAD.WIDE R8, R44, 0x4, R118 ;  /* 0x000000042c087825 */ /* 0x002fe400078e0276 */
[----:B------:R-:W4:Y:S04]  /*ce6b0*/  LDL.LU R44, [R1+0x1d04] ;  /* 0x001d0400012c7983 */ /* 0x000f280000300800 */
        /* <DEDUP_REMOVED lines=8> */
[----:B------:R-:W-:Y:S01]  /*ce740*/  ISETP.LT.AND P2, PT, R243, UR5, !P0 ;  /* 0x00000005f3007c0c */ /* 0x000fe2000c741270 */
[----:B------:R-:W-:Y:S01]  /*ce750*/  VIADD R0, R252, 0x1a2 ;  /* 0x000001a2fc007836 */ /* 0x000fe20000000000 */
[----:B------:R-:W-:-:S04]  /*ce760*/  ISETP.LT.AND P0, PT, R242, UR5, !P0 ;  /* 0x00000005f2007c0c */ /* 0x000fc8000c701270 */
[----:B------:R-:W-:Y:S01]  /*ce770*/  ISETP.GE.AND P4, PT, R0, UR6, PT ;  /* 0x0000000600007c0c */ /* 0x000fe2000bf86270 */
[----:B------:R-:W-:-:S05]  /*ce780*/  VIADD R3, R252, 0x1a3 ;  /* 0x000001a3fc037836 */ /* 0x000fca0000000000 */
[----:B------:R-:W-:Y:S01]  /*ce790*/  ISETP.GE.AND P6, PT, R3, UR6, PT ;  /* 0x0000000603007c0c */ /* 0x000fe2000bfc6270 */
[----:B------:R-:W-:-:S04]  /*ce7a0*/  IMAD.WIDE R10, R45, 0x4, R124 ;  /* 0x000000042d0a7825 */ /* 0x000fc800078e027c */
[----:B------:R-:W-:-:S04]  /*ce7b0*/  IMAD.WIDE R12, R45, 0x4, R122 ;  /* 0x000000042d0c7825 */ /* 0x000fc800078e027a */
[----:B------:R-:W-:Y:S01]  /*ce7c0*/  IMAD.WIDE R14, R45, 0x4, R120 ;  /* 0x000000042d0e7825 */ /* 0x000fe200078e0278 */
[----:B---3--:R-:W-:Y:S04]  /*ce7d0*/  @P3 STG.E desc[UR20][R8.64], R167 ;  /* 0x000000a708003986 */ /* 0x008fe8000c101914 */
[----:B------:R1:W-:Y:S01]  /*ce7e0*/  @P5 STG.E desc[UR20][R10.64], R238 ;  /* 0x000000ee0a005986 */ /* 0x0003e2000c101914 */
[----:B------:R-:W-:-:S03]  /*ce7f0*/  ISETP.LT.AND P3, PT, R43, UR5, !P4 ;  /* 0x000000052b007c0c */ /* 0x000fc6000e761270 */
[----:B--2---:R-:W-:Y:S04]  /*ce800*/  @P1 STG.E desc[UR20][R12.64], R237 ;  /* 0x000000ed0c001986 */ /* 0x004fe8000c101914 */
[----:B------:R2:W-:Y:S01]  /*ce810*/  @P2 STG.E desc[UR20][R14.64], R42 ;  /* 0x0000002a0e002986 */ /* 0x0005e2000c101914 */
[----:B-1----:R-:W-:-:S04]  /*ce820*/  IMAD.WIDE R10, R45, 0x4, R118 ;  /* 0x000000042d0a7825 */ /* 0x002fc800078e0276 */
[----:B------:R-:W-:Y:S01]  /*ce830*/  IMAD.WIDE R8, R47, 0x4, R124 ;  /* 0x000000042f087825 */ /* 0x000fe200078e027c */
[----:B--2---:R-:W2:Y:S04]  /*ce840*/  LDL.LU R42, [R1+0x19c4] ;  /* 0x0019c400012a7983 */ /* 0x004ea80000300800 */
[----:B------:R-:W3:Y:S04]  /*ce850*/  LDL.LU R45, [R1+0x301c] ;  /* 0x00301c00012d7983 */ /* 0x000ee80000300800 */
[----:B------:R-:W-:Y:S04]  /*ce860*/  @P0 STG.E desc[UR20][R10.64], R241 ;  /* 0x000000f10a000986 */ /* 0x000fe8000c101914 */
[----:B------:R-:W3:Y:S04]  /*ce870*/  LDL.LU R237, [R1+0x1184] ;  /* 0x0011840001ed7983 */ /* 0x000ee80000300800 */
[----:B------:R1:W-:Y:S01]  /*ce880*/  @P3 STG.E desc[UR20][R8.64], R46 ;  /* 0x0000002e08003986 */ /* 0x0003e2000c101914 */
[----:B------:R-:W-:-:S02]  /*ce890*/  ISETP.LT.AND P5, PT, R164, UR5, !P4 ;  /* 0x00000005a4007c0c */ /* 0x000fc4000e7a1270 */
[----:B------:R-:W-:Y:S02]  /*ce8a0*/  ISETP.LT.AND P1, PT, R243, UR5, !P4 ;  /* 0x00000005f3007c0c */ /* 0x000fe4000e721270 */
[----:B------:R-:W-:Y:S02]  /*ce8b0*/  ISETP.LT.AND P4, PT, R242, UR5, !P4 ;  /* 0x00000005f2007c0c */ /* 0x000fe4000e781270 */
[----:B------:R-:W-:Y:S01]  /*ce8c0*/  ISETP.LT.AND P2, PT, R43, UR5, !P6 ;  /* 0x000000052b007c0c */ /* 0x000fe2000f741270 */
[----:B-1----:R-:W3:Y:S01]  /*ce8d0*/  LDL.LU R46, [R1+0x16d4] ;  /* 0x0016d400012e7983 */ /* 0x002ee20000300800 */
[----:B------:R-:W-:-:S04]  /*ce8e0*/  IMAD.WIDE R12, R47, 0x4, R122 ;  /* 0x000000042f0c7825 */ /* 0x000fc800078e027a */
[----:B------:R-:W-:-:S04]  /*ce8f0*/  IMAD.WIDE R10, R47, 0x4, R120 ;  /* 0x000000042f0a7825 */ /* 0x000fc800078e0278 */
[----:B------:R-:W-:Y:S02]  /*ce900*/  IMAD.WIDE R8, R47, 0x4, R118 ;  /* 0x000000042f087825 */ /* 0x000fe400078e0276 */
[----:B------:R-:W3:Y:S04]  /*ce910*/  LDL.LU R47, [R1+0x3020] ;  /* 0x00302000012f7983 */ /* 0x000ee80000300800 */
[----:B------:R-:W3:Y:S04]  /*ce920*/  LDL.LU R241, [R1+0x1d68] ;  /* 0x001d680001f17983 */ /* 0x000ee80000300800 */
[----:B----4-:R1:W-:Y:S04]  /*ce930*/  @P5 STG.E desc[UR20][R12.64], R44 ;  /* 0x0000002c0c005986 */ /* 0x0103e8000c101914 */
[----:B------:R-:W-:Y:S04]  /*ce940*/  @P1 STG.E desc[UR20][R10.64], R166 ;  /* 0x000000a60a001986 */ /* 0x000fe8000c101914 */
[----:B------:R4:W-:Y:S04]  /*ce950*/  @P4 STG.E desc[UR20][R8.64], R236 ;  /* 0x000000ec08004986 */ /* 0x0009e8000c101914 */
[----:B-1----:R-:W3:Y:S01]  /*ce960*/  LDL.LU R44, [R1+0x1d08] ;  /* 0x001d0800012c7983 */ /* 0x002ee20000300800 */
[----:B------:R-:W-:-:S03]  /*ce970*/  IMAD.WIDE R12, R240, 0x4, R124 ;  /* 0x00000004f00c7825 */ /* 0x000fc600078e027c */
[----:B----4-:R-:W4:Y:S04]  /*ce980*/  LDL.LU R236, [R1+0x1d48] ;  /* 0x001d480001ec7983 */ /* 0x010f280000300800 */
[----:B------:R1:W-:Y:S04]  /*ce990*/  @P2 STG.E desc[UR20][R12.64], R165 ;  /* 0x000000a50c002986 */ /* 0x0003e8000c101914 */
[----:B-1----:R-:W4:Y:S01]  /*ce9a0*/  LDL.LU R165, [R1+0x1cd8] ;  /* 0x001cd80001a57983 */ /* 0x002f220000300800 */
[----:B------:R-:W-:Y:S01]  /*ce9b0*/  ISETP.LT.AND P3, PT, R164, UR5, !P6 ;  /* 0x00000005a4007c0c */ /* 0x000fe2000f761270 */
[----:B------:R-:W-:Y:S01]  /*ce9c0*/  IMAD.WIDE R8, R240, 0x4, R122 ;  /* 0x00000004f0087825 */ /* 0x000fe200078e027a */
[----:B------:R-:W-:-:S02]  /*ce9d0*/  ISETP.LT.AND P1, PT, R243, UR5, !P6 ;  /* 0x00000005f3007c0c */ /* 0x000fc4000f721270 */
[----:B------:R-:W-:Y:S01]  /*ce9e0*/  ISETP.LT.AND P6, PT, R242, UR5, !P6 ;  /* 0x00000005f2007c0c */ /* 0x000fe2000f7c1270 */
[----:B------:R-:W-:Y:S02]  /*ce9f0*/  VIADD R0, R252, 0x1a4 ;  /* 0x000001a4fc007836 */ /* 0x000fe40000000000 */
[----:B------:R-:W-:-:S03]  /*cea00*/  IMAD.WIDE R10, R240, 0x4, R120 ;  /* 0x00000004f00a7825 */ /* 0x000fc600078e0278 */
[----:B------:R-:W-:-:S04]  /*cea10*/  ISETP.GE.AND P0, PT, R0, UR6, PT ;  /* 0x0000000600007c0c */ /* 0x000fc8000bf06270 */
[----:B------:R-:W-:Y:S02]  /*cea20*/  ISETP.LT.AND P5, PT, R43, UR5, !P0 ;  /* 0x000000052b007c0c */ /* 0x000fe4000c7a1270 */
[----:B------:R-:W-:Y:S01]  /*cea30*/  ISETP.LT.AND P2, PT, R164, UR5, !P0 ;  /* 0x00000005a4007c0c */ /* 0x000fe2000c741270 */
[----:B--2---:R1:W-:Y:S04]  /*cea40*/  @P3 STG.E desc[UR20][R8.64], R42 ;  /* 0x0000002a08003986 */ /* 0x0043e8000c101914 */
[----:B---3--:R2:W-:Y:S04]  /*cea50*/  @P1 STG.E desc[UR20][R10.64], R237 ;  /* 0x000000ed0a001986 */ /* 0x0085e8000c101914 */
[----:B-1----:R-:W3:Y:S01]  /*cea60*/  LDL.LU R42, [R1+0x1ca8] ;  /* 0x001ca800012a7983 */ /* 0x002ee20000300800 */
[----:B------:R-:W-:-:S03]  /*cea70*/  IMAD.WIDE R8, R240, 0x4, R118 ;  /* 0x00000004f0087825 */ /* 0x000fc600078e0276 */
[----:B------:R-:W3:Y:S04]  /*cea80*/  LDL.LU R240, [R1+0x3024] ;  /* 0x0030240001f07983 */ /* 0x000ee80000300800 */
[----:B------:R-:W3:Y:S04]  /*cea90*/  LDL.LU R238, [R1+0x19c8] ;  /* 0x0019c80001ee7983 */ /* 0x000ee80000300800 */
[----:B------:R-:W3:Y:S04]  /*ceaa0*/  LDL.LU R166, [R1+0x1188] ;  /* 0x0011880001a67983 */ /* 0x000ee80000300800 */
[----:B------:R1:W-:Y:S01]  /*ceab0*/  @P6 STG.E desc[UR20][R8.64], R46 ;  /* 0x0000002e08006986 */ /* 0x0003e2000c101914 */
[----:B------:R-:W-:Y:S01]  /*ceac0*/  ISETP.LT.AND P1, PT, R243, UR5, !P0 ;  /* 0x00000005f3007c0c */ /* 0x000fe2000c721270 */
[----:B--2---:R-:W-:Y:S01]  /*cead0*/  IMAD.WIDE R10, R45, 0x4, R124 ;  /* 0x000000042d0a7825 */ /* 0x004fe200078e027c */
[----:B------:R-:W-:-:S03]  /*ceae0*/  ISETP.LT.AND P0, PT, R242, UR5, !P0 ;  /* 0x00000005f2007c0c */ /* 0x000fc6000c701270 */
[C---:B------:R-:W-:Y:S01]  /*ceaf0*/  IMAD.WIDE R12, R45.reuse, 0x4, R122 ;  /* 0x000000042d0c7825 */ /* 0x040fe200078e027a */
[----:B-1----:R-:W2:Y:S04]  /*ceb00*/  LDL.LU R46, [R1+0x16d8] ;  /* 0x0016d800012e7983 */ /* 0x002ea80000300800 */
[----:B------:R1:W-:Y:S04]  /*ceb10*/  @P5 STG.E desc[UR20][R10.64], R241 ;  /* 0x000000f10a005986 */ /* 0x0003e8000c101914 */
[----:B------:R-:W2:Y:S04]  /*ceb20*/  LDL.LU R237, [R1+0x1d6c] ;  /* 0x001d6c0001ed7983 */ /* 0x000ea80000300800 */
[----:B------:R4:W-:Y:S04]  /*ceb30*/  @P2 STG.E desc[UR20][R12.64], R44 ;  /* 0x0000002c0c002986 */ /* 0x0009e8000c101914 */
[----:B-1----:R-:W2:Y:S01]  /*ceb40*/  LDL.LU R241, [R1+0x1d0c] ;  /* 0x001d0c0001f17983 */ /* 0x002ea20000300800 */
[----:B------:R-:W-:-:S04]  /*ceb50*/  IMAD.WIDE R10, R45, 0x4, R120 ;  /* 0x000000042d0a7825 */ /* 0x000fc800078e0278 */
[----:B----4-:R-:W-:Y:S01]  /*ceb60*/  IMAD.WIDE R12, R45, 0x4, R118 ;  /* 0x000000042d0c7825 */ /* 0x010fe200078e0276 */
[----:B------:R-:W4:Y:S04]  /*ceb70*/  LDL.LU R44, [R1+0x19cc] ;  /* 0x0019cc00012c7983 */ /* 0x000f280000300800 */
[----:B------:R-:W-:Y:S04]  /*ceb80*/  @P1 STG.E desc[UR20][R10.64], R236 ;  /* 0x000000ec0a001986 */ /* 0x000fe8000c101914 */
[----:B------:R-:W4:Y:S04]  /*ceb90*/  LDL.LU R45, [R1+0x3028] ;  /* 0x00302800012d7983 */ /* 0x000f280000300800 */
[----:B------:R1:W-:Y:S04]  /*ceba0*/  @P0 STG.E desc[UR20][R12.64], R165 ;  /* 0x000000a50c000986 */ /* 0x0003e8000c101914 */
[----:B-1----:R-:W4:Y:S01]  /*cebb0*/  LDL.LU R165, [R1+0x1d4c] ;  /* 0x001d4c0001a57983 */ /* 0x002f220000300800 */
[----:B------:R-:W-:-:S02]  /*cebc0*/  VIADD R3, R252, 0x1a5 ;  /* 0x000001a5fc037836 */ /* 0x000fc40000000000 */
[----:B------:R-:W-:-:S04]  /*cebd0*/  IMAD.WIDE R8, R47, 0x4, R124 ;  /* 0x000000042f087825 */ /* 0x000fc800078e027c */
[----:B------:R-:W-:Y:S01]  /*cebe0*/  VIADD R0, R252, 0x1a6 ;  /* 0x000001a6fc007836 */ /* 0x000fe20000000000 */
[----:B------:R-:W4:Y:S01]  /*cebf0*/  LDL.LU R236, [R1+0x1cdc] ;  /* 0x001cdc0001ec7983 */ /* 0x000f220000300800 */
[----:B------:R-:W-:-:S04]  /*cec00*/  ISETP.GE.AND P4, PT, R3, UR6, PT ;  /* 0x0000000603007c0c */ /* 0x000fc8000bf86270 */
[----:B------:R-:W-:Y:S02]  /*cec10*/  ISETP.LT.AND P6, PT, R43, UR5, !P4 ;  /* 0x000000052b007c0c */ /* 0x000fe4000e7c1270 */
[----:B------:R-:W-:Y:S02]  /*cec20*/  ISETP.LT.AND P5, PT, R164, UR5, !P4 ;  /* 0x00000005a4007c0c */ /* 0x000fe4000e7a1270 */
[----:B------:R-:W-:Y:S02]  /*cec30*/  ISETP.LT.AND P2, PT, R243, UR5, !P4 ;  /* 0x00000005f3007c0c */ /* 0x000fe4000e741270 */
[----:B------:R-:W-:Y:S01]  /*cec40*/  ISETP.LT.AND P4, PT, R242, UR5, !P4 ;  /* 0x00000005f2007c0c */ /* 0x000fe2000e781270 */
[----:B------:R-:W-:Y:S01]  /*cec50*/  IMAD.WIDE R10, R47, 0x4, R122 ;  /* 0x000000042f0a7825 */ /* 0x000fe200078e027a */
[----:B------:R-:W-:-:S03]  /*cec60*/  ISETP.GE.AND P3, PT, R0, UR6, PT ;  /* 0x0000000600007c0c */ /* 0x000fc6000bf66270 */
[----:B------:R-:W-:Y:S01]  /*cec70*/  IMAD.WIDE R12, R47, 0x4, R118 ;  /* 0x000000042f0c7825 */ /* 0x000fe200078e0276 */
[----:B------:R-:W-:Y:S01]  /*cec80*/  ISETP.LT.AND P0, PT, R43, UR5, !P3 ;  /* 0x000000052b007c0c */ /* 0x000fe2000df01270 */
[----:B---3--:R1:W-:Y:S04]  /*cec90*/  @P6 STG.E desc[UR20][R8.64], R42 ;  /* 0x0000002a08006986 */ /* 0x0083e8000c101914 */
[----:B------:R3:W-:Y:S01]  /*ceca0*/  @P5 STG.E desc[UR20][R10.64], R238 ;  /* 0x000000ee0a005986 */ /* 0x0007e2000c101914 */
[----:B------:R-:W-:-:S03]  /*cecb0*/  ISETP.LT.AND P6, PT, R164, UR5, !P3 ;  /* 0x00000005a4007c0c */ /* 0x000fc6000dfc1270 */
[----:B-1----:R-:W4:Y:S01]  /*cecc0*/  LDL.LU R42, [R1+0x1cac] ;  /* 0x001cac00012a7983 */ /* 0x002f220000300800 */
[----:B------:R-:W-:-:S03]  /*cecd0*/  IMAD.WIDE R8, R47, 0x4, R120 ;  /* 0x000000042f087825 */ /* 0x000fc600078e0278 */
[----:B------:R-:W4:Y:S04]  /*cece0*/  LDL.LU R47, [R1+0x302c] ;  /* 0x00302c00012f7983 */ /* 0x000f280000300800 */
[----:B------:R-:W-:Y:S04]  /*cecf0*/  @P2 STG.E desc[UR20][R8.64], R166 ;  /* 0x000000a608002986 */ /* 0x000fe8000c101914 */
[----:B--2---:R1:W-:Y:S01]  /*ced00*/  @P4 STG.E desc[UR20][R12.64], R46 ;  /* 0x0000002e0c004986 */ /* 0x0043e2000c101914 */
[----:B---3--:R-:W-:Y:S01]  /*ced10*/  IMAD.WIDE R10, R240, 0x4, R122 ;  /* 0x00000004f00a7825 */ /* 0x008fe200078e027a */
[----:B------:R-:W-:-:S02]  /*ced20*/  ISETP.LT.AND P2, PT, R243, UR5, !P3 ;  /* 0x00000005f3007c0c */ /* 0x000fc4000df41270 */
[----:B-1----:R-:W2:Y:S01]  /*ced30*/  LDL.LU R46, [R1+0x118c] ;  /* 0x00118c00012e7983 */ /* 0x002ea20000300800 */
[----:B------:R-:W-:-:S05]  /*ced40*/  IMAD.WIDE R8, R240, 0x4, R124 ;  /* 0x00000004f0087825 */ /* 0x000fca00078e027c */
[----:B------:R1:W-:Y:S04]  /*ced50*/  @P0 STG.E desc[UR20][R8.64], R237 ;  /* 0x000000ed08000986 */ /* 0x0003e8000c101914 */
[----:B------:R3:W-:Y:S01]  /*ced60*/  @P6 STG.E desc[UR20][R10.64], R241 ;  /* 0x000000f10a006986 */ /* 0x0007e2000c101914 */
[----:B-1----:R-:W-:-:S04]  /*ced70*/  IMAD.WIDE R8, R240, 0x4, R120 ;  /* 0x00000004f0087825 */ /* 0x002fc800078e0278 */
[----:B---3--:R-:W-:Y:S02]  /*ced80*/  IMAD.WIDE R10, R240, 0x4, R118 ;  /* 0x00000004f00a7825 */ /* 0x008fe400078e0276 */
[----:B------:R-:W3:Y:S04]  /*ced90*/  LDL.LU R240, [R1+0x16dc] ;  /* 0x0016dc0001f07983 */ /* 0x000ee80000300800 */
[----:B------:R-:W3:Y:S04]  /*ceda0*/  LDL.LU R238, [R1+0x1dd0] ;  /* 0x001dd00001ee7983 */ /* 0x000ee80000300800 */
[----:B----4-:R1:W-:Y:S04]  /*cedb0*/  @P2 STG.E desc[UR20][R8.64], R165 ;  /* 0x000000a508002986 */ /* 0x0103e8000c101914 */
[----:B------:R-:W4:Y:S04]  /*cedc0*/  LDL.LU R237, [R1+0x1db0] ;  /* 0x001db00001ed7983 */ /* 0x000f280000300800 */
[----:B-1----:R-:W4:Y:S01]  /*cedd0*/  LDL.LU R165, [R1+0x1dc0] ;  /* 0x001dc00001a57983 */ /* 0x002f220000300800 */
[----:B------:R-:W-:Y:S01]  /*cede0*/  VIADD R0, R252, 0x1a7 ;  /* 0x000001a7fc007836 */ /* 0x000fe20000000000 */
[----:B------:R-:W-:Y:S01]  /*cedf0*/  ISETP.LT.AND P3, PT, R242, UR5, !P3 ;  /* 0x00000005f2007c0c */ /* 0x000fe2000df61270 */
[----:B------:R-:W-:-:S04]  /*cee00*/  IMAD.WIDE R12, R45, 0x4, R124 ;  /* 0x000000042d0c7825 */ /* 0x000fc800078e027c */
[----:B------:R-:W-:Y:S01]  /*cee10*/  IMAD.WIDE R14, R45, 0x4, R122 ;  /* 0x000000042d0e7825 */ /* 0x000fe200078e027a */
[----:B------:R-:W4:Y:S01]  /*cee20*/  LDL.LU R241, [R1+0x1da0] ;  /* 0x001da00001f17983 */ /* 0x000f220000300800 */
[----:B------:R-:W-:-:S04]  /*cee30*/  ISETP.GE.AND P1, PT, R0, UR6, PT ;  /* 0x0000000600007c0c */ /* 0x000fc8000bf26270 */
[----:B------:R-:W-:Y:S02]  /*cee40*/  ISETP.LT.AND P4, PT, R43, UR5, !P1 ;  /* 0x000000052b007c0c */ /* 0x000fe4000cf81270 */
[----:B------:R-:W-:Y:S02]  /*cee50*/  ISETP.LT.AND P5, PT, R164, UR5, !P1 ;  /* 0x00000005a4007c0c */ /* 0x000fe4000cfa1270 */
[----:B------:R-:W-:Y:S01]  /*cee60*/  ISETP.LT.AND P6, PT, R243, UR5, !P1 ;  /* 0x00000005f3007c0c */ /* 0x000fe2000cfc1270 */
[----:B------:R-:W-:Y:S01]  /*cee70*/  @P3 STG.E desc[UR20][R10.64], R236 ;  /* 0x000000ec0a003986 */ /* 0x000fe2000c101914 */
[----:B------:R-:W-:-:S04]  /*cee80*/  IMAD.WIDE R8, R45, 0x4, R120 ;  /* 0x000000042d087825 */ /* 0x000fc800078e0278 */
[----:B------:R-:W-:Y:S01]  /*cee90*/  VIADD R0, R252, 0x1a8 ;  /* 0x000001a8fc007836 */ /* 0x000fe20000000000 */
[----:B------:R-:W-:-:S04]  /*ceea0*/  ISETP.LT.AND P1, PT, R242, UR5, !P1 ;  /* 0x00000005f2007c0c */ /* 0x000fc8000cf21270 */
[----:B------:R-:W-:-:S04]  /*ceeb0*/  ISETP.GE.AND P0, PT, R0, UR6, PT ;  /* 0x0000000600007c0c */ /* 0x000fc8000bf06270 */
[----:B------:R-:W-:Y:S02]  /*ceec0*/  ISETP.LT.AND P2, PT, R164, UR5, !P0 ;  /* 0x00000005a4007c0c */ /* 0x000fe4000c741270 */
[----:B------:R-:W-:Y:S01]  /*ceed0*/  ISETP.LT.AND P3, PT, R243, UR5, !P0 ;  /* 0x00000005f3007c0c */ /* 0x000fe2000c761270 */
[----:B------:R1:W-:Y:S04]  /*ceee0*/  @P4 STG.E desc[UR20][R12.64], R42 ;  /* 0x0000002a0c004986 */ /* 0x0003e8000c101914 */
[----:B------:R1:W-:Y:S04]  /*ceef0*/  @P5 STG.E desc[UR20][R14.64], R44 ;  /* 0x0000002c0e005986 */ /* 0x0003e8000c101914 */
[----:B-1----:R-:W4:Y:S04]  /*cef00*/  LDL.LU R42, [R1+0x1d90] ;  /* 0x001d9000012a7983 */ /* 0x002f280000300800 */
[----:B------:R-:W4:Y:S01]  /*cef10*/  LDL.LU R44, [R1+0x3030] ;  /* 0x00303000012c7983 */ /* 0x000f220000300800 */
[----:B------:R-:W-:-:S03]  /*cef20*/  ISETP.LT.AND P5, PT, R43, UR5, !P0 ;  /* 0x000000052b007c0c */ /* 0x000fc6000c7a1270 */
[----:B--2---:R1:W-:Y:S04]  /*cef30*/  @P6 STG.E desc[UR20][R8.64], R46 ;  /* 0x0000002e08006986 */ /* 0x0043e8000c101914 */
[----:B-1----:R-:W2:Y:S01]  /*cef40*/  LDL.LU R46, [R1+0x3034] ;  /* 0x00303400012e7983 */ /* 0x002ea20000300800 */
[----:B------:R-:W-:-:S03]  /*cef50*/  IMAD.WIDE R8, R45, 0x4, R118 ;  /* 0x000000042d087825 */ /* 0x000fc600078e0276 */
[----:B------:R-:W2:Y:S04]  /*cef60*/  LDL.LU R45, [R1+0x1bf0] ;  /* 0x001bf000012d7983 */ /* 0x000ea80000300800 */
[----:B------:R-:W2:Y:S04]  /*cef70*/  LDL.LU R166, [R1+0x1870] ;  /* 0x0018700001a67983 */ /* 0x000ea80000300800 */
[----:B------:R-:W2:Y:S01]  /*cef80*/  LDL.LU R236, [R1+0x1570] ;  /* 0x0015700001ec7983 */ /* 0x000ea20000300800 */
[----:B------:R-:W-:-:S04]  /*cef90*/  IMAD.WIDE R10, R47, 0x4, R124 ;  /* 0x000000042f0a7825 */ /* 0x000fc800078e027c */
[----:B------:R-:W-:-:S04]  /*cefa0*/  IMAD.WIDE R12, R47, 0x4, R122 ;  /* 0x000000042f0c7825 */ /* 0x000fc800078e027a */
[----:B------:R-:W-:Y:S01]  /*cefb0*/  IMAD.WIDE R14, R47, 0x4, R120 ;  /* 0x000000042f0e7825 */ /* 0x000fe200078e0278 */
[----:B---3--:R1:W-:Y:S04]  /*cefc0*/  @P1 STG.E desc[UR20][R8.64], R240 ;  /* 0x000000f008001986 */ /* 0x0083e8000c101914 */
[----:B------:R-:W-:Y:S04]  /*cefd0*/  @P5 STG.E desc[UR20][R10.64], R238 ;  /* 0x000000ee0a005986 */ /* 0x000fe8000c101914 */
[----:B----4-:R-:W-:Y:S04]  /*cefe0*/  @P2 STG.E desc[UR20][R12.64], R237 ;  /* 0x000000ed0c002986 */ /* 0x010fe8000c101914 */
[----:B-1----:R-:W3:Y:S04]  /*ceff0*/  LDL.LU R240, [R1+0x1dd4] ;  /* 0x001dd40001f07983 */ /* 0x002ee80000300800 */
[----:B------:R1:W-:Y:S04]  /*cf000*/  @P3 STG.E desc[UR20][R14.64], R165 ;  /* 0x000000a50e003986 */ /* 0x0003e8000c101914 */
[----:B-1----:R-:W4:Y:S01]  /*cf010*/  LDL.LU R165, [R1+0x1db4] ;  /* 0x001db40001a57983 */ /* 0x002f220000300800 */
[----:B------:R-:W-:Y:S01]  /*cf020*/  VIADD R0, R252, 0x1a9 ;  /* 0x000001a9fc007836 */ /* 0x000fe20000000000 */
[----:B------:R-:W-:-:S04]  /*cf030*/  ISETP.LT.AND P0, PT, R242, UR5, !P0 ;  /* 0x00000005f2007c0c */ /* 0x000fc8000c701270 */
[----:B------:R-:W-:-:S04]  /*cf040*/  ISETP.GE.AND P4, PT, R0, UR6, PT ;  /* 0x0000000600007c0c */ /* 0x000fc8000bf86270 */
[----:B------:R-:W-:Y:S02]  /*cf050*/  ISETP.LT.AND P1, PT, R43, UR5, !P4 ;  /* 0x000000052b007c0c */ /* 0x000fe4000e721270 */
[----:B------:R-:W-:Y:S01]  /*cf060*/  ISETP.LT.AND P5, PT, R164, UR5, !P4 ;  /* 0x00000005a4007c0c */ /* 0x000fe2000e7a1270 */
[----:B------:R-:W-:Y:S02]  /*cf070*/  IMAD.WIDE R10, R47, 0x4, R118 ;  /* 0x000000042f0a7825 */ /* 0x000fe400078e0276 */
[----:B------:R-:W4:Y:S04]  /*cf080*/  LDL.LU R47, [R1+0x3038] ;  /* 0x00303800012f7983 */ /* 0x000f280000300800 */
[----:B------:R-:W4:Y:S01]  /*cf090*/  LDL.LU R237, [R1+0x1dc4] ;  /* 0x001dc40001ed7983 */ /* 0x000f220000300800 */
[----:B------:R-:W-:-:S03]  /*cf0a0*/  VIADD R3, R252, 0x1aa ;  /* 0x000001aafc037836 */ /* 0x000fc60000000000 */
[----:B------:R1:W-:Y:S01]  /*cf0b0*/  @P0 STG.E desc[UR20][R10.64], R241 ;  /* 0x000000f10a000986 */ /* 0x0003e2000c101914 */
[----:B------:R-:W-:Y:S02]  /*cf0c0*/  ISETP.LT.AND P3, PT, R243, UR5, !P4 ;  /* 0x00000005f3007c0c */ /* 0x000fe4000e761270 */
[----:B------:R-:W-:Y:S02]  /*cf0d0*/  ISETP.GE.AND P6, PT, R3, UR6, PT ;  /* 0x0000000603007c0c */ /* 0x000fe4000bfc6270 */
[----:B------:R-:W-:Y:S01]  /*cf0e0*/  ISETP.LT.AND P4, PT, R242, UR5, !P4 ;  /* 0x00000005f2007c0c */ /* 0x000fe2000e781270 */
[----:B-1----:R-:W4:Y:S01]  /*cf0f0*/  LDL.LU R241, [R1+0x1da4] ;  /* 0x001da40001f17983 */ /* 0x002f220000300800 */
[----:B------:R-:W-:Y:S01]  /*cf100*/  ISETP.LT.AND P2, PT, R43, UR5, !P6 ;  /* 0x000000052b007c0c */ /* 0x000fe2000f741270 */
[----:B------:R-:W-:-:S04]  /*cf110*/  IMAD.WIDE R8, R44, 0x4, R124 ;  /* 0x000000042c087825 */ /* 0x000fc800078e027c */
[C---:B------:R-:W-:Y:S01]  /*cf120*/  IMAD.WIDE R12, R44.reuse, 0x4, R122 ;  /* 0x000000042c0c7825 */ /* 0x040fe200078e027a */
[----:B------:R1:W-:Y:S03]  /*cf130*/  @P1 STG.E desc[UR20][R8.64], R42 ;  /* 0x0000002a08001986 */ /* 0x0003e6000c101914 */
[C---:B------:R-:W-:Y:S01]  /*cf140*/  IMAD.WIDE R10, R44.reuse, 0x4, R120 ;  /* 0x000000042c0a7825 */ /* 0x040fe200078e0278 */
[----:B-1----:R-:W4:Y:S03]  /*cf150*/  LDL.LU R42, [R1+0x1d94] ;  /* 0x001d9400012a7983 */ /* 0x002f260000300800 */
[----:B------:R-:W-:Y:S02]  /*cf160*/  IMAD.WIDE R8, R44, 0x4, R118 ;  /* 0x000000042c087825 */ /* 0x000fe400078e0276 */
[----:B------:R-:W4:Y:S04]  /*cf170*/  LDL.LU R44, [R1+0x303c] ;  /* 0x00303c00012c7983 */ /* 0x000f280000300800 */
[----:B--2---:R1:W-:Y:S01]  /*cf180*/  @P5 STG.E desc[UR20][R12.64], R45 ;  /* 0x0000002d0c005986 */ /* 0x0043e2000c101914 */
[----:B------:R-:W-:-:S03]  /*cf190*/  ISETP.LT.AND P1, PT, R164, UR5, !P6 ;  /* 0x00000005a4007c0c */ /* 0x000fc6000f721270 */
[----:B------:R-:W-:Y:S04]  /*cf1a0*/  @P3 STG.E desc[UR20][R10.64], R166 ;  /* 0x000000a60a003986 */ /* 0x000fe8000c101914 */
[----:B-1----:R-:W2:Y:S01]  /*cf1b0*/  LDL.LU R45, [R1+0x1bf4] ;  /* 0x001bf400012d7983 */ /* 0x002ea20000300800 */
[----:B------:R-:W-:-:S03]  /*cf1c0*/  IMAD.WIDE R12, R46, 0x4, R124 ;  /* 0x000000042e0c7825 */ /* 0x000fc600078e027c */
[----:B------:R1:W-:Y:S04]  /*cf1d0*/  @P4 STG.E desc[UR20][R8.64], R236 ;  /* 0x000000ec08004986 */ /* 0x0003e8000c101914 */
[----:B---3--:R3:W-:Y:S04]  /*cf1e0*/  @P2 STG.E desc[UR20][R12.64], R240 ;  /* 0x000000f00c002986 */ /* 0x0087e8000c101914 */
[----:B-1----:R-:W2:Y:S01]  /*cf1f0*/  LDL.LU R236, [R1+0x1874] ;  /* 0x0018740001ec7983 */ /* 0x002ea20000300800 */
[----:B------:R-:W-:-:S03]  /*cf200*/  IMAD.WIDE R8, R46, 0x4, R122 ;  /* 0x000000042e087825 */ /* 0x000fc600078e027a */
[----:B---3--:R-:W3:Y:S04]  /*cf210*/  LDL.LU R240, [R1+0x1574] ;  /* 0x0015740001f07983 */ /* 0x008ee80000300800 */
[----:B----4-:R1:W-:Y:S04]  /*cf220*/  @P1 STG.E desc[UR20][R8.64], R165 ;  /* 0x000000a508001986 */ /* 0x0103e8000c101914 */
[----:B-1----:R-:W4:Y:S01]  /*cf230*/  LDL.LU R165, [R1+0x1dd8] ;  /* 0x001dd80001a57983 */ /* 0x002f220000300800 */
[----:B------:R-:W-:Y:S01]  /*cf240*/  VIADD R0, R252, 0x1ab ;  /* 0x000001abfc007836 */ /* 0x000fe20000000000 */
[----:B------:R-:W-:-:S02]  /*cf250*/  ISETP.LT.AND P5, PT, R243, UR5, !P6 ;  /* 0x00000005f3007c0c */ /* 0x000fc4000f7a1270 */
[----:B------:R-:W-:Y:S02]  /*cf260*/  ISETP.LT.AND P6, PT, R242, UR5, !P6 ;  /* 0x00000005f2007c0c */ /* 0x000fe4000f7c1270 */
[----:B------:R-:W-:Y:S01]  /*cf270*/  ISETP.GE.AND P0, PT, R0, UR6, PT ;  /* 0x0000000600007c0c */ /* 0x000fe2000bf06270 */
[----:B------:R-:W-:-:S03]  /*cf280*/  IMAD.WIDE R10, R46, 0x4, R120 ;  /* 0x000000042e0a7825 */ /* 0x000fc600078e0278 */
[----:B------:R-:W-:Y:S01]  /*cf290*/  ISETP.LT.AND P3, PT, R43, UR5, !P0 ;  /* 0x000000052b007c0c */ /* 0x000fe2000c761270 */
[----:B------:R-:W-:Y:S02]  /*cf2a0*/  IMAD.WIDE R8, R46, 0x4, R118 ;  /* 0x000000042e087825 */ /* 0x000fe400078e0276 */
[----:B------:R-:W4:Y:S04]  /*cf2b0*/  LDL.LU R46, [R1+0x3040] ;  /* 0x00304000012e7983 */ /* 0x000f280000300800 */
[----:B------:R-:W4:Y:S01]  /*cf2c0*/  LDL.LU R167, [R1+0x1db8] ;  /* 0x001db80001a77983 */ /* 0x000f220000300800 */
[----:B------:R-:W-:-:S03]  /*cf2d0*/  ISETP.LT.AND P2, PT, R164, UR5, !P0 ;  /* 0x00000005a4007c0c */ /* 0x000fc6000c741270 */
[----:B------:R1:W-:Y:S04]  /*cf2e0*/  @P5 STG.E desc[UR20][R10.64], R237 ;  /* 0x000000ed0a005986 */ /* 0x0003e8000c101914 */
[----:B------:R1:W-:Y:S01]  /*cf2f0*/  @P6 STG.E desc[UR20][R8.64], R241 ;  /* 0x000000f108006986 */ /* 0x0003e2000c101914 */
[----:B------:R-:W-:-:S04]  /*cf300*/  IMAD.WIDE R12, R47, 0x4, R122 ;  /* 0x000000042f0c7825 */ /* 0x000fc800078e027a */
[----:B------:R-:W-:Y:S02]  /*cf310*/  VIADD R3, R252, 0x1ac ;  /* 0x000001acfc037836 */ /* 0x000fe40000000000 */
[----:B-1----:R-:W-:Y:S01]  /*cf320*/  IMAD.WIDE R10, R47, 0x4, R124 ;  /* 0x000000042f0a7825 */ /* 0x002fe200078e027c */
[----:B------:R-:W4:Y:S01]  /*cf330*/  LDL.LU R237, [R1+0x1dc8] ;  /* 0x001dc80001ed7983 */ /* 0x000f220000300800 */
[----:B------:R-:W-:Y:S02]  /*cf340*/  ISETP.LT.AND P5, PT, R243, UR5, !P0 ;  /* 0x00000005f3007c0c */ /* 0x000fe4000c7a1270 */
[----:B------:R-:W-:Y:S02]  /*cf350*/  ISETP.LT.AND P0, PT, R242, UR5, !P0 ;  /* 0x00000005f2007c0c */ /* 0x000fe4000c701270 */
[----:B------:R-:W-:Y:S01]  /*cf360*/  ISETP.GE.AND P4, PT, R3, UR6, PT ;  /* 0x0000000603007c0c */ /* 0x000fe2000bf86270 */
[----:B------:R-:W-:-:S03]  /*cf370*/  IMAD.WIDE R8, R47, 0x4, R120 ;  /* 0x000000042f087825 */ /* 0x000fc600078e0278 */
[----:B------:R-:W-:Y:S01]  /*cf380*/  ISETP.LT.AND P6, PT, R43, UR5, !P4 ;  /* 0x000000052b007c0c */ /* 0x000fe2000e7c1270 */
[----:B------:R1:W-:Y:S04]  /*cf390*/  @P3 STG.E desc[UR20][R10.64], R42 ;  /* 0x0000002a0a003986 */ /* 0x0003e8000c101914 */
[----:B-1----:R-:W4:Y:S04]  /*cf3a0*/  LDL.LU R42, [R1+0x1da8] ;  /* 0x001da800012a7983 */ /* 0x002f280000300800 */
[----:B------:R-:W4:Y:S04]  /*cf3b0*/  LDL.LU R238, [R1+0x1d98] ;  /* 0x001d980001ee7983 */ /* 0x000f280000300800 */
[----:B--2---:R1:W-:Y:S04]  /*cf3c0*/  @P2 STG.E desc[UR20][R12.64], R45 ;  /* 0x0000002d0c002986 */ /* 0x0043e8000c101914 */
[----:B------:R-:W2:Y:S01]  /*cf3d0*/  LDL.LU R241, [R1+0x1bf8] ;  /* 0x001bf80001f17983 */ /* 0x000ea20000300800 */
[----:B------:R-:W-:-:S03]  /*cf3e0*/  IMAD.WIDE R10, R47, 0x4, R118 ;  /* 0x000000042f0a7825 */ /* 0x000fc600078e0276 */
[----:B-1----:R-:W2:Y:S04]  /*cf3f0*/  LDL.LU R45, [R1+0x1878] ;  /* 0x00187800012d7983 */ /* 0x002ea80000300800 */
[----:B------:R-:W2:Y:S04]  /*cf400*/  LDL.LU R47, [R1+0x3044] ;  /* 0x00304400012f7983 */ /* 0x000ea80000300800 */
[----:B------:R-:W-:Y:S04]  /*cf410*/  @P5 STG.E desc[UR20][R8.64], R236 ;  /* 0x000000ec08005986 */ /* 0x000fe8000c101914 */
[----:B------:R-:W2:Y:S01]  /*cf420*/  LDL.LU R166, [R1+0x1578] ;  /* 0x0015780001a67983 */ /* 0x000ea20000300800 */
[----:B------:R-:W-:-:S03]  /*cf430*/  IMAD.WIDE R12, R44, 0x4, R124 ;  /* 0x000000042c0c7825 */ /* 0x000fc600078e027c */
[----:B---3--:R1:W-:Y:S04]  /*cf440*/  @P0 STG.E desc[UR20][R10.64], R240 ;  /* 0x000000f00a000986 */ /* 0x0083e8000c101914 */
[----:B-1----:R-:W3:Y:S04]  /*cf450*/  LDL.LU R240, [R1+0x1ddc] ;  /* 0x001ddc0001f07983 */ /* 0x002ee80000300800 */
[----:B----4-:R1:W-:Y:S04]  /*cf460*/  @P6 STG.E desc[UR20][R12.64], R165 ;  /* 0x000000a50c006986 */ /* 0x0103e8000c101914 */
[----:B-1----:R-:W4:Y:S01]  /*cf470*/  LDL.LU R165, [R1+0x1dbc] ;  /* 0x001dbc0001a57983 */ /* 0x002f220000300800 */
[----:B------:R-:W-:Y:S01]  /*cf480*/  ISETP.LT.AND P3, PT, R164, UR5, !P4 ;  /* 0x00000005a4007c0c */ /* 0x000fe2000e761270 */
[----:B------:R-:W-:Y:S01]  /*cf490*/  VIADD R0, R252, 0x1ad ;  /* 0x000001adfc007836 */ /* 0x000fe20000000000 */
[----:B------:R-:W-:Y:S01]  /*cf4a0*/  ISETP.LT.AND P2, PT, R243, UR5, !P4 ;  /* 0x00000005f3007c0c */ /* 0x000fe2000e741270 */
[----:B------:R-:W-:Y:S01]  /*cf4b0*/  IMAD.WIDE R8, R44, 0x4, R122 ;  /* 0x000000042c087825 */ /* 0x000fe200078e027a */
[----:B------:R-:W-:-:S02]  /*cf4c0*/  ISETP.LT.AND P4, PT, R242, UR5, !P4 ;  /* 0x00000005f2007c0c */ /* 0x000fc4000e781270 */
[----:B------:R-:W-:Y:S01]  /*cf4d0*/  ISETP.GE.AND P1, PT, R0, UR6, PT ;  /* 0x0000000600007c0c */ /* 0x000fe2000bf26270 */
[----:B------:R-:W-:-:S03]  /*cf4e0*/  IMAD.WIDE R10, R44, 0x4, R120 ;  /* 0x000000042c0a7825 */ /* 0x000fc600078e0278 */
[----:B------:R-:W-:Y:S02]  /*cf4f0*/  ISETP.LT.AND P0, PT, R43, UR5, !P1 ;  /* 0x000000052b007c0c */ /* 0x000fe4000cf01270 */
[----:B------:R-:W-:Y:S01]  /*cf500*/  ISETP.LT.AND P6, PT, R243, UR5, !P1 ;  /* 0x00000005f3007c0c */ /* 0x000fe2000cfc1270 */
[----:B------:R1:W-:Y:S01]  /*cf510*/  @P3 STG.E desc[UR20][R8.64], R167 ;  /* 0x000000a708003986 */ /* 0x0003e2000c101914 */
[----:B------:R-:W-:Y:S01]  /*cf520*/  ISETP.LT.AND P3, PT, R164, UR5, !P1 ;  /* 0x00000005a4007c0c */ /* 0x000fe2000cf61270 */
[----:B------:R-:W-:-:S04]  /*cf530*/  IMAD.WIDE R12, R44, 0x4, R118 ;  /* 0x000000042c0c7825 */ /* 0x000fc800078e0276 */
[----:B------:R-:W-:Y:S01]  /*cf540*/  VIADD R0, R252, 0x1ae ;  /* 0x000001aefc007836 */ /* 0x000fe20000000000 */
[----:B------:R-:W4:Y:S04]  /*cf550*/  LDL.LU R44, [R1+0x1d9c] ;  /* 0x001d9c00012c7983 */ /* 0x000f280000300800 */
[----:B------:R1:W-:Y:S04]  /*cf560*/  @P2 STG.E desc[UR20][R10.64], R237 ;  /* 0x000000ed0a002986 */ /* 0x0003e8000c101914 */
[----:B------:R-:W4:Y:S01]  /*cf570*/  LDL.LU R236, [R1+0x3048] ;  /* 0x0030480001ec7983 */ /* 0x000f220000300800 */
[----:B------:R-:W-:Y:S01]  /*cf580*/  ISETP.GE.AND P5, PT, R0, UR6, PT ;  /* 0x0000000600007c0c */ /* 0x000fe2000bfa6270 */
[----:B-1----:R-:W-:Y:S01]  /*cf590*/  IMAD.WIDE R8, R46, 0x4, R124 ;  /* 0x000000042e087825 */ /* 0x002fe200078e027c */
[----:B------:R-:W-:-:S03]  /*cf5a0*/  ISETP.LT.AND P1, PT, R242, UR5, !P1 ;  /* 0x00000005f2007c0c */ /* 0x000fc6000cf21270 */
[----:B------:R-:W-:Y:S01]  /*cf5b0*/  IMAD.WIDE R10, R46, 0x4, R122 ;  /* 0x000000042e0a7825 */ /* 0x000fe200078e027a */
[----:B------:R-:W4:Y:S01]  /*cf5c0*/  LDL.LU R237, [R1+0x1dcc] ;  /* 0x001dcc0001ed7983 */ /* 0x000f220000300800 */
[----:B------:R-:W-:-:S03]  /*cf5d0*/  ISETP.LT.AND P2, PT, R43, UR5, !P5 ;  /* 0x000000052b007c0c */ /* 0x000fc6000ef41270 */
[----:B------:R1:W-:Y:S04]  /*cf5e0*/  @P4 STG.E desc[UR20][R12.64], R42 ;  /* 0x0000002a0c004986 */ /* 0x0003e8000c101914 */
[----:B------:R1:W-:Y:S04]  /*cf5f0*/  @P0 STG.E desc[UR20][R8.64], R238 ;  /* 0x000000ee08000986 */ /* 0x0003e8000c101914 */
[----:B--2---:R2:W-:Y:S01]  /*cf600*/  @P3 STG.E desc[UR20][R10.64], R241 ;  /* 0x000000f10a003986 */ /* 0x0045e2000c101914 */
[----:B-1----:R-:W-:-:S03]  /*cf610*/  IMAD.WIDE R12, R46, 0x4, R120 ;  /* 0x000000042e0c7825 */ /* 0x002fc600078e0278 */
[----:B------:R-:W4:Y:S04]  /*cf620*/  LDL.LU R42, [R1+0x1dac] ;  /* 0x001dac00012a7983 */ /* 0x000f280000300800 */
[----:B------:R1:W-:Y:S01]  /*cf630*/  @P6 STG.E desc[UR20][R12.64], R45 ;  /* 0x0000002d0c006986 */ /* 0x0003e2000c101914 */
[----:B------:R-:W-:Y:S01]  /*cf640*/  ISETP.LT.AND P4, PT, R164, UR5, !P5 ;  /* 0x00000005a4007c0c */ /* 0x000fe2000ef81270 */
[----:B------:R-:W-:-:S04]  /*cf650*/  IMAD.WIDE R8, R46, 0x4, R118 ;  /* 0x000000042e087825 */ /* 0x000fc800078e0276 */
[C---:B--2---:R-:W-:Y:S01]  /*cf660*/  IMAD.WIDE R10, R47.reuse, 0x4, R124 ;  /* 0x000000042f0a7825 */ /* 0x044fe200078e027c */
[----:B-1----:R-:W2:Y:S04]  /*cf670*/  LDL.LU R45, [R1+0x1bfc] ;  /* 0x001bfc00012d7983 */ /* 0x002ea80000300800 */
[----:B------:R1:W-:Y:S04]  /*cf680*/  @P1 STG.E desc[UR20][R8.64], R166 ;  /* 0x000000a608001986 */ /* 0x0003e8000c101914 */
[----:B------:R-:W2:Y:S04]  /*cf690*/  LDL.LU R241, [R1+0x187c] ;  /* 0x00187c0001f17983 */ /* 0x000ea80000300800 */
[----:B------:R-:W2:Y:S01]  /*cf6a0*/  LDL.LU R46, [R1+0x304c] ;  /* 0x00304c00012e7983 */ /* 0x000ea20000300800 */
[----:B------:R-:W-:-:S03]  /*cf6b0*/  IMAD.WIDE R12, R47, 0x4, R122 ;  /* 0x000000042f0c7825 */ /* 0x000fc600078e027a */
[----:B---3--:R3:W-:Y:S01]  /*cf6c0*/  @P2 STG.E desc[UR20][R10.64], R240 ;  /* 0x000000f00a002986 */ /* 0x0087e2000c101914 */
[----:B-1----:R-:W-:-:S04]  /*cf6d0*/  IMAD.WIDE R8, R47, 0x4, R120 ;  /* 0x000000042f087825 */ /* 0x002fc800078e0278 */
[----:B---3--:R-:W-:Y:S02]  /*cf6e0*/  IMAD.WIDE R10, R47, 0x4, R118 ;  /* 0x000000042f0a7825 */ /* 0x008fe400078e0276 */
[----:B------:R-:W3:Y:S04]  /*cf6f0*/  LDL.LU R47, [R1+0x157c] ;  /* 0x00157c00012f7983 */ /* 0x000ee80000300800 */
[----:B----4-:R1:W-:Y:S04]  /*cf700*/  @P4 STG.E desc[UR20][R12.64], R165 ;  /* 0x000000a50c004986 */ /* 0x0103e8000c101914 */
[----:B------:R-:W4:Y:S04]  /*cf710*/  LDL.LU R240, [R1+0x1170] ;  /* 0x0011700001f07983 */ /* 0x000f280000300800 */
[----:B-1----:R-:W4:Y:S01]  /*cf720*/  LDL.LU R165, [R1+0xd00] ;  /* 0x000d000001a57983 */ /* 0x002f220000300800 */
[----:B------:R-:W-:Y:S01]  /*cf730*/  VIADD R0, R252, 0x1af ;  /* 0x000001affc007836 */ /* 0x000fe20000000000 */
[----:B------:R-:W-:-:S02]  /*cf740*/  ISETP.LT.AND P3, PT, R243, UR5, !P5 ;  /* 0x00000005f3007c0c */ /* 0x000fc4000ef61270 */
[----:B------:R-:W-:Y:S02]  /*cf750*/  ISETP.LT.AND P5, PT, R242, UR5, !P5 ;  /* 0x00000005f2007c0c */ /* 0x000fe4000efa1270 */
[----:B------:R-:W-:-:S04]  /*cf760*/  ISETP.GE.AND P0, PT, R0, UR6, PT ;  /* 0x0000000600007c0c */ /* 0x000fc8000bf06270 */
[----:B------:R-:W-:Y:S02]  /*cf770*/  ISETP.LT.AND P6, PT, R43, UR5, !P0 ;  /* 0x000000052b007c0c */ /* 0x000fe4000c7c1270 */
[----:B------:R-:W-:Y:S01]  /*cf780*/  ISETP.LT.AND P2, PT, R164, UR5, !P0 ;  /* 0x00000005a4007c0c */ /* 0x000fe2000c741270 */
[----:B------:R-:W-:-:S04]  /*cf790*/  IMAD.WIDE R12, R236, 0x4, R124 ;  /* 0x00000004ec0c7825 */ /* 0x000fc800078e027c */
[----:B------:R-:W-:Y:S01]  /*cf7a0*/  VIADD R0, R252, 0x1b0 ;  /* 0x000001b0fc007836 */ /* 0x000fe20000000000 */
[----:B------:R1:W-:Y:S01]  /*cf7b0*/  @P3 STG.E desc[UR20][R8.64], R237 ;  /* 0x000000ed08003986 */ /* 0x0003e2000c101914 */
[----:B------:R-:W-:Y:S02]  /*cf7c0*/  ISETP.LT.AND P4, PT, R243, UR5, !P0 ;  /* 0x00000005f3007c0c */ /* 0x000fe4000c781270 */
[----:B------:R-:W-:Y:S02]  /*cf7d0*/  ISETP.LT.AND P0, PT, R242, UR5, !P0 ;  /* 0x00000005f2007c0c */ /* 0x000fe4000c701270 */
[----:B------:R-:W-:Y:S01]  /*cf7e0*/  ISETP.GE.AND P1, PT, R0, UR6, PT ;  /* 0x0000000600007c0c */ /* 0x000fe2000bf26270 */
[----:B-1----:R-:W-:Y:S01]  /*cf7f0*/  IMAD.WIDE R8, R236, 0x4, R122 ;  /* 0x00000004ec087825 */ /* 0x002fe200078e027a */
[----:B------:R1:W-:Y:S04]  /*cf800*/  @P5 STG.E desc[UR20][R10.64], R42 ;  /* 0x0000002a0a005986 */ /* 0x0003e8000c101914 */
[----:B------:R1:W-:Y:S01]  /*cf810*/  @P6 STG.E desc[UR20][R12.64], R44 ;  /* 0x0000002c0c006986 */ /* 0x0003e2000c101914 */
[----:B------:R-:W-:-:S02]  /*cf820*/  ISETP.LT.AND P5, PT, R43, UR5, !P1 ;  /* 0x000000052b007c0c */ /* 0x000fc4000cfa1270 */
[----:B------:R-:W-:Y:S01]  /*cf830*/  ISETP.LT.AND P6, PT, R164, UR5, !P1 ;  /* 0x00000005a4007c0c */ /* 0x000fe2000cfc1270 */
[----:B-1----:R-:W4:Y:S04]  /*cf840*/  LDL.LU R42, [R1+0x290] ;  /* 0x00029000012a7983 */ /* 0x002f280000300800 */
[----:B------:R-:W4:Y:S04]  /*cf850*/  LDL.LU R44, [R1+0x130] ;  /* 0x00013000012c7983 */ /* 0x000f280000300800 */
[----:B--2---:R1:W-:Y:S01]  /*cf860*/  @P2 STG.E desc[UR20][R8.64], R45 ;  /* 0x0000002d08002986 */ /* 0x0043e2000c101914 */
[----:B------:R-:W-:-:S03]  /*cf870*/  IMAD.WIDE R10, R236, 0x4, R120 ;  /* 0x00000004ec0a7825 */ /* 0x000fc600078e0278 */
[----:B-1----:R-:W2:Y:S04]  /*cf880*/  LDL.LU R45, [R1+0x3050] ;  /* 0x00305000012d7983 */ /* 0x002ea80000300800 */
[----:B------:R-:W2:Y:S01]  /*cf890*/  LDL.LU R167, [R1+0x120] ;  /* 0x0001200001a77983 */ /* 0x000ea20000300800 */
[----:B------:R-:W-:-:S03]  /*cf8a0*/  IMAD.WIDE R8, R236, 0x4, R118 ;  /* 0x00000004ec087825 */ /* 0x000fc600078e0276 */
[----:B------:R-:W2:Y:S04]  /*cf8b0*/  LDL.LU R238, [R1+0xa0] ;  /* 0x0000a00001ee7983 */ /* 0x000ea80000300800 */
[----:B------:R1:W-:Y:S04]  /*cf8c0*/  @P4 STG.E desc[UR20][R10.64], R241 ;  /* 0x000000f10a004986 */ /* 0x0003e8000c101914 */
[----:B------:R-:W2:Y:S04]  /*cf8d0*/  LDL.LU R237, [R1+0x40] ;  /* 0x0000400001ed7983 */ /* 0x000ea80000300800 */
[----:B---3--:R3:W-:Y:S01]  /*cf8e0*/  @P0 STG.E desc[UR20][R8.64], R47 ;  /* 0x0000002f08000986 */ /* 0x0087e2000c101914 */
[----:B------:R-:W-:-:S04]  /*cf8f0*/  IMAD.WIDE R12, R46, 0x4, R122 ;  /* 0x000000042e0c7825 */ /* 0x000fc800078e027a */
[----:B-1----:R-:W-:Y:S01]  /*cf900*/  IMAD.WIDE R10, R46, 0x4, R124 ;  /* 0x000000042e0a7825 */ /* 0x002fe200078e027c */
[----:B------:R-:W2:Y:S04]  /*cf910*/  LDL.LU R241, [R1+0x20] ;  /* 0x0000200001f17983 */ /* 0x000ea80000300800 */
[----:B---3--:R-:W3:Y:S04]  /*cf920*/  LDL.LU R47, [R1+0x3054] ;  /* 0x00305400012f7983 */ /* 0x008ee80000300800 */
[----:B------:R-:W3:Y:S04]  /*cf930*/  LDL.LU R236, [R1+0x1174] ;  /* 0x0011740001ec7983 */ /* 0x000ee80000300800 */
[----:B----4-:R-:W-:Y:S04]  /*cf940*/  @P5 STG.E desc[UR20][R10.64], R240 ;  /* 0x000000f00a005986 */ /* 0x010fe8000c101914 */
[----:B------:R1:W-:Y:S04]  /*cf950*/  @P6 STG.E desc[UR20][R12.64], R165 ;  /* 0x000000a50c006986 */ /* 0x0003e8000c101914 */
[----:B-1----:R-:W4:Y:S01]  /*cf960*/  LDL.LU R165, [R1+0xd04] ;  /* 0x000d040001a57983 */ /* 0x002f220000300800 */
[----:B------:R-:W-:Y:S01]  /*cf970*/  VIADD R0, R252, 0x1b1 ;  /* 0x000001b1fc007836 */ /* 0x000fe20000000000 */
[----:B------:R-:W-:-:S02]  /*cf980*/  ISETP.LT.AND P4, PT, R243, UR5, !P1 ;  /* 0x00000005f3007c0c */ /* 0x000fc4000cf81270 */
[----:B------:R-:W-:Y:S02]  /*cf990*/  ISETP.LT.AND P1, PT, R242, UR5, !P1 ;  /* 0x00000005f2007c0c */ /* 0x000fe4000cf21270 */
[----:B------:R-:W-:Y:S01]  /*cf9a0*/  ISETP.GE.AND P3, PT, R0, UR6, PT ;  /* 0x0000000600007c0c */ /* 0x000fe2000bf66270 */
[----:B------:R-:W-:-:S04]  /*cf9b0*/  IMAD.WIDE R8, R46, 0x4, R120 ;  /* 0x000000042e087825 */ /* 0x000fc800078e0278 */
[----:B------:R-:W-:Y:S01]  /*cf9c0*/  IMAD.WIDE R10, R46, 0x4, R118 ;  /* 0x000000042e0a7825 */ /* 0x000fe200078e0276 */
[----:B------:R-:W-:-:S03]  /*cf9d0*/  ISETP.LT.AND P5, PT, R43, UR5, !P3 ;  /* 0x000000052b007c0c */ /* 0x000fc6000dfa1270 */
[----:B------:R-:W-:Y:S01]  /*cf9e0*/  VIADD R0, R252, 0x1b2 ;  /* 0x000001b2fc007836 */ /* 0x000fe20000000000 */
[----:B------:R-:W-:Y:S01]  /*cf9f0*/  ISETP.LT.AND P6, PT, R164, UR5, !P3 ;  /* 0x00000005a4007c0c */ /* 0x000fe2000dfc1270 */
[----:B------:R-:W4:Y:S01]  /*cfa00*/  LDL.LU R46, [R1+0x3058] ;  /* 0x00305800012e7983 */ /* 0x000f220000300800 */
[----:B------:R-:W-:Y:S02]  /*cfa10*/  ISETP.LT.AND P0, PT, R243, UR5, !P3 ;  /* 0x00000005f3007c0c */ /* 0x000fe4000df01270 */
[----:B------:R-:W-:Y:S02]  /*cfa20*/  ISETP.GE.AND P2, PT, R0, UR6, PT ;  /* 0x0000000600007c0c */ /* 0x000fe4000bf46270 */
[----:B------:R-:W-:Y:S01]  /*cfa30*/  ISETP.LT.AND P3, PT, R242, UR5, !P3 ;  /* 0x00000005f2007c0c */ /* 0x000fe2000df61270 */
[----:B------:R-:W-:Y:S04]  /*cfa40*/  @P4 STG.E desc[UR20][R8.64], R42 ;  /* 0x0000002a08004986 */ /* 0x000fe8000c101914 */
[----:B------:R1:W-:Y:S01]  /*cfa50*/  @P1 STG.E desc[UR20][R10.64], R44 ;  /* 0x0000002c0a001986 */ /* 0x0003e2000c101914 */
[----:B------:R-:W-:-:S03]  /*cfa60*/  ISETP.LT.AND P1, PT, R43, UR5, !P2 ;  /* 0x000000052b007c0c */ /* 0x000fc6000d721270 */
[----:B-1----:R-:W4:Y:S04]  /*cfa70*/  LDL.LU R44, [R1+0x294] ;  /* 0x00029400012c7983 */ /* 0x002f280000300800 */
[----:B------:R-:W4:Y:S01]  /*cfa80*/  LDL.LU R166, [R1+0x134] ;  /* 0x0001340001a67983 */ /* 0x000f220000300800 */
[----:B--2---:R-:W-:-:S03]  /*cfa90*/  IMAD.WIDE R8, R45, 0x4, R124 ;  /* 0x000000042d087825 */ /* 0x004fc600078e027c */
[----:B------:R-:W2:Y:S01]  /*cfaa0*/  LDL.LU R240, [R1+0x124] ;  /* 0x0001240001f07983 */ /* 0x000ea20000300800 */
[----:B------:R-:W-:-:S04]  /*cfab0*/  IMAD.WIDE R10, R45, 0x4, R122 ;  /* 0x000000042d0a7825 */ /* 0x000fc800078e027a */
[C---:B------:R-:W-:Y:S01]  /*cfac0*/  IMAD.WIDE R12, R45.reuse, 0x4, R120 ;  /* 0x000000042d0c7825 */ /* 0x040fe200078e0278 */
[----:B------:R-:W2:Y:S04]  /*cfad0*/  LDL.LU R42, [R1+0xa4] ;  /* 0x0000a400012a7983 */ /* 0x000ea80000300800 */
[----:B------:R3:W-:Y:S01]  /*cfae0*/  @P5 STG.E desc[UR20][R8.64], R167 ;  /* 0x000000a708005986 */ /* 0x0007e2000c101914 */
[----:B------:R-:W-:Y:S01]  /*cfaf0*/  ISETP.LT.AND P5, PT, R164, UR5, !P2 ;  /* 0x00000005a4007c0c */ /* 0x000fe2000d7a1270 */
[----:B------:R-:W-:Y:S02]  /*cfb00*/  IMAD.WIDE R14, R45, 0x4, R118 ;  /* 0x000000042d0e7825 */ /* 0x000fe400078e0276 */
[----:B------:R1:W-:Y:S04]  /*cfb10*/  @P6 STG.E desc[UR20][R10.64], R238 ;  /* 0x000000ee0a006986 */ /* 0x0003e8000c101914 */
[----:B------:R-:W2:Y:S04]  /*cfb20*/  LDL.LU R45, [R1+0x305c] ;  /* 0x00305c00012d7983 */ /* 0x000ea80000300800 */
[----:B------:R1:W-:Y:S01]  /*cfb30*/  @P0 STG.E desc[UR20][R12.64], R237 ;  /* 0x000000ed0c000986 */ /* 0x0003e2000c101914 */
[----:B---3--:R-:W-:-:S04]  /*cfb40*/  IMAD.WIDE R8, R47, 0x4, R124 ;  /* 0x000000042f087825 */ /* 0x008fc800078e027c */
[----:B-1----:R-:W-:Y:S01]  /*cfb50*/  IMAD.WIDE R10, R47, 0x4, R122 ;  /* 0x000000042f0a7825 */ /* 0x002fe200078e027a */
[----:B------:R-:W3:Y:S04]  /*cfb60*/  LDL.LU R237, [R1+0x44] ;  /* 0x0000440001ed7983 */ /* 0x000ee80000300800 */
[----:B------:R1:W-:Y:S04]  /*cfb70*/  @P3 STG.E desc[UR20][R14.64], R241 ;  /* 0x000000f10e003986 */ /* 0x0003e8000c101914 */
[----:B------:R-:W-:Y:S04]  /*cfb80*/  @P1 STG.E desc[UR20][R8.64], R236 ;  /* 0x000000ec08001986 */ /* 0x000fe8000c101914 */
[----:B-1----:R-:W3:Y:S04]  /*cfb90*/  LDL.LU R241, [R1+0x24] ;  /* 0x0000240001f17983 */ /* 0x002ee80000300800 */
[----:B----4-:R1:W-:Y:S04]  /*cfba0*/  @P5 STG.E desc[UR20][R10.64], R165 ;  /* 0x000000a50a005986 */ /* 0x0103e8000c101914 */
[----:B-1----:R-:W4:Y:S01]  /*cfbb0*/  LDL.LU R165, [R1+0x1178] ;  /* 0x0011780001a57983 */ /* 0x002f220000300800 */
[----:B------:R-:W-:Y:S01]  /*cfbc0*/  VIADD R0, R252, 0x1b3 ;  /* 0x000001b3fc007836 */ /* 0x000fe20000000000 */
[----:B------:R-:W-:-:S02]  /*cfbd0*/  ISETP.LT.AND P6, PT, R243, UR5, !P2 ;  /* 0x00000005f3007c0c */ /* 0x000fc4000d7c1270 */
[----:B------:R-:W-:Y:S02]  /*cfbe0*/  ISETP.LT.AND P2, PT, R242, UR5, !P2 ;  /* 0x00000005f2007c0c */ /* 0x000fe4000d741270 */
[----:B------:R-:W-:Y:S01]  /*cfbf0*/  ISETP.GE.AND P4, PT, R0, UR6, PT ;  /* 0x0000000600007c0c */ /* 0x000fe2000bf86270 */
[----:B------:R-:W-:-:S03]  /*cfc00*/  IMAD.WIDE R8, R47, 0x4, R120 ;  /* 0x000000042f087825 */ /* 0x000fc600078e0278 */
[----:B------:R-:W-:Y:S02]  /*cfc10*/  ISETP.LT.AND P3, PT, R43, UR5, !P4 ;  /* 0x000000052b007c0c */ /* 0x000fe4000e761270 */
[----:B------:R-:W-:Y:S01]  /*cfc20*/  ISETP.LT.AND P0, PT, R164, UR5, !P4 ;  /* 0x00000005a4007c0c */ /* 0x000fe2000e701270 */
[----:B------:R-:W-:Y:S02]  /*cfc30*/  VIADD R0, R252, 0x1b4 ;  /* 0x000001b4fc007836 */ /* 0x000fe40000000000 */
[----:B------:R-:W-:-:S04]  /*cfc40*/  IMAD.WIDE R12, R47, 0x4, R118 ;  /* 0x000000042f0c7825 */ /* 0x000fc800078e0276 */
[----:B------:R-:W-:Y:S01]  /*cfc50*/  IMAD.WIDE R10, R46, 0x4, R124 ;  /* 0x000000042e0a7825 */ /* 0x000fe200078e027c */
[----:B------:R-:W4:Y:S04]  /*cfc60*/  LDL.LU R47, [R1+0x3060] ;  /* 0x00306000012f7983 */ /* 0x000f280000300800 */
[----:B------:R-:W4:Y:S01]  /*cfc70*/  LDL.LU R236, [R1+0xd08] ;  /* 0x000d080001ec7983 */ /* 0x000f220000300800 */
[----:B------:R-:W-:-:S03]  /*cfc80*/  ISETP.GE.AND P1, PT, R0, UR6, PT ;  /* 0x0000000600007c0c */ /* 0x000fc6000bf26270 */
[----:B------:R1:W-:Y:S01]  /*cfc90*/  @P6 STG.E desc[UR20][R8.64], R44 ;  /* 0x0000002c08006986 */ /* 0x0003e2000c101914 */
[----:B------:R-:W-:-:S03]  /*cfca0*/  ISETP.LT.AND P6, PT, R243, UR5, !P4 ;  /* 0x00000005f3007c0c */ /* 0x000fc6000e7c1270 */
[----:B------:R-:W-:Y:S04]  /*cfcb0*/  @P2 STG.E desc[UR20][R12.64], R166 ;  /* 0x000000a60c002986 */ /* 0x000fe8000c101914 */
[----:B--2---:R2:W-:Y:S01]  /*cfcc0*/  @P3 STG.E desc[UR20][R10.64], R240 ;  /* 0x000000f00a003986 */ /* 0x0045e2000c101914 */
[----:B------:R-:W-:Y:S02]  /*cfcd0*/  ISETP.LT.AND P4, PT, R242, UR5, !P4 ;  /* 0x00000005f2007c0c */ /* 0x000fe4000e781270 */
[----:B------:R-:W-:Y:S01]  /*cfce0*/  ISETP.LT.AND P3, PT, R43, UR5, !P1 ;  /* 0x000000052b007c0c */ /* 0x000fe2000cf61270 */
[C---:B-1----:R-:W-:Y:S01]  /*cfcf0*/  IMAD.WIDE R8, R46.reuse, 0x4, R122 ;  /* 0x000000042e087825 */ /* 0x042fe200078e027a */
[----:B------:R-:W4:Y:S04]  /*cfd00*/  LDL.LU R44, [R1+0x298] ;  /* 0x00029800012c7983 */ /* 0x000f280000300800 */
[----:B------:R-:W4:Y:S04]  /*cfd10*/  LDL.LU R238, [R1+0x138] ;  /* 0x0001380001ee7983 */ /* 0x000f280000300800 */
[----:B--2---:R-:W2:Y:S04]  /*cfd20*/  LDL.LU R240, [R1+0x128] ;  /* 0x0001280001f07983 */ /* 0x004ea80000300800 */
[----:B------:R1:W-:Y:S01]  /*cfd30*/  @P0 STG.E desc[UR20][R8.64], R42 ;  /* 0x0000002a08000986 */ /* 0x0003e2000c101914 */
[----:B------:R-:W-:-:S04]  /*cfd40*/  IMAD.WIDE R10, R46, 0x4, R118 ;  /* 0x000000042e0a7825 */ /* 0x000fc800078e0276 */
[----:B-1----:R-:W-:Y:S02]  /*cfd50*/  IMAD.WIDE R8, R46, 0x4, R120 ;  /* 0x000000042e087825 */ /* 0x002fe400078e0278 */
[----:B------:R-:W2:Y:S04]  /*cfd60*/  LDL.LU R46, [R1+0xa8] ;  /* 0x0000a800012e7983 */ /* 0x000ea80000300800 */
[----:B---3--:R1:W-:Y:S04]  /*cfd70*/  @P6 STG.E desc[UR20][R8.64], R237 ;  /* 0x000000ed08006986 */ /* 0x0083e8000c101914 */
[----:B------:R-:W3:Y:S04]  /*cfd80*/  LDL.LU R42, [R1+0x3064] ;  /* 0x00306400012a7983 */ /* 0x000ee80000300800 */
[----:B------:R-:W3:Y:S04]  /*cfd90*/  LDL.LU R166, [R1+0x48] ;  /* 0x0000480001a67983 */ /* 0x000ee80000300800 */
[----:B------:R-:W-:Y:S01]  /*cfda0*/  @P4 STG.E desc[UR20][R10.64], R241 ;  /* 0x000000f10a004986 */ /* 0x000fe2000c101914 */
[----:B-1----:R-:W-:-:S03]  /*cfdb0*/  IMAD.WIDE R8, R45, 0x4, R124 ;  /* 0x000000042d087825 */ /* 0x002fc600078e027c */
[----:B------:R-:W3:Y:S04]  /*cfdc0*/  LDL.LU R237, [R1+0x28] ;  /* 0x0000280001ed7983 */ /* 0x000ee80000300800 */
[----:B----4-:R1:W-:Y:S04]  /*cfdd0*/  @P3 STG.E desc[UR20][R8.64], R165 ;  /* 0x000000a508003986 */ /* 0x0103e8000c101914 */
[----:B-1----:R-:W4:Y:S01]  /*cfde0*/  LDL.LU R165, [R1+0x117c] ;  /* 0x00117c0001a57983 */ /* 0x002f220000300800 */
[----:B------:R-:W-:Y:S01]  /*cfdf0*/  VIADD R3, R252, 0x1b5 ;  /* 0x000001b5fc037836 */ /* 0x000fe20000000000 */
[----:B------:R-:W-:-:S02]  /*cfe00*/  ISETP.LT.AND P0, PT, R164, UR5, !P1 ;  /* 0x00000005a4007c0c */ /* 0x000fc4000cf01270 */
[----:B------:R-:W-:Y:S01]  /*cfe10*/  ISETP.LT.AND P5, PT, R243, UR5, !P1 ;  /* 0x00000005f3007c0c */ /* 0x000fe2000cfa1270 */
[----:B------:R-:W-:Y:S02]  /*cfe20*/  VIADD R0, R252, 0x1b6 ;  /* 0x000001b6fc007836 */ /* 0x000fe40000000000 */
[----:B------:R-:W-:Y:S01]  /*cfe30*/  IMAD.WIDE R10, R45, 0x4, R122 ;  /* 0x000000042d0a7825 */ /* 0x000fe200078e027a */
[----:B------:R-:W-:Y:S02]  /*cfe40*/  ISETP.GE.AND P2, PT, R3, UR6, PT ;  /* 0x0000000603007c0c */ /* 0x000fe4000bf46270 */
[----:B------:R-:W-:Y:S01]  /*cfe50*/  ISETP.LT.AND P1, PT, R242, UR5, !P1 ;  /* 0x00000005f2007c0c */ /* 0x000fe2000cf21270 */
[----:B------:R-:W-:Y:S01]  /*cfe60*/  IMAD.WIDE R12, R45, 0x4, R120 ;  /* 0x000000042d0c7825 */ /* 0x000fe200078e0278 */
[----:B------:R-:W4:Y:S01]  /*cfe70*/  LDL.LU R241, [R1+0xd0c] ;  /* 0x000d0c0001f17983 */ /* 0x000f220000300800 */
[----:B------:R-:W-:Y:S02]  /*cfe80*/  ISETP.LT.AND P3, PT, R43, UR5, !P2 ;  /* 0x000000052b007c0c */ /* 0x000fe4000d761270 */
[----:B------:R-:W-:-:S02]  /*cfe90*/  ISETP.LT.AND P4, PT, R164, UR5, !P2 ;  /* 0x00000005a4007c0c */ /* 0x000fc4000d781270 */
[----:B------:R-:W-:Y:S01]  /*cfea0*/  ISETP.GE.AND P6, PT, R0, UR6, PT ;  /* 0x0000000600007c0c */ /* 0x000fe2000bfc6270 */
[----:B------:R-:W-:Y:S01]  /*cfeb0*/  IMAD.WIDE R8, R45, 0x4, R118 ;  /* 0x000000042d087825 */ /* 0x000fe200078e0276 */
[----:B------:R1:W-:Y:S01]  /*cfec0*/  @P0 STG.E desc[UR20][R10.64], R236 ;  /* 0x000000ec0a000986 */ /* 0x0003e2000c101914 */
[----:B------:R-:W-:Y:S02]  /*cfed0*/  ISETP.LT.AND P0, PT, R243, UR5, !P2 ;  /* 0x00000005f3007c0c */ /* 0x000fe4000d701270 */
[----:B------:R-:W-:Y:S01]  /*cfee0*/  ISETP.LT.AND P2, PT, R242, UR5, !P2 ;  /* 0x00000005f2007c0c */ /* 0x000fe2000d741270 */
[----:B-1----:R-:W-:Y:S01]  /*cfef0*/  IMAD.WIDE R10, R47, 0x4, R124 ;  /* 0x000000042f0a7825 */ /* 0x002fe200078e027c */
[----:B------:R1:W-:Y:S01]  /*cff00*/  @P5 STG.E desc[UR20][R12.64], R44 ;  /* 0x0000002c0c005986 */ /* 0x0003e2000c101914 */
[----:B------:R-:W-:-:S03]  /*cff10*/  ISETP.LT.AND P5, PT, R43, UR5, !P6 ;  /* 0x000000052b007c0c */ /* 0x000fc6000f7a1270 */
[----:B------:R1:W-:Y:S04]  /*cff20*/  @P1 STG.E desc[UR20][R8.64], R238 ;  /* 0x000000ee08001986 */ /* 0x0003e8000c101914 */
[----:B--2---:R2:W-:Y:S04]  /*cff30*/  @P3 STG.E desc[UR20][R10.64], R240 ;  /* 0x000000f00a003986 */ /* 0x0045e8000c101914 */
[----:B-1----:R-:W4:Y:S04]  /*cff40*/  LDL.LU R44, [R1+0x29c] ;  /* 0x00029c00012c7983 */ /* 0x002f280000300800 */
[----:B------:R-:W4:Y:S04]  /*cff50*/  LDL.LU R45, [R1+0x13c] ;  /* 0x00013c00012d7983 */ /* 0x000f280000300800 */
[----:B------:R-:W4:Y:S01]  /*cff60*/  LDL.LU R236, [R1+0x3068] ;  /* 0x0030680001ec7983 */ /* 0x000f220000300800 */
[----:B------:R-:W-:-:S04]  /*cff70*/  IMAD.WIDE R12, R47, 0x4, R122 ;  /* 0x000000042f0c7825 */ /* 0x000fc800078e027a */
[----:B------:R-:W-:-:S04]  /*cff80*/  IMAD.WIDE R8, R47, 0x4, R120 ;  /* 0x000000042f087825 */ /* 0x000fc800078e0278 */
[----:B--2---:R-:W-:Y:S01]  /*cff90*/  IMAD.WIDE R10, R47, 0x4, R118 ;  /* 0x000000042f0a7825 */ /* 0x004fe200078e0276 */
[----:B------:R-:W2:Y:S04]  /*cffa0*/  LDL.LU R240, [R1+0x12c] ;  /* 0x00012c0001f07983 */ /* 0x000ea80000300800 */
[----:B------:R1:W-:Y:S04]  /*cffb0*/  @P4 STG.E desc[UR20][R12.64], R46 ;  /* 0x0000002e0c004986 */ /* 0x0003e8000c101914 */
[----:B------:R-:W2:Y:S04]  /*cffc0*/  LDL.LU R47, [R1+0xac] ;  /* 0x0000ac00012f7983 */ /* 0x000ea80000300800 */
[----:B---3--:R-:W-:Y:S01]  /*cffd0*/  @P0 STG.E desc[UR20][R8.64], R166 ;  /* 0x000000a608000986 */ /* 0x008fe2000c101914 */
[----:B-1----:R-:W-:-:S03]  /*cffe0*/  IMAD.WIDE R12, R42, 0x4, R124 ;  /* 0x000000042a0c7825 */ /* 0x002fc600078e027c */
[----:B------:R-:W-:Y:S04]  /*cfff0*/  @P2 STG.E desc[UR20][R10.64], R237 ;  /* 0x000000ed0a002986 */ /* 0x000fe8000c101914 */
[----:B------:R-:W3:Y:S04]  /*d0000*/  LDL.LU R46, [R1+0x306c] ;  /* 0x00306c00012e7983 */ /* 0x000ee80000300800 */
[----:B----4-:R1:W-:Y:S04]  /*d0010*/  @P5 STG.E desc[UR20][R12.64], R165 ;  /* 0x000000a50c005986 */ /* 0x0103e8000c101914 */
[----:B-1----:R-:W4:Y:S01]  /*d0020*/  LDL.LU R165, [R1+0x4c] ;  /* 0x00004c0001a57983 */ /* 0x002f220000300800 */
[----:B------:R-:W-:Y:S01]  /*d0030*/  VIADD R0, R252, 0x1b7 ;  /* 0x000001b7fc007836 */ /* 0x000fe20000000000 */
[----:B------:R-:W-:-:S02]  /*d0040*/  ISETP.LT.AND P3, PT, R164, UR5, !P6 ;  /* 0x00000005a4007c0c */ /* 0x000fc4000f761270 */
[----:B------:R-:W-:Y:S02]  /*d0050*/  ISETP.LT.AND P4, PT, R243, UR5, !P6 ;  /* 0x00000005f3007c0c */ /* 0x000fe4000f781270 */
[----:B------:R-:W-:Y:S02]  /*d0060*/  ISETP.LT.AND P6, PT, R242, UR5, !P6 ;  /* 0x00000005f2007c0c */ /* 0x000fe4000f7c1270 */
[----:B------:R-:W-:Y:S01]  /*d0070*/  ISETP.GE.AND P1, PT, R0, UR6, PT ;  /* 0x0000000600007c0c */ /* 0x000fe2000bf26270 */
[----:B------:R-:W-:-:S04]  /*d0080*/  IMAD.WIDE R8, R42, 0x4, R122 ;  /* 0x000000042a087825 */ /* 0x000fc800078e027a */
[----:B------:R-:W-:-:S04]  /*d0090*/  IMAD.WIDE R10, R42, 0x4, R120 ;  /* 0x000000042a0a7825 */ /* 0x000fc800078e0278 */
[----:B------:R-:W-:Y:S01]  /*d00a0*/  IMAD.WIDE R12, R42, 0x4, R118 ;  /* 0x000000042a0c7825 */ /* 0x000fe200078e0276 */
[----:B------:R-:W-:Y:S01]  /*d00b0*/  ISETP.LT.AND P0, PT, R43, UR5, !P1 ;  /* 0x000000052b007c0c */ /* 0x000fe2000cf01270 */
[----:B------:R-:W3:Y:S01]  /*d00c0*/  LDL.LU R42, [R1+0x1ea0] ;  /* 0x001ea000012a7983 */ /* 0x000ee20000300800 */
[----:B------:R-:W-:-:S03]  /*d00d0*/  ISETP.LT.AND P5, PT, R164, UR5, !P1 ;  /* 0x00000005a4007c0c */ /* 0x000fc6000cfa1270 */
[----:B------:R1:W-:Y:S01]  /*d00e0*/  @P3 STG.E desc[UR20][R8.64], R241 ;  /* 0x000000f108003986 */ /* 0x0003e2000c101914 */
[----:B------:R-:W-:Y:S02]  /*d00f0*/  ISETP.LT.AND P3, PT, R243, UR5, !P1 ;  /* 0x00000005f3007c0c */ /* 0x000fe4000cf61270 */
[----:B------:R-:W-:Y:S01]  /*d0100*/  ISETP.LT.AND P1, PT, R242, UR5, !P1 ;  /* 0x00000005f2007c0c */ /* 0x000fe2000cf21270 */
[----:B------:R1:W-:Y:S04]  /*d0110*/  @P4 STG.E desc[UR20][R10.64], R44 ;  /* 0x0000002c0a004986 */ /* 0x0003e8000c101914 */
[----:B------:R2:W-:Y:S01]  /*d0120*/  @P6 STG.E desc[UR20][R12.64], R45 ;  /* 0x0000002d0c006986 */ /* 0x0005e2000c101914 */
[----:B-1----:R-:W-:-:S03]  /*d0130*/  IMAD.WIDE R8, R236, 0x4, R124 ;  /* 0x00000004ec087825 */ /* 0x002fc600078e027c */
[----:B------:R-:W3:Y:S04]  /*d0140*/  LDL.LU R44, [R1+0x1e70] ;  /* 0x001e7000012c7983 */ /* 0x000ee80000300800 */
[----:B--2---:R-:W2:Y:S01]  /*d0150*/  LDL.LU R45, [R1+0x1e60] ;  /* 0x001e6000012d7983 */ /* 0x004ea20000300800 */
[----:B------:R-:W-:-:S03]  /*d0160*/  IMAD.WIDE R10, R236, 0x4, R122 ;  /* 0x00000004ec0a7825 */ /* 0x000fc600078e027a */
[----:B------:R1:W-:Y:S04]  /*d0170*/  @P0 STG.E desc[UR20][R8.64], R240 ;  /* 0x000000f008000986 */ /* 0x0003e8000c101914 */
[----:B------:R1:W-:Y:S04]  /*d0180*/  @P5 STG.E desc[UR20][R10.64], R47 ;  /* 0x0000002f0a005986 */ /* 0x0003e8000c101914 */
[----:B-1----:R-:W2:Y:S01]  /*d0190*/  LDL R240, [R1+0x3070] ;  /* 0x0030700001f07983 */ /* 0x002ea20000100800 */
[----:B------:R-:W-:-:S04]  /*d01a0*/  IMAD.WIDE R8, R236, 0x4, R120 ;  /* 0x00000004ec087825 */ /* 0x000fc800078e0278 */
[----:B------:R-:W-:Y:S01]  /*d01b0*/  IMAD.WIDE R10, R236, 0x4, R118 ;  /* 0x00000004ec0a7825 */ /* 0x000fe200078e0276 */
[----:B------:R-:W2:Y:S04]  /*d01c0*/  LDL.LU R47, [R1+0x1e50] ;  /* 0x001e5000012f7983 */ /* 0x000ea80000300800 */
[----:B----4-:R-:W-:Y:S04]  /*d01d0*/  @P3 STG.E desc[UR20][R8.64], R165 ;  /* 0x000000a508003986 */ /* 0x010fe8000c101914 */
[----:B------:R1:W-:Y:S04]  /*d01e0*/  @P1 STG.E desc[UR20][R10.64], R139 ;  /* 0x0000008b0a001986 */ /* 0x0003e8000c101914 */
[----:B-1----:R-:W4:Y:S01]  /*d01f0*/  LDL.LU R139, [R1+0x3b90] ;  /* 0x003b9000018b7983 */ /* 0x002f220000300800 */
[----:B------:R-:W-:-:S05]  /*d0200*/  VIADD R0, R252, 0x1b8 ;  /* 0x000001b8fc007836 */ /* 0x000fca0000000000 */
[----:B------:R-:W-:Y:S01]  /*d0210*/  ISETP.GE.AND P2, PT, R0, UR6, PT ;  /* 0x0000000600007c0c */ /* 0x000fe2000bf46270 */
[----:B------:R-:W-:-:S03]  /*d0220*/  VIADD R0, R252, 0x1b9 ;  /* 0x000001b9fc007836 */ /* 0x000fc60000000000 */
[----:B------:R-:W-:Y:S02]  /*d0230*/  ISETP.LT.AND P4, PT, R43, UR5, !P2 ;  /* 0x000000052b007c0c */ /* 0x000fe4000d781270 */
[----:B------:R-:W-:Y:S01]  /*d0240*/  ISETP.GE.AND P6, PT, R0, UR6, PT ;  /* 0x0000000600007c0c */ /* 0x000fe2000bfc6270 */
[----:B------:R-:W-:Y:S01]  /*d0250*/  VIADD R0, R252, 0x1ba ;  /* 0x000001bafc007836 */ /* 0x000fe20000000000 */
[----:B------:R-:W-:Y:S02]  /*d0260*/  LOP3.LUT R4, R4, 0xfffffffb, RZ, 0xc0, !PT ;  /* 0xfffffffb04047812 */ /* 0x000fe400078ec0ff */
[----:B------:R-:W-:Y:S01]  /*d0270*/  ISETP.LT.AND P0, PT, R164, UR5, !P2 ;  /* 0x00000005a4007c0c */ /* 0x000fe2000d701270 */
[----:B---3--:R-:W-:Y:S01]  /*d0280*/  IMAD.WIDE R12, R46, 0x4, R124 ;  /* 0x000000042e0c7825 */ /* 0x008fe200078e027c */
[----:B------:R-:W-:Y:S02]  /*d0290*/  ISETP.GE.AND P5, PT, R0, UR6, PT ;  /* 0x0000000600007c0c */ /* 0x000fe4000bfa6270 */
[----:B------:R-:W-:Y:S01]  /*d02a0*/  ISETP.LT.AND P3, PT, R243, UR5, !P2 ;  /* 0x00000005f3007c0c */ /* 0x000fe2000d761270 */
[----:B------:R-:W-:-:S02]  /*d02b0*/  VIADD R3, R252, 0x1bb ;  /* 0x000001bbfc037836 */ /* 0x000fc40000000000 */
[----:B------:R-:W-:Y:S01]  /*d02c0*/  IMAD.WIDE R8, R46, 0x4, R122 ;  /* 0x000000042e087825 */ /* 0x000fe200078e027a */
[----:B------:R-:W-:Y:S01]  /*d02d0*/  @P4 STG.E desc[UR20][R12.64], R42 ;  /* 0x0000002a0c004986 */ /* 0x000fe2000c101914 */
[----:B------:R-:W-:Y:S02]  /*d02e0*/  @P6 LOP3.LUT R4, R4, 0x4, RZ, 0xfc, !PT ;  /* 0x0000000404046812 */ /* 0x000fe400078efcff */
[----:B------:R-:W-:Y:S02]  /*d02f0*/  ISETP.GE.AND P4, PT, R3, UR6, PT ;  /* 0x0000000603007c0c */ /* 0x000fe4000bf86270 */
[----:B------:R-:W-:Y:S01]  /*d0300*/  ISETP.LT.AND P2, PT, R242, UR5, !P2 ;  /* 0x00000005f2007c0c */ /* 0x000fe2000d741270 */
[----:B------:R-:W-:Y:S01]  /*d0310*/  IMAD.WIDE R10, R46, 0x4, R120 ;  /* 0x000000042e0a7825 */ /* 0x000fe200078e0278 */
[----:B------:R-:W-:-:S03]  /*d0320*/  LOP3.LUT R4, R4, 0xfffffffd, RZ, 0xc0, !PT ;  /* 0xfffffffd04047812 */ /* 0x000fc600078ec0ff */
[C---:B------:R-:W-:Y:S02]  /*d0330*/  VIADD R3, R252.reuse, 0x1bd ;  /* 0x000001bdfc037836 */ /* 0x040fe40000000000 */
[----:B------:R-:W-:Y:S01]  /*d0340*/  VIADD R0, R252, 0x1bc ;  /* 0x000001bcfc007836 */ /* 0x000fe20000000000 */
[----:B------:R-:W-:Y:S02]  /*d0350*/  @P5 LOP3.LUT R4, R4, 0x2, RZ, 0xfc, !PT ;  /* 0x0000000204045812 */ /* 0x000fe400078efcff */
[----:B------:R-:W-:Y:S02]  /*d0360*/  ISETP.LT.AND P1, PT, R43, UR5, !P6 ;  /* 0x000000052b007c0c */ /* 0x000fe4000f721270 */
[----:B------:R-:W-:-:S04]  /*d0370*/  LOP3.LUT R4, R4, 0xfffffffe, RZ, 0xc0, !PT ;  /* 0xfffffffe04047812 */ /* 0x000fc800078ec0ff */
[----:B------:R-:W-:-:S04]  /*d0380*/  @P4 LOP3.LUT R4, R4, 0x1, RZ, 0xfc, !PT ;  /* 0x0000000104044812 */ /* 0x000fc800078efcff */
[----:B------:R-:W-:Y:S01]  /*d0390*/  LOP3.LUT R4, R4, 0xffffffef, RZ, 0xc0, !PT ;  /* 0xffffffef04047812 */ /* 0x000fe200078ec0ff */
[C---:B------:R-:W-:Y:S02]  /*d03a0*/  VIADD R237, R252.reuse, 0x1c0 ;  /* 0x000001c0fced7836 */ /* 0x040fe40000000000 */
[C---:B------:R-:W-:Y:S02]  /*d03b0*/  VIADD R238, R252.reuse, 0x1c1 ;  /* 0x000001c1fcee7836 */ /* 0x040fe40000000000 */
[C---:B------:R-:W-:Y:S02]  /*d03c0*/  VIADD R239, R252.reuse, 0x1c2 ;  /* 0x000001c2fcef7836 */ /* 0x040fe40000000000 */
[C---:B------:R-:W-:Y:S02]  /*d03d0*/  VIADD R236, R252.reuse, 0x1c3 ;  /* 0x000001c3fcec7836 */ /* 0x040fe40000000000 */
[C---:B------:R-:W-:Y:S02]  /*d03e0*/  VIADD R167, R252.reuse, 0x1c4 ;  /* 0x000001c4fca77836 */ /* 0x040fe40000000000 */
[----:B------:R-:W-:-:S02]  /*d03f0*/  VIADD R166, R252, 0x1c5 ;  /* 0x000001c5fca67836 */ /* 0x000fc40000000000 */
        /* <DEDUP_REMOVED lines=13> */
[----:B------:R-:W-:Y:S01]  /*d04d0*/  VIADD R127, R252, 0x1d4 ;  /* 0x000001d4fc7f7836 */ /* 0x000fe20000000000 */
[----:B------:R1:W-:Y:S04]  /*d04e0*/  @P0 STG.E desc[UR20][R8.64], R44 ;  /* 0x0000002c08000986 */ /* 0x0003e8000c101914 */
[----:B--2---:R2:W-:Y:S01]  /*d04f0*/  @P3 STG.E desc[UR20][R10.64], R45 ;  /* 0x0000002d0a003986 */ /* 0x0045e2000c101914 */
[----:B------:R-:W-:Y:S02]  /*d0500*/  ISETP.GE.AND P3, PT, R3, UR6, PT ;  /* 0x0000000603007c0c */ /* 0x000fe4000bf66270 */
[----:B------:R-:W-:Y:S01]  /*d0510*/  ISETP.GE.AND P0, PT, R0, UR6, PT ;  /* 0x0000000600007c0c */ /* 0x000fe2000bf06270 */
[----:B------:R-:W-:-:S02]  /*d0520*/  VIADD R0, R252, 0x1be ;  /* 0x000001befc007836 */ /* 0x000fc40000000000 */
[----:B-1----:R-:W-:-:S04]  /*d0530*/  IMAD.WIDE R8, R46, 0x4, R118 ;  /* 0x000000042e087825 */ /* 0x002fc800078e0276 */
[----:B--2---:R-:W-:-:S04]  /*d0540*/  IMAD.WIDE R10, R240, 0x4, R124 ;  /* 0x00000004f00a7825 */ /* 0x004fc800078e027c */
[----:B------:R-:W-:Y:S01]  /*d0550*/  VIADD R3, R252, 0x1bf ;  /* 0x000001bffc037836 */ /* 0x000fe20000000000 */
[----:B------:R-:W-:Y:S01]  /*d0560*/  @P2 STG.E desc[UR20][R8.64], R47 ;  /* 0x0000002f08002986 */ /* 0x000fe2000c101914 */
[----:B------:R-:W-:Y:S02]  /*d0570*/  ISETP.GE.AND P2, PT, R0, UR6, PT ;  /* 0x0000000600007c0c */ /* 0x000fe4000bf46270 */
[----:B------:R-:W-:-:S04]  /*d0580*/  @P3 LOP3.LUT R4, R4, 0x10, RZ, 0xfc, !PT ;  /* 0x0000001004043812 */ /* 0x000fc800078efcff */
[----:B------:R-:W-:Y:S02]  /*d0590*/  LOP3.LUT R4, R4, 0xffffffdf, RZ, 0xc0, !PT ;  /* 0xffffffdf04047812 */ /* 0x000fe400078ec0ff */
[----:B------:R-:W-:-:S05]  /*d05a0*/  ISETP.GE.AND P3, PT, R237, UR6, PT ;  /* 0x00000006ed007c0c */ /* 0x000fca000bf66270 */
[----:B------:R-:W-:-:S04]  /*d05b0*/  @P2 LOP3.LUT R4, R4, 0x20, RZ, 0xfc, !PT ;  /* 0x0000002004042812 */ /* 0x000fc800078efcff */
[----:B------:R-:W-:Y:S01]  /*d05c0*/  LOP3.LUT R4, R4, 0xffffffbf, RZ, 0xc0, !PT ;  /* 0xffffffbf04047812 */ /* 0x000fe200078ec0ff */
[----:B----4-:R1:W-:Y:S01]  /*d05d0*/  @P1 STG.E desc[UR20][R10.64], R139 ;  /* 0x0000008b0a001986 */ /* 0x0103e2000c101914 */
[----:B------:R-:W-:Y:S02]  /*d05e0*/  ISETP.GE.AND P1, PT, R3, UR6, PT ;  /* 0x0000000603007c0c */ /* 0x000fe4000bf26270 */
[----:B------:R-:W-:-:S11]  /*d05f0*/  ISETP.GE.AND P2, PT, R239, UR6, PT ;  /* 0x00000006ef007c0c */ /* 0x000fd6000bf46270 */
[----:B------:R-:W-:Y:S02]  /*d0600*/  @P1 LOP3.LUT R4, R4, 0x40, RZ, 0xfc, !PT ;  /* 0x0000004004041812 */ /* 0x000fe400078efcff */
[----:B------:R-:W-:Y:S02]  /*d0610*/  ISETP.GE.AND P1, PT, R238, UR6, PT ;  /* 0x00000006ee007c0c */ /* 0x000fe4000bf26270 */
[----:B------:R-:W-:-:S04]  /*d0620*/  LOP3.LUT R4, R4, 0xffffff7f, RZ, 0xc0, !PT ;  /* 0xffffff7f04047812 */ /* 0x000fc800078ec0ff */
[----:B------:R-:W-:-:S04]  /*d0630*/  @P3 LOP3.LUT R4, R4, 0x80, RZ, 0xfc, !PT ;  /* 0x0000008004043812 */ /* 0x000fc800078efcff */
[----:B------:R-:W-:Y:S02]  /*d0640*/  LOP3.LUT R4, R4, 0xfffffeff, RZ, 0xc0, !PT ;  /* 0xfffffeff04047812 */ /* 0x000fe400078ec0ff */
[----:B------:R-:W-:Y:S02]  /*d0650*/  ISETP.GE.AND P3, PT, R236, UR6, PT ;  /* 0x00000006ec007c0c */ /* 0x000fe4000bf66270 */
        /* <DEDUP_REMOVED lines=12> */
[----:B------:R-:W-:Y:S01]  /*d0720*/  @P2 LOP3.LUT R4, R4, 0x1000, RZ, 0xfc, !PT ;  /* 0x0000100004042812 */ /* 0x000fe200078efcff */
[----:B-1----:R-:W-:-:S03]  /*d0730*/  VIADD R139, R252, 0x1c8 ;  /* 0x000001c8fc8b7836 */ /* 0x002fc60000000000 */
[----:B------:R-:W-:-:S04]  /*d0740*/  LOP3.LUT R4, R4, 0xffffdfff, RZ, 0xc0, !PT ;  /* 0xffffdfff04047812 */ /* 0x000fc800078ec0ff */
[----:B------:R-:W-:Y:S02]  /*d0750*/  @P3 LOP3.LUT R4, R4, 0x2000, RZ, 0xfc, !PT ;  /* 0x0000200004043812 */ /* 0x000fe400078efcff */
[----:B------:R-:W-:Y:S02]  /*d0760*/  ISETP.GE.AND P2, PT, R139, UR6, PT ;  /* 0x000000068b007c0c */ /* 0x000fe4000bf46270 */
        /* <DEDUP_REMOVED lines=36> */
[----:B------:R-:W-:-:S03]  /*d09b0*/  VIADD R126, R252, 0x1d5 ;  /* 0x000001d5fc7e7836 */ /* 0x000fc60000000000 */
[----:B------:R-:W-:-:S04]  /*d09c0*/  LOP3.LUT R4, R4, 0xfbffffff, RZ, 0xc0, !PT ;  /* 0xfbffffff04047812 */ /* 0x000fc800078ec0ff */
[----:B------:R-:W-:Y:S02]  /*d09d0*/  @P1 LOP3.LUT R4, R4, 0x4000000, RZ, 0xfc, !PT ;  /* 0x0400000004041812 */ /* 0x000fe400078efcff */
[----:B------:R-:W-:Y:S01]  /*d09e0*/  ISETP.GE.AND P3, PT, R126, UR6, PT ;  /* 0x000000067e007c0c */ /* 0x000fe2000bf66270 */
[----:B------:R-:W-:Y:S01]  /*d09f0*/  VIADD R117, R252, 0x1d6 ;  /* 0x000001d6fc757836 */ /* 0x000fe20000000000 */
        /* <DEDUP_REMOVED lines=8> */
[----:B------:R-:W-:Y:S01]  /*d0a80*/  LOP3.LUT R4, R4, 0xdfffffff, RZ, 0xc0, !PT ;  /* 0xdfffffff04047812 */ /* 0x000fe200078ec0ff */
[----:B------:R-:W-:-:S03]  /*d0a90*/  VIADD R115, R252, 0x1d8 ;  /* 0x000001d8fc737836 */ /* 0x000fc60000000000 */
[----:B------:R-:W-:Y:S02]  /*d0aa0*/  @P1 LOP3.LUT R4, R4, 0x20000000, RZ, 0xfc, !PT ;  /* 0x2000000004041812 */ /* 0x000fe400078efcff */
[----:B------:R-:W-:Y:S02]  /*d0ab0*/  ISETP.GE.AND P1, PT, R114, UR6, PT ;  /* 0x0000000672007c0c */ /* 0x000fe4000bf26270 */
[----:B------:R-:W-:Y:S01]  /*d0ac0*/  ISETP.GE.AND P3, PT, R115, UR6, PT ;  /* 0x0000000673007c0c */ /* 0x000fe2000bf66270 */
[----:B------:R-:W-:Y:S01]  /*d0ad0*/  VIADD R113, R252, 0x1da ;  /* 0x000001dafc717836 */ /* 0x000fe20000000000 */
[----:B------:R-:W-:Y:S02]  /*d0ae0*/  LOP3.LUT R4, R4, 0xbfffffff, RZ, 0xc0, !PT ;  /* 0xbfffffff04047812 */ /* 0x000fe400078ec0ff */
[----:B------:R-:W-:Y:S02]  /*d0af0*/  LOP3.LUT R5, R5, 0xfffffffe, RZ, 0xc0, !PT ;  /* 0xfffffffe05057812 */ /* 0x000fe400078ec0ff */
[----:B------:R-:W-:-:S02]  /*d0b00*/  @P2 LOP3.LUT R4, R4, 0x40000000, RZ, 0xfc, !PT ;  /* 0x4000000004042812 */ /* 0x000fc400078efcff */
[----:B------:R-:W-:Y:S01]  /*d0b10*/  ISETP.GE.AND P2, PT, R113, UR6, PT ;  /* 0x0000000671007c0c */ /* 0x000fe2000bf46270 */
[----:B------:R-:W-:Y:S01]  /*d0b20*/  VIADD R112, R252, 0x1db ;  /* 0x000001dbfc707836 */ /* 0x000fe20000000000 */
[----:B------:R-:W-:Y:S02]  /*d0b30*/  LOP3.LUT R4, R4, 0x7fffffff, RZ, 0xc0, !PT ;  /* 0x7fffffff04047812 */ /* 0x000fe400078ec0ff */
[----:B------:R-:W-:Y:S02]  /*d0b40*/  @P1 LOP3.LUT R5, R5, 0x1, RZ, 0xfc, !PT ;  /* 0x0000000105051812 */ /* 0x000fe400078efcff */
[----:B------:R-:W-:Y:S02]  /*d0b50*/  @P3 LOP3.LUT R4, R4, 0x80000000, RZ, 0xfc, !PT ;  /* 0x8000000004043812 */ /* 0x000fe400078efcff */
[----:B------:R-:W-:Y:S02]  /*d0b60*/  ISETP.GE.AND P3, PT, R112, UR6, PT ;  /* 0x0000000670007c0c */ /* 0x000fe4000bf66270 */
[----:B------:R-:W-:Y:S01]  /*d0b70*/  LOP3.LUT R5, R5, 0xfffffffd, RZ, 0xc0, !PT ;  /* 0xfffffffd05057812 */ /* 0x000fe200078ec0ff */
[----:B------:R-:W-:-:S03]  /*d0b80*/  VIADD R111, R252, 0x1dc ;  /* 0x000001dcfc6f7836 */ /* 0x000fc60000000000 */
        /* <DEDUP_REMOVED lines=111> */
[C---:B------:R-:W-:Y:S02]  /*d1280*/  VIADD R11, R252.reuse, 0x1f9 ;  /* 0x000001f9fc0b7836 */ /* 0x040fe40000000000 */
[----:B------:R-:W-:Y:S01]  /*d1290*/  VIADD R12, R252, 0x1f8 ;  /* 0x000001f8fc0c7836 */ /* 0x000fe20000000000 */
[----:B------:R-:W-:Y:S02]  /*d12a0*/  @P3 LOP3.LUT R5, R5, 0x20000000, RZ, 0xfc, !PT ;  /* 0x2000000005053812 */ /* 0x000fe400078efcff */
[----:B------:R-:W-:-:S02]  /*d12b0*/  ISETP.GE.AND P3, PT, R11, UR6, PT ;  /* 0x000000060b007c0c */ /* 0x000fc4000bf66270 */
[----:B------:R-:W-:Y:S02]  /*d12c0*/  ISETP.GE.AND P2, PT, R12, UR6, PT ;  /* 0x000000060c007c0c */ /* 0x000fe4000bf46270 */
[----:B------:R-:W-:-:S04]  /*d12d0*/  LOP3.LUT R5, R5, 0xbfffffff, RZ, 0xc0, !PT ;  /* 0xbfffffff05057812 */ /* 0x000fc800078ec0ff */
[----:B------:R-:W-:Y:S01]  /*d12e0*/  @P1 LOP3.LUT R5, R5, 0x40000000, RZ, 0xfc, !PT ;  /* 0x4000000005051812 */ /* 0x000fe200078efcff */
[C---:B------:R-:W-:Y:S02]  /*d12f0*/  VIADD R0, R252.reuse, 0x1ff ;  /* 0x000001fffc007836 */ /* 0x040fe40000000000 */
[C---:B------:R-:W-:Y:S02]  /*d1300*/  VIADD R3, R252.reuse, 0x1fe ;  /* 0x000001fefc037836 */ /* 0x040fe40000000000 */
[C---:B------:R-:W-:Y:S02]  /*d1310*/  VIADD R7, R252.reuse, 0x1fd ;  /* 0x000001fdfc077836 */ /* 0x040fe40000000000 */
[C---:B------:R-:W-:Y:S02]  /*d1320*/  VIADD R8, R252.reuse, 0x1fc ;  /* 0x000001fcfc087836 */ /* 0x040fe40000000000 */
[C---:B------:R-:W-:Y:S02]  /*d1330*/  VIADD R9, R252.reuse, 0x1fb ;  /* 0x000001fbfc097836 */ /* 0x040fe40000000000 */
[----:B------:R-:W-:Y:S01]  /*d1340*/  VIADD R10, R252, 0x1fa ;  /* 0x000001fafc0a7836 */ /* 0x000fe20000000000 */
[----:B------:R-:W-:-:S02]  /*d1350*/  LOP3.LUT R5, R5, 0x7fffffff, RZ, 0xc0, !PT ;  /* 0x7fffffff05057812 */ /* 0x000fc400078ec0ff */
[----:B------:R-:W-:Y:S01]  /*d1360*/  LOP3.LUT R6, R6, 0xfffffffe, RZ, 0xc0, !PT ;  /* 0xfffffffe06067812 */ /* 0x000fe200078ec0ff */
[----:B------:R-:W-:Y:S01]  /*d1370*/  IMAD.WIDE R40, R240, 0x4, R122 ;  /* 0x00000004f0287825 */ /* 0x000fe200078e027a */
[----:B------:R-:W-:Y:S02]  /*d1380*/  ISETP.GE.AND P4, PT, R7, UR6, PT ;  /* 0x0000000607007c0c */ /* 0x000fe4000bf86270 */
[----:B------:R-:W-:Y:S02]  /*d1390*/  @P2 LOP3.LUT R5, R5, 0x80000000, RZ, 0xfc, !PT ;  /* 0x8000000005052812 */ /* 0x000fe400078efcff */
[----:B------:R-:W-:Y:S02]  /*d13a0*/  @P3 LOP3.LUT R6, R6, 0x1, RZ, 0xfc, !PT ;  /* 0x0000000106063812 */ /* 0x000fe400078efcff */
[----:B------:R-:W-:Y:S02]  /*d13b0*/  ISETP.GE.AND P1, PT, R10, UR6, PT ;  /* 0x000000060a007c0c */ /* 0x000fe4000bf26270 */
[----:B------:R-:W-:-:S02]  /*d13c0*/  ISETP.GE.AND P2, PT, R9, UR6, PT ;  /* 0x0000000609007c0c */ /* 0x000fc4000bf46270 */
[----:B------:R-:W-:Y:S02]  /*d13d0*/  ISETP.GE.AND P3, PT, R8, UR6, PT ;  /* 0x0000000608007c0c */ /* 0x000fe4000bf66270 */
[----:B------:R-:W-:Y:S02]  /*d13e0*/  ISETP.GE.AND P5, PT, R3, UR6, PT ;  /* 0x0000000603007c0c */ /* 0x000fe4000bfa6270 */
[----:B------:R-:W-:Y:S01]  /*d13f0*/  ISETP.GE.AND P6, PT, R0, UR6, PT ;  /* 0x0000000600007c0c */ /* 0x000fe2000bfc6270 */
[----:B------:R-:W2:Y:S04]  /*d1400*/  LDL.LU R139, [R1+0x1e00] ;  /* 0x001e0000018b7983 */ /* 0x000ea80000300800 */
        /* <DEDUP_REMOVED lines=11> */
[----:B------:R-:W2:Y:S01]  /*d14c0*/  LDL.LU R252, [R1+0x1624] ;  /* 0x0016240001fc7983 */ /* 0x000ea20000300800 */
[----:B------:R-:W-:-:S04]  /*d14d0*/  LOP3.LUT R108, R108, 0xffffffbf, RZ, 0xc0, !PT ;  /* 0xffffffbf6c6c7812 */ /* 0x000fc800078ec0ff */
[----:B------:R-:W-:Y:S02]  /*d14e0*/  @P3 LOP3.LUT R108, R108, 0x40, RZ, 0xfc, !PT ;  /* 0x000000406c6c3812 */ /* 0x000fe400078efcff */
[----:B------:R-:W-:Y:S02]  /*d14f0*/  LOP3.LUT P3, RZ, R4, 0x2, RZ, 0xc0, !PT ;  /* 0x0000000204ff7812 */ /* 0x000fe4000786c0ff */
[----:B------:R-:W-:-:S04]  /*d1500*/  LOP3.LUT R108, R108, 0xffffffdf, RZ, 0xc0, !PT ;  /* 0xffffffdf6c6c7812 */ /* 0x000fc800078ec0ff */
[----:B------:R-:W-:Y:S02]  /*d1510*/  @P4 LOP3.LUT R108, R108, 0x20, RZ, 0xfc, !PT ;  /* 0x000000206c6c4812 */ /* 0x000fe400078efcff */
[----:B------:R-:W-:Y:S02]  /*d1520*/  LOP3.LUT P4, RZ, R4, 0x1, RZ, 0xc0, !PT ;  /* 0x0000000104ff7812 */ /* 0x000fe4000788c0ff */
[----:B------:R-:W-:-:S04]  /*d1530*/  LOP3.LUT R108, R108, 0xffffffef, RZ, 0xc0, !PT ;  /* 0xffffffef6c6c7812 */ /* 0x000fc800078ec0ff */
[----:B------:R-:W-:Y:S02]  /*d1540*/  @P5 LOP3.LUT R108, R108, 0x10, RZ, 0xfc, !PT ;  /* 0x000000106c6c5812 */ /* 0x000fe400078efcff */
[----:B------:R-:W-:Y:S02]  /*d1550*/  LOP3.LUT P5, RZ, R4, 0x4, RZ, 0xc0, !PT ;  /* 0x0000000404ff7812 */ /* 0x000fe400078ac0ff */
[----:B------:R-:W-:-:S04]  /*d1560*/  LOP3.LUT R108, R108, 0xfffffff7, RZ, 0xc0, !PT ;  /* 0xfffffff76c6c7812 */ /* 0x000fc800078ec0ff */
[----:B------:R-:W-:Y:S01]  /*d1570*/  @P6 LOP3.LUT R108, R108, 0x8, RZ, 0xfc, !PT ;  /* 0x000000086c6c6812 */ /* 0x000fe200078efcff */
[----:B----4-:R-:W-:Y:S01]  /*d1580*/  IMAD.WIDE R8, R236, 0x4, R120 ;  /* 0x00000004ec087825 */ /* 0x010fe200078e0278 */
[----:B--2---:R-:W-:-:S13]  /*d1590*/  ISETP.LT.AND P6, PT, R252, UR5, !P5 ;  /* 0x00000005fc007c0c */ /* 0x004fda000efc1270 */
[----:B------:R1:W-:Y:S01]  /*d15a0*/  @P6 STG.E desc[UR20][R40.64], R139 ;  /* 0x0000008b28006986 */ /* 0x0003e2000c101914 */
[----:B------:R-:W-:Y:S02]  /*d15b0*/  ISETP.LT.AND P6, PT, R243, UR5, !P5 ;  /* 0x00000005f3007c0c */ /* 0x000fe4000efc1270 */
[----:B------:R-:W-:Y:S01]  /*d15c0*/  ISETP.LT.AND P5, PT, R242, UR5, !P5 ;  /* 0x00000005f2007c0c */ /* 0x000fe2000efa1270 */
[----:B-1----:R-:W2:Y:S10]  /*d15d0*/  LDL.LU R139, [R1+0x1e04] ;  /* 0x001e0400018b7983 */ /* 0x002eb40000300800 */
[----:B---3--:R1:W-:Y:S02]  /*d15e0*/  @P6 STG.E desc[UR20][R8.64], R165 ;  /* 0x000000a508006986 */ /* 0x0083e4000c101914 */
[----:B-1----:R-:W-:-:S02]  /*d15f0*/  IMAD.WIDE R8, R236, 0x4, R118 ;  /* 0x00000004ec087825 */ /* 0x002fc400078e0276 */
[----:B------:R-:W3:Y:S04]  /*d1600*/  LDL.LU R165, [R1+0x1df4] ;  /* 0x001df40001a57983 */ /* 0x000ee80000300800 */
[----:B------:R1:W-:Y:S01]  /*d1610*/  @P5 STG.E desc[UR20][R8.64], R164 ;  /* 0x000000a408005986 */ /* 0x0003e2000c101914 */
[----:B------:R-:W-:-:S03]  /*d1620*/  ISETP.LT.AND P5, PT, R238, UR5, !P3 ;  /* 0x00000005ee007c0c */ /* 0x000fc6000dfa1270 */
[----:B------:R-:W4:Y:S01]  /*d1630*/  LDL.LU R236, [R1+0x3080] ;  /* 0x0030800001ec7983 */ /* 0x000f220000300800 */
[----:B-1----:R-:W-:-:S09]  /*d1640*/  IMAD.WIDE R8, R241, 0x4, R124 ;  /* 0x00000004f1087825 */ /* 0x002fd200078e027c */
[----:B------:R1:W-:Y:S04]  /*d1650*/  @P5 STG.E desc[UR20][R8.64], R167 ;  /* 0x000000a708005986 */ /* 0x0003e8000c101914 */
[----:B-1----:R-:W4:Y:S01]  /*d1660*/  LDL.LU R167, [R1+0x1de4] ;  /* 0x001de40001a77983 */ /* 0x002f220000300800 */
[----:B------:R-:W-:Y:S01]  /*d1670*/  ISETP.LT.AND P5, PT, R252, UR5, !P3 ;  /* 0x00000005fc007c0c */ /* 0x000fe2000dfa1270 */
[----:B------:R-:W-:-:S12]  /*d1680*/  IMAD.WIDE R8, R241, 0x4, R122 ;  /* 0x00000004f1087825 */ /* 0x000fd800078e027a */
[----:B------:R1:W-:Y:S04]  /*d1690*/  @P5 STG.E desc[UR20][R8.64], R239 ;  /* 0x000000ef08005986 */ /* 0x0003e8000c101914 */
[----:B-1----:R-:W4:Y:S01]  /*d16a0*/  LDL.LU R239, [R1+0x1ea8] ;  /* 0x001ea80001ef7983 */ /* 0x002f220000300800 */
[----:B------:R-:W-:Y:S01]  /*d16b0*/  ISETP.LT.AND P5, PT, R243, UR5, !P3 ;  /* 0x00000005f3007c0c */ /* 0x000fe2000dfa1270 */
[C---:B------:R-:W-:Y:S02]  /*d16c0*/  IMAD.WIDE R8, R241.reuse, 0x4, R120 ;  /* 0x00000004f1087825 */ /* 0x040fe400078e0278 */
[----:B------:R-:W4:Y:S10]  /*d16d0*/  LDL.LU R164, [R1+0x1e78] ;  /* 0x001e780001a47983 */ /* 0x000f340000300800 */
[----:B------:R1:W-:Y:S02]  /*d16e0*/  @P5 STG.E desc[UR20][R8.64], R166 ;  /* 0x000000a608005986 */ /* 0x0003e4000c101914 */
[----:B-1----:R-:W-:-:S02]  /*d16f0*/  IMAD.WIDE R8, R241, 0x4, R118 ;  /* 0x00000004f1087825 */ /* 0x002fc400078e0276 */
[----:B------:R-:W4:Y:S01]  /*d1700*/  LDL.LU R241, [R1+0x1e68] ;  /* 0x001e680001f17983 */ /* 0x000f220000300800 */
[----:B------:R-:W-:-:S03]  /*d1710*/  ISETP.LT.AND P5, PT, R242, UR5, !P3 ;  /* 0x00000005f2007c0c */ /* 0x000fc6000dfa1270 */
[----:B------:R-:W4:Y:S10]  /*d1720*/  LDL.LU R166, [R1+0x3084] ;  /* 0x0030840001a67983 */ /* 0x000f340000300800 */
[----:B------:R1:W-:Y:S01]  /*d1730*/  @P5 STG.E desc[UR20][R8.64], R138 ;  /* 0x0000008a08005986 */ /* 0x0003e2000c101914 */
[----:B------:R-:W-:Y:S01]  /*d1740*/  ISETP.LT.AND P5, PT, R238, UR5, !P4 ;  /* 0x00000005ee007c0c */ /* 0x000fe2000e7a1270 */
[----:B-1----:R-:W-:-:S12]  /*d1750*/  IMAD.WIDE R8, R240, 0x4, R124 ;  /* 0x00000004f0087825 */ /* 0x002fd800078e027c */
[----:B------:R1:W-:Y:S01]  /*d1760*/  @P5 STG.E desc[UR20][R8.64], R237 ;  /* 0x000000ed08005986 */ /* 0x0003e2000c101914 */
[----:B------:R-:W-:-:S03]  /*d1770*/  ISETP.LT.AND P5, PT, R252, UR5, !P4 ;  /* 0x00000005fc007c0c */ /* 0x000fc6000e7a1270 */
[----:B-1----:R-:W4:Y:S01]  /*d1780*/  LDL.LU R237, [R1+0x1e58] ;  /* 0x001e580001ed7983 */ /* 0x002f220000300800 */
[----:B------:R-:W-:-:S09]  /*d1790*/  IMAD.WIDE R8, R240, 0x4, R122 ;  /* 0x00000004f0087825 */ /* 0x000fd200078e027a */
[----:B--2---:R1:W-:Y:S01]  /*d17a0*/  @P5 STG.E desc[UR20][R8.64], R139 ;  /* 0x0000008b08005986 */ /* 0x0043e2000c101914 */
[----:B------:R-:W-:-:S03]  /*d17b0*/  ISETP.LT.AND P5, PT, R243, UR5, !P4 ;  /* 0x00000005f3007c0c */ /* 0x000fc6000e7a1270 */
[----:B-1----:R-:W2:Y:S01]  /*d17c0*/  LDL.LU R139, [R1+0x1e38] ;  /* 0x001e3800018b7983 */ /* 0x002ea20000300800 */
[----:B------:R-:W-:Y:S01]  /*d17d0*/  IMAD.WIDE R8, R240, 0x4, R120 ;  /* 0x00000004f0087825 */ /* 0x000fe200078e0278 */
[----:B------:R-:W-:-:S08]  /*d17e0*/  ISETP.LT.AND P4, PT, R242, UR5, !P4 ;  /* 0x00000005f2007c0c */ /* 0x000fd0000e781270 */
[----:B---3--:R1:W-:Y:S04]  /*d17f0*/  @P5 STG.E desc[UR20][R8.64], R165 ;  /* 0x000000a508005986 */ /* 0x0083e8000c101914 */
[----:B-1----:R-:W3:Y:S01]  /*d1800*/  LDL.LU R165, [R1+0x1e08] ;  /* 0x001e080001a57983 */ /* 0x002ee20000300800 */
[----:B------:R-:W-:-:S03]  /*d1810*/  IMAD.WIDE R8, R240, 0x4, R118 ;  /* 0x00000004f0087825 */ /* 0x000fc600078e0276 */
[----:B------:R-:W3:Y:S04]  /*d1820*/  LDL.LU R240, [R1+0x3088] ;  /* 0x0030880001f07983 */ /* 0x000ee80000300800 */
[----:B----4-:R1:W-:Y:S04]  /*d1830*/  @P4 STG.E desc[UR20][R8.64], R167 ;  /* 0x000000a708004986 */ /* 0x0103e8000c101914 */
[----:B-1----:R-:W4:Y:S01]  /*d1840*/  LDL.LU R167, [R1+0x1df8] ;  /* 0x001df80001a77983 */ /* 0x002f220000300800 */
[----:B------:R-:W-:Y:S01]  /*d1850*/  ISETP.LT.AND P4, PT, R238, UR5, !P0 ;  /* 0x00000005ee007c0c */ /* 0x000fe2000c781270 */
[----:B------:R-:W-:-:S12]  /*d1860*/  IMAD.WIDE R8, R236, 0x4, R124 ;  /* 0x00000004ec087825 */ /* 0x000fd800078e027c */
[----:B------:R1:W-:Y:S01]  /*d1870*/  @P4 STG.E desc[UR20][R8.64], R239 ;  /* 0x000000ef08004986 */ /* 0x0003e2000c101914 */
[----:B------:R-:W-:-:S03]  /*d1880*/  ISETP.LT.AND P4, PT, R252, UR5, !P0 ;  /* 0x00000005fc007c0c */ /* 0x000fc6000c781270 */
[----:B-1----:R-:W4:Y:S01]  /*d1890*/  LDL.LU R239, [R1+0x1de8] ;  /* 0x001de80001ef7983 */ /* 0x002f220000300800 */
[----:B------:R-:W-:-:S09]  /*d18a0*/  IMAD.WIDE R8, R236, 0x4, R122 ;  /* 0x00000004ec087825 */ /* 0x000fd200078e027a */
[----:B------:R1:W-:Y:S01]  /*d18b0*/  @P4 STG.E desc[UR20][R8.64], R164 ;  /* 0x000000a408004986 */ /* 0x0003e2000c101914 */
[----:B------:R-:W-:-:S03]  /*d18c0*/  ISETP.LT.AND P4, PT, R243, UR5, !P0 ;  /* 0x00000005f3007c0c */ /* 0x000fc6000c781270 */
[----:B-1----:R-:W4:Y:S01]  /*d18d0*/  LDL.LU R164, [R1+0x1eac] ;  /* 0x001eac0001a47983 */ /* 0x002f220000300800 */
[----:B------:R-:W-:-:S09]  /*d18e0*/  IMAD.WIDE R8, R236, 0x4, R120 ;  /* 0x00000004ec087825 */ /* 0x000fd200078e0278 */
[----:B------:R1:W-:Y:S04]  /*d18f0*/  @P4 STG.E desc[UR20][R8.64], R241 ;  /* 0x000000f108004986 */ /* 0x0003e8000c101914 */
[----:B-1----:R-:W4:Y:S01]  /*d1900*/  LDL.LU R241, [R1+0x1e7c] ;  /* 0x001e7c0001f17983 */ /* 0x002f220000300800 */
[----:B------:R-:W-:-:S03]  /*d1910*/  ISETP.LT.AND P0, PT, R242, UR5, !P0 ;  /* 0x00000005f2007c0c */ /* 0x000fc6000c701270 */
[----:B------:R-:W4:Y:S01]  /*d1920*/  LDL.LU R138, [R1+0x1e6c] ;  /* 0x001e6c00018a7983 */ /* 0x000f220000300800 */
[----:B------:R-:W-:Y:S01]  /*d1930*/  IMAD.WIDE R8, R236, 0x4, R118 ;  /* 0x00000004ec087825 */ /* 0x000fe200078e0276 */
[----:B------:R-:W-:Y:S02]  /*d1940*/  LOP3.LUT P3, RZ, R4, 0x10, RZ, 0xc0, !PT ;  /* 0x0000001004ff7812 */ /* 0x000fe4000786c0ff */
[----:B------:R-:W4:Y:S06]  /*d1950*/  LDL.LU R236, [R1+0x308c] ;  /* 0x00308c0001ec7983 */ /* 0x000f2c0000300800 */
[----:B------:R1:W-:Y:S01]  /*d1960*/  @P0 STG.E desc[UR20][R8.64], R237 ;  /* 0x000000ed08000986 */ /* 0x0003e2000c101914 */
[----:B------:R-:W-:-:S03]  /*d1970*/  ISETP.LT.AND P0, PT, R238, UR5, !P3 ;  /* 0x00000005ee007c0c */ /* 0x000fc6000df01270 */
[----:B-1----:R-:W4:Y:S01]  /*d1980*/  LDL.LU R237, [R1+0x1e5c] ;  /* 0x001e5c0001ed7983 */ /* 0x002f220000300800 */
[----:B------:R-:W-:-:S09]  /*d1990*/  IMAD.WIDE R8, R166, 0x4, R124 ;  /* 0x00000004a6087825 */ /* 0x000fd200078e027c */
[----:B--2---:R1:W-:Y:S01]  /*d19a0*/  @P0 STG.E desc[UR20][R8.64], R139 ;  /* 0x0000008b08000986 */ /* 0x0043e2000c101914 */
[----:B------:R-:W-:-:S03]  /*d19b0*/  ISETP.LT.AND P0, PT, R252, UR5, !P3 ;  /* 0x00000005fc007c0c */ /* 0x000fc6000df01270 */
[----:B-1----:R-:W2:Y:S01]  /*d19c0*/  LDL.LU R139, [R1+0x1e3c] ;  /* 0x001e3c00018b7983 */ /* 0x002ea20000300800 */
[----:B------:R-:W-:-:S09]  /*d19d0*/  IMAD.WIDE R8, R166, 0x4, R122 ;  /* 0x00000004a6087825 */ /* 0x000fd200078e027a */
[----:B---3--:R1:W-:Y:S01]  /*d19e0*/  @P0 STG.E desc[UR20][R8.64], R165 ;  /* 0x000000a508000986 */ /* 0x0083e2000c101914 */
[----:B------:R-:W-:-:S03]  /*d19f0*/  ISETP.LT.AND P0, PT, R243, UR5, !P3 ;  /* 0x00000005f3007c0c */ /* 0x000fc6000df01270 */
[----:B-1----:R-:W3:Y:S01]  /*d1a00*/  LDL.LU R165, [R1+0x1e0c] ;  /* 0x001e0c0001a57983 */ /* 0x002ee20000300800 */
[----:B------:R-:W-:-:S09]  /*d1a10*/  IMAD.WIDE R8, R166, 0x4, R120 ;  /* 0x00000004a6087825 */ /* 0x000fd200078e0278 */
[----:B----4-:R1:W-:Y:S04]  /*d1a20*/  @P0 STG.E desc[UR20][R8.64], R167 ;  /* 0x000000a708000986 */ /* 0x0103e8000c101914 */
[----:B-1----:R-:W4:Y:S01]  /*d1a30*/  LDL.LU R167, [R1+0x1dfc] ;  /* 0x001dfc0001a77983 */ /* 0x002f220000300800 */
[----:B------:R-:W-:Y:S01]  /*d1a40*/  ISETP.LT.AND P0, PT, R242, UR5, !P3 ;  /* 0x00000005f2007c0c */ /* 0x000fe2000df01270 */
[----:B------:R-:W-:Y:S01]  /*d1a50*/  IMAD.WIDE R8, R166, 0x4, R118 ;  /* 0x00000004a6087825 */ /* 0x000fe200078e0276 */
[----:B------:R-:W-:Y:S01]  /*d1a60*/  LOP3.LUT P6, RZ, R4, 0x20, RZ, 0xc0, !PT ;  /* 0x0000002004ff7812 */ /* 0x000fe200078cc0ff */
[----:B------:R-:W4:Y:S10]  /*d1a70*/  LDL.LU R166, [R1+0x3090] ;  /* 0x0030900001a67983 */ /* 0x000f340000300800 */
        /* <DEDUP_REMOVED lines=10> */
[----:B------:R-:W-:Y:S01]  /*d1b20*/  ISETP.LT.AND P0, PT, R243, UR5, !P6 ;  /* 0x00000005f3007c0c */ /* 0x000fe2000f701270 */
[----:B------:R-:W-:Y:S01]  /*d1b30*/  IMAD.WIDE R8, R240, 0x4, R120 ;  /* 0x00000004f0087825 */ /* 0x000fe200078e0278 */
[----:B------:R-:W-:-:S11]  /*d1b40*/  LOP3.LUT P5, RZ, R4, 0x40, RZ, 0xc0, !PT ;  /* 0x0000004004ff7812 */ /* 0x000fd600078ac0ff */
[----:B------:R1:W-:Y:S01]  /*d1b50*/  @P0 STG.E desc[UR20][R8.64], R138 ;  /* 0x0000008a08000986 */ /* 0x0003e2000c101914 */
[----:B------:R-:W-:Y:S01]  /*d1b60*/  ISETP.LT.AND P0, PT, R242, UR5, !P6 ;  /* 0x00000005f2007c0c */ /* 0x000fe2000f701270 */
[----:B-1----:R-:W-:Y:S02]  /*d1b70*/  IMAD.WIDE R8, R240, 0x4, R118 ;  /* 0x00000004f0087825 */ /* 0x002fe400078e0276 */
[----:B------:R-:W4:Y:S10]  /*d1b80*/  LDL.LU R240, [R1+0x1e20] ;  /* 0x001e200001f07983 */ /* 0x000f340000300800 */
[----:B------:R1:W-:Y:S01]  /*d1b90*/  @P0 STG.E desc[UR20][R8.64], R237 ;  /* 0x000000ed08000986 */ /* 0x0003e2000c101914 */
[----:B------:R-:W-:Y:S01]  /*d1ba0*/  ISETP.LT.AND P0, PT, R238, UR5, !P5 ;  /* 0x00000005ee007c0c */ /* 0x000fe2000ef01270 */
[----:B-1----:R-:W-:-:S02]  /*d1bb0*/  IMAD.WIDE R8, R236, 0x4, R124 ;  /* 0x00000004ec087825 */ /* 0x002fc400078e027c */
[----:B------:R-:W4:Y:S04]  /*d1bc0*/  LDL.LU R237, [R1+0x3094] ;  /* 0x0030940001ed7983 */ /* 0x000f280000300800 */
[----:B------:R-:W4:Y:S06]  /*d1bd0*/  LDL.LU R138, [R1+0x1d80] ;  /* 0x001d8000018a7983 */ /* 0x000f2c0000300800 */
[----:B--2---:R1:W-:Y:S01]  /*d1be0*/  @P0 STG.E desc[UR20][R8.64], R139 ;  /* 0x0000008b08000986 */ /* 0x0043e2000c101914 */
[----:B------:R-:W-:Y:S01]  /*d1bf0*/  ISETP.LT.AND P0, PT, R252, UR5, !P5 ;  /* 0x00000005fc007c0c */ /* 0x000fe2000ef01270 */
[----:B-1----:R-:W-:-:S12]  /*d1c00*/  IMAD.WIDE R8, R236, 0x4, R122 ;  /* 0x00000004ec087825 */ /* 0x002fd800078e027a */
[----:B---3--:R1:W-:Y:S01]  /*d1c10*/  @P0 STG.E desc[UR20][R8.64], R165 ;  /* 0x000000a508000986 */ /* 0x0083e2000c101914 */
[----:B------:R-:W-:-:S03]  /*d1c20*/  ISETP.LT.AND P0, PT, R243, UR5, !P5 ;  /* 0x00000005f3007c0c */ /* 0x000fc6000ef01270 */
[----:B-1----:R-:W2:Y:S01]  /*d1c30*/  LDL.LU R165, [R1+0x1b50] ;  /* 0x001b500001a57983 */ /* 0x002ea20000300800 */
[----:B------:R-:W-:-:S09]  /*d1c40*/  IMAD.WIDE R8, R236, 0x4, R120 ;  /* 0x00000004ec087825 */ /* 0x000fd200078e0278 */
[----:B----4-:R1:W-:Y:S04]  /*d1c50*/  @P0 STG.E desc[UR20][R8.64], R167 ;  /* 0x000000a708000986 */ /* 0x0103e8000c101914 */
[----:B-1----:R-:W3:Y:S01]  /*d1c60*/  LDL.LU R167, [R1+0x19a0] ;  /* 0x0019a00001a77983 */ /* 0x002ee20000300800 */
[----:B------:R-:W-:-:S03]  /*d1c70*/  IMAD.WIDE R8, R236, 0x4, R118 ;  /* 0x00000004ec087825 */ /* 0x000fc600078e0276 */
[----:B------:R-:W4:Y:S01]  /*d1c80*/  LDL.LU R236, [R1+0x16c0] ;  /* 0x0016c00001ec7983 */ /* 0x000f220000300800 */
[----:B------:R-:W-:Y:S02]  /*d1c90*/  ISETP.LT.AND P0, PT, R242, UR5, !P5 ;  /* 0x00000005f2007c0c */ /* 0x000fe4000ef01270 */
[----:B------:R-:W-:-:S11]  /*d1ca0*/  LOP3.LUT P4, RZ, R4, 0x80, RZ, 0xc0, !PT ;  /* 0x0000008004ff7812 */ /* 0x000fd6000788c0ff */
[----:B------:R1:W-:Y:S01]  /*d1cb0*/  @P0 STG.E desc[UR20][R8.64], R239 ;  /* 0x000000ef08000986 */ /* 0x0003e2000c101914 */
[----:B------:R-:W-:Y:S01]  /*d1cc0*/  ISETP.LT.AND P0, PT, R238, UR5, !P4 ;  /* 0x00000005ee007c0c */ /* 0x000fe2000e701270 */
[----:B-1----:R-:W-:Y:S02]  /*d1cd0*/  IMAD.WIDE R8, R166, 0x4, R124 ;  /* 0x00000004a6087825 */ /* 0x002fe400078e027c */
[----:B------:R-:W4:Y:S10]  /*d1ce0*/  LDL.LU R239, [R1+0x3098] ;  /* 0x0030980001ef7983 */ /* 0x000f340000300800 */
[----:B------:R1:W-:Y:S01]  /*d1cf0*/  @P0 STG.E desc[UR20][R8.64], R164 ;  /* 0x000000a408000986 */ /* 0x0003e2000c101914 */
[----:B------:R-:W-:-:S03]  /*d1d00*/  ISETP.LT.AND P0, PT, R252, UR5, !P4 ;  /* 0x00000005fc007c0c */ /* 0x000fc6000e701270 */
[----:B------:R-:W4:Y:S01]  /*d1d10*/  LDL.LU R139, [R1+0x1560] ;  /* 0x00156000018b7983 */ /* 0x000f220000300800 */
[----:B-1----:R-:W-:-:S09]  /*d1d20*/  IMAD.WIDE R8, R166, 0x4, R122 ;  /* 0x00000004a6087825 */ /* 0x002fd200078e027a */
[----:B------:R1:W-:Y:S04]  /*d1d30*/  @P0 STG.E desc[UR20][R8.64], R241 ;  /* 0x000000f108000986 */ /* 0x0003e8000c101914 */
[----:B-1----:R-:W4:Y:S01]  /*d1d40*/  LDL.LU R241, [R1+0x1e94] ;  /* 0x001e940001f17983 */ /* 0x002f220000300800 */
[----:B------:R-:W-:Y:S01]  /*d1d50*/  ISETP.LT.AND P0, PT, R243, UR5, !P4 ;  /* 0x00000005f3007c0c */ /* 0x000fe2000e701270 */
[----:B------:R-:W-:Y:S01]  /*d1d60*/  IMAD.WIDE R8, R166, 0x4, R120 ;  /* 0x00000004a6087825 */ /* 0x000fe200078e0278 */
[----:B------:R-:W-:-:S11]  /*d1d70*/  LOP3.LUT P3, RZ, R4, 0x100, RZ, 0xc0, !PT ;  /* 0x0000010004ff7812 */ /* 0x000fd6000786c0ff */
[----:B------:R1:W-:Y:S01]  /*d1d80*/  @P0 STG.E desc[UR20][R8.64], R240 ;  /* 0x000000f008000986 */ /* 0x0003e2000c101914 */
[----:B------:R-:W-:-:S03]  /*d1d90*/  ISETP.LT.AND P0, PT, R242, UR5, !P4 ;  /* 0x00000005f2007c0c */ /* 0x000fc6000e701270 */
[----:B-1----:R-:W4:Y:S01]  /*d1da0*/  LDL.LU R240, [R1+0x1e44] ;  /* 0x001e440001f07983 */ /* 0x002f220000300800 */
[----:B------:R-:W-:-:S03]  /*d1db0*/  IMAD.WIDE R8, R166, 0x4, R118 ;  /* 0x00000004a6087825 */ /* 0x000fc600078e0276 */
[----:B------:R-:W4:Y:S04]  /*d1dc0*/  LDL.LU R166, [R1+0x1e24] ;  /* 0x001e240001a67983 */ /* 0x000f280000300800 */
[----:B------:R-:W4:Y:S04]  /*d1dd0*/  LDL.LU R164, [R1+0x30a8] ;  /* 0x0030a80001a47983 */ /* 0x000f280000300800 */
[----:B------:R1:W-:Y:S01]  /*d1de0*/  @P0 STG.E desc[UR20][R8.64], R138 ;  /* 0x0000008a08000986 */ /* 0x0003e2000c101914 */
[----:B------:R-:W-:Y:S01]  /*d1df0*/  ISETP.LT.AND P0, PT, R238, UR5, !P3 ;  /* 0x00000005ee007c0c */ /* 0x000fe2000df01270 */
[----:B-1----:R-:W-:-:S02]  /*d1e00*/  IMAD.WIDE R8, R237, 0x4, R124 ;  /* 0x00000004ed087825 */ /* 0x002fc400078e027c */
[----:B------:R-:W4:Y:S10]  /*d1e10*/  LDL.LU R138, [R1+0x1d84] ;  /* 0x001d8400018a7983 */ /* 0x000f340000300800 */
[----:B--2---:R1:W-:Y:S01]  /*d1e20*/  @P0 STG.E desc[UR20][R8.64], R165 ;  /* 0x000000a508000986 */ /* 0x0043e2000c101914 */
[----:B------:R-:W-:Y:S01]  /*d1e30*/  ISETP.LT.AND P0, PT, R252, UR5, !P3 ;  /* 0x00000005fc007c0c */ /* 0x000fe2000df01270 */
[----:B-1----:R-:W-:-:S12]  /*d1e40*/  IMAD.WIDE R8, R237, 0x4, R122 ;  /* 0x00000004ed087825 */ /* 0x002fd800078e027a */
[----:B---3--:R1:W-:Y:S04]  /*d1e50*/  @P0 STG.E desc[UR20][R8.64], R167 ;  /* 0x000000a708000986 */ /* 0x0083e8000c101914 */
[----:B-1----:R-:W2:Y:S01]  /*d1e60*/  LDL.LU R167, [R1+0x1b54] ;  /* 0x001b540001a77983 */ /* 0x002ea20000300800 */
[----:B------:R-:W-:Y:S01]  /*d1e70*/  ISETP.LT.AND P0, PT, R243, UR5, !P3 ;  /* 0x00000005f3007c0c */ /* 0x000fe2000df01270 */
[----:B------:R-:W-:-:S12]  /*d1e80*/  IMAD.WIDE R8, R237, 0x4, R120 ;  /* 0x00000004ed087825 */ /* 0x000fd800078e0278 */
[----:B----4-:R1:W-:Y:S04]  /*d1e90*/  @P0 STG.E desc[UR20][R8.64], R236 ;  /* 0x000000ec08000986 */ /* 0x0103e8000c101914 */
[----:B-1----:R-:W3:Y:S01]  /*d1ea0*/  LDL.LU R236, [R1+0x19a4] ;  /* 0x0019a40001ec7983 */ /* 0x002ee20000300800 */
[----:B------:R-:W-:-:S03]  /*d1eb0*/  ISETP.LT.AND P0, PT, R242, UR5, !P3 ;  /* 0x00000005f2007c0c */ /* 0x000fc6000df01270 */
[----:B------:R-:W4:Y:S01]  /*d1ec0*/  LDL.LU R165, [R1+0x16c4] ;  /* 0x0016c40001a57983 */ /* 0x000f220000300800 */
[----:B------:R-:W-:Y:S01]  /*d1ed0*/  IMAD.WIDE R8, R237, 0x4, R118 ;  /* 0x00000004ed087825 */ /* 0x000fe200078e0276 */
[----:B------:R-:W-:Y:S02]  /*d1ee0*/  LOP3.LUT P5, RZ, R4, 0x200, RZ, 0xc0, !PT ;  /* 0x0000020004ff7812 */ /* 0x000fe400078ac0ff */
[----:B------:R-:W4:Y:S06]  /*d1ef0*/  LDL.LU R237, [R1+0x30ac] ;  /* 0x0030ac0001ed7983 */ /* 0x000f2c0000300800 */
[----:B------:R1:W-:Y:S01]  /*d1f00*/  @P0 STG.E desc[UR20][R8.64], R139 ;  /* 0x0000008b08000986 */ /* 0x0003e2000c101914 */
[----:B------:R-:W-:Y:S01]  /*d1f10*/  ISETP.LT.AND P0, PT, R238, UR5, !P5 ;  /* 0x00000005ee007c0c */ /* 0x000fe2000ef01270 */
[----:B-1----:R-:W-:-:S12]  /*d1f20*/  IMAD.WIDE R8, R239, 0x4, R124 ;  /* 0x00000004ef087825 */ /* 0x002fd800078e027c */
[----:B------:R1:W-:Y:S04]  /*d1f30*/  @P0 STG.E desc[UR20][R8.64], R241 ;  /* 0x000000f108000986 */ /* 0x0003e8000c101914 */
[----:B-1----:R-:W4:Y:S01]  /*d1f40*/  LDL.LU R241, [R1+0x1564] ;  /* 0x0015640001f17983 */ /* 0x002f220000300800 */
[----:B------:R-:W-:Y:S01]  /*d1f50*/  ISETP.LT.AND P0, PT, R252, UR5, !P5 ;  /* 0x00000005fc007c0c */ /* 0x000fe2000ef01270 */
[----:B------:R-:W-:-:S12]  /*d1f60*/  IMAD.WIDE R8, R239, 0x4, R122 ;  /* 0x00000004ef087825 */ /* 0x000fd800078e027a */
[----:B------:R1:W-:Y:S01]  /*d1f70*/  @P0 STG.E desc[UR20][R8.64], R240 ;  /* 0x000000f008000986 */ /* 0x0003e2000c101914 */
[----:B------:R-:W-:-:S03]  /*d1f80*/  ISETP.LT.AND P0, PT, R243, UR5, !P5 ;  /* 0x00000005f3007c0c */ /* 0x000fc6000ef01270 */
[----:B-1----:R-:W4:Y:S01]  /*d1f90*/  LDL.LU R240, [R1+0x1e98] ;  /* 0x001e980001f07983 */ /* 0x002f220000300800 */
[----:B------:R-:W-:-:S03]  /*d1fa0*/  IMAD.WIDE R8, R239, 0x4, R120 ;  /* 0x00000004ef087825 */ /* 0x000fc600078e0278 */
[----:B------:R-:W4:Y:S06]  /*d1fb0*/  LDL.LU R139, [R1+0x1e48] ;  /* 0x001e4800018b7983 */ /* 0x000f2c0000300800 */
[----:B------:R1:W-:Y:S01]  /*d1fc0*/  @P0 STG.E desc[UR20][R8.64], R166 ;  /* 0x000000a608000986 */ /* 0x0003e2000c101914 */
[----:B------:R-:W-:Y:S02]  /*d1fd0*/  ISETP.LT.AND P0, PT, R242, UR5, !P5 ;  /* 0x00000005f2007c0c */ /* 0x000fe4000ef01270 */
[----:B------:R-:W-:Y:S01]  /*d1fe0*/  LOP3.LUT P4, RZ, R4, 0x400, RZ, 0xc0, !PT ;  /* 0x0000040004ff7812 */ /* 0x000fe2000788c0ff */
[----:B-1----:R-:W-:Y:S01]  /*d1ff0*/  IMAD.WIDE R8, R239, 0x4, R118 ;  /* 0x00000004ef087825 */ /* 0x002fe200078e0276 */
[----:B------:R-:W4:Y:S09]  /*d2000*/  LDL.LU R166, [R1+0x1e28] ;  /* 0x001e280001a67983 */ /* 0x000f320000300800 */
[----:B------:R1:W-:Y:S01]  /*d2010*/  @P0 STG.E desc[UR20][R8.64], R138 ;  /* 0x0000008a08000986 */ /* 0x0003e2000c101914 */
[----:B------:R-:W-:-:S03]  /*d2020*/  ISETP.LT.AND P0, PT, R238, UR5, !P4 ;  /* 0x00000005ee007c0c */ /* 0x000fc6000e701270 */
[----:B------:R-:W4:Y:S01]  /*d2030*/  LDL.LU R239, [R1+0x30b0] ;  /* 0x0030b00001ef7983 */ /* 0x000f220000300800 */
[----:B-1----:R-:W-:-:S09]  /*d2040*/  IMAD.WIDE R8, R164, 0x4, R124 ;  /* 0x00000004a4087825 */ /* 0x002fd200078e027c */
[----:B--2---:R1:W-:Y:S04]  /*d2050*/  @P0 STG.E desc[UR20][R8.64], R167 ;  /* 0x000000a708000986 */ /* 0x0043e8000c101914 */
[----:B-1----:R-:W2:Y:S01]  /*d2060*/  LDL.LU R167, [R1+0x1d88] ;  /* 0x001d880001a77983 */ /* 0x002ea20000300800 */
[----:B------:R-:W-:Y:S01]  /*d2070*/  ISETP.LT.AND P0, PT, R252, UR5, !P4 ;  /* 0x00000005fc007c0c */ /* 0x000fe2000e701270 */
[----:B------:R-:W-:-:S12]  /*d2080*/  IMAD.WIDE R8, R164, 0x4, R122 ;  /* 0x00000004a4087825 */ /* 0x000fd800078e027a */
[----:B---3--:R1:W-:Y:S04]  /*d2090*/  @P0 STG.E desc[UR20][R8.64], R236 ;  /* 0x000000ec08000986 */ /* 0x0083e8000c101914 */
[----:B-1----:R-:W3:Y:S01]  /*d20a0*/  LDL.LU R236, [R1+0x1b58] ;  /* 0x001b580001ec7983 */ /* 0x002ee20000300800 */
[----:B------:R-:W-:-:S03]  /*d20b0*/  ISETP.LT.AND P0, PT, R243, UR5, !P4 ;  /* 0x00000005f3007c0c */ /* 0x000fc6000e701270 */
[----:B------:R-:W3:Y:S01]  /*d20c0*/  LDL.LU R138, [R1+0x19a8] ;  /* 0x0019a800018a7983 */ /* 0x000ee20000300800 */
[----:B------:R-:W-:-:S09]  /*d20d0*/  IMAD.WIDE R8, R164, 0x4, R120 ;  /* 0x00000004a4087825 */ /* 0x000fd200078e0278 */
[----:B----4-:R1:W-:Y:S04]  /*d20e0*/  @P0 STG.E desc[UR20][R8.64], R165 ;  /* 0x000000a508000986 */ /* 0x0103e8000c101914 */
[----:B-1----:R-:W4:Y:S01]  /*d20f0*/  LDL.LU R165, [R1+0x16c8] ;  /* 0x0016c80001a57983 */ /* 0x002f220000300800 */
[----:B------:R-:W-:Y:S01]  /*d2100*/  ISETP.LT.AND P0, PT, R242, UR5, !P4 ;  /* 0x00000005f2007c0c */ /* 0x000fe2000e701270 */
[----:B------:R-:W-:Y:S02]  /*d2110*/  IMAD.WIDE R8, R164, 0x4, R118 ;  /* 0x00000004a4087825 */ /* 0x000fe400078e0276 */
[----:B------:R-:W4:Y:S10]  /*d2120*/  LDL.LU R164, [R1+0x30bc] ;  /* 0x0030bc0001a47983 */ /* 0x000f340000300800 */
[----:B------:R1:W-:Y:S04]  /*d2130*/  @P0 STG.E desc[UR20][R8.64], R241 ;  /* 0x000000f108000986 */ /* 0x0003e8000c101914 */
[----:B-1----:R-:W4:Y:S01]  /*d2140*/  LDL.LU R241, [R1+0x1568] ;  /* 0x0015680001f17983 */ /* 0x002f220000300800 */
[----:B------:R-:W-:-:S04]  /*d2150*/  LOP3.LUT P6, RZ, R4, 0x800, RZ, 0xc0, !PT ;  /* 0x0000080004ff7812 */ /* 0x000fc800078cc0ff */
        /* <DEDUP_REMOVED lines=10> */
[----:B------:R1:W-:Y:S01]  /*d2200*/  @P0 STG.E desc[UR20][R8.64], R166 ;  /* 0x000000a608000986 */ /* 0x0003e2000c101914 */
[----:B------:R-:W-:-:S03]  /*d2210*/  ISETP.LT.AND P0, PT, R242, UR5, !P6 ;  /* 0x00000005f2007c0c */ /* 0x000fc6000f701270 */
[----:B-1----:R-:W4:Y:S01]  /*d2220*/  LDL.LU R166, [R1+0x1e2c] ;  /* 0x001e2c0001a67983 */ /* 0x002f220000300800 */
[----:B------:R-:W-:-:S03]  /*d2230*/  IMAD.WIDE R8, R237, 0x4, R118 ;  /* 0x00000004ed087825 */ /* 0x000fc600078e0276 */
[----:B------:R-:W4:Y:S01]  /*d2240*/  LDL.LU R237, [R1+0x30c8] ;  /* 0x0030c80001ed7983 */ /* 0x000f220000300800 */
[----:B------:R-:W-:-:S05]  /*d2250*/  LOP3.LUT P3, RZ, R4, 0x1000, RZ, 0xc0, !PT ;  /* 0x0000100004ff7812 */ /* 0x000fca000786c0ff */
[----:B--2---:R1:W-:Y:S04]  /*d2260*/  @P0 STG.E desc[UR20][R8.64], R167 ;  /* 0x000000a708000986 */ /* 0x0043e8000c101914 */
[----:B-1----:R-:W2:Y:S01]  /*d2270*/  LDL.LU R167, [R1+0x1d8c] ;  /* 0x001d8c0001a77983 */ /* 0x002ea20000300800 */
[----:B------:R-:W-:Y:S01]  /*d2280*/  ISETP.LT.AND P0, PT, R238, UR5, !P3 ;  /* 0x00000005ee007c0c */ /* 0x000fe2000df01270 */
[----:B------:R-:W-:-:S12]  /*d2290*/  IMAD.WIDE R8, R239, 0x4, R124 ;  /* 0x00000004ef087825 */ /* 0x000fd800078e027c */
[----:B---3--:R1:W-:Y:S01]  /*d22a0*/  @P0 STG.E desc[UR20][R8.64], R236 ;  /* 0x000000ec08000986 */ /* 0x0083e2000c101914 */
[----:B------:R-:W-:Y:S01]  /*d22b0*/  ISETP.LT.AND P0, PT, R252, UR5, !P3 ;  /* 0x00000005fc007c0c */ /* 0x000fe2000df01270 */
[----:B-1----:R-:W-:Y:S02]  /*d22c0*/  IMAD.WIDE R8, R239, 0x4, R122 ;  /* 0x00000004ef087825 */ /* 0x002fe400078e027a */
[----:B------:R-:W3:Y:S10]  /*d22d0*/  LDL.LU R236, [R1+0x1b5c] ;  /* 0x001b5c0001ec7983 */ /* 0x000ef40000300800 */
[----:B------:R1:W-:Y:S01]  /*d22e0*/  @P0 STG.E desc[UR20][R8.64], R138 ;  /* 0x0000008a08000986 */ /* 0x0003e2000c101914 */
[----:B------:R-:W-:Y:S01]  /*d22f0*/  ISETP.LT.AND P0, PT, R243, UR5, !P3 ;  /* 0x00000005f3007c0c */ /* 0x000fe2000df01270 */
[----:B-1----:R-:W-:-:S12]  /*d2300*/  IMAD.WIDE R8, R239, 0x4, R120 ;  /* 0x00000004ef087825 */ /* 0x002fd800078e0278 */
[----:B----4-:R1:W-:Y:S04]  /*d2310*/  @P0 STG.E desc[UR20][R8.64], R165 ;  /* 0x000000a508000986 */ /* 0x0103e8000c101914 */
[----:B-1----:R-:W4:Y:S01]  /*d2320*/  LDL.LU R165, [R1+0x19ac] ;  /* 0x0019ac0001a57983 */ /* 0x002f220000300800 */
[----:B------:R-:W-:Y:S01]  /*d2330*/  IMAD.WIDE R8, R239, 0x4, R118 ;  /* 0x00000004ef087825 */ /* 0x000fe200078e0276 */
[----:B------:R-:W-:Y:S02]  /*d2340*/  ISETP.LT.AND P0, PT, R242, UR5, !P3 ;  /* 0x00000005f2007c0c */ /* 0x000fe4000df01270 */
[----:B------:R-:W4:Y:S11]  /*d2350*/  LDL.LU R239, [R1+0x16cc] ;  /* 0x0016cc0001ef7983 */ /* 0x000f360000300800 */
[----:B------:R1:W-:Y:S04]  /*d2360*/  @P0 STG.E desc[UR20][R8.64], R241 ;  /* 0x000000f108000986 */ /* 0x0003e8000c101914 */
[----:B-1----:R-:W4:Y:S01]  /*d2370*/  LDL.LU R241, [R1+0x156c] ;  /* 0x00156c0001f17983 */ /* 0x002f220000300800 */
[----:B------:R-:W-:-:S04]  /*d2380*/  LOP3.LUT P5, RZ, R4, 0x2000, RZ, 0xc0, !PT ;  /* 0x0000200004ff7812 */ /* 0x000fc800078ac0ff */
[----:B------:R-:W-:Y:S01]  /*d2390*/  ISETP.LT.AND P0, PT, R238, UR5, !P5 ;  /* 0x00000005ee007c0c */ /* 0x000fe2000ef01270 */
[----:B------:R-:W-:-:S12]  /*d23a0*/  IMAD.WIDE R8, R164, 0x4, R124 ;  /* 0x00000004a4087825 */ /* 0x000fd800078e027c */
[----:B------:R1:W-:Y:S01]  /*d23b0*/  @P0 STG.E desc[UR20][R8.64], R240 ;  /* 0x000000f008000986 */ /* 0x0003e2000c101914 */
[----:B------:R-:W-:Y:S01]  /*d23c0*/  ISETP.LT.AND P0, PT, R252, UR5, !P5 ;  /* 0x00000005fc007c0c */ /* 0x000fe2000ef01270 */
[----:B-1----:R-:W-:Y:S02]  /*d23d0*/  IMAD.WIDE R8, R164, 0x4, R122 ;  /* 0x00000004a4087825 */ /* 0x002fe400078e027a */
        /* <DEDUP_REMOVED lines=9> */
[----:B--2---:R1:W-:Y:S04]  /*d2470*/  @P0 STG.E desc[UR20][R8.64], R167 ;  /* 0x000000a708000986 */ /* 0x0043e8000c101914 */
[----:B-1----:R-:W2:Y:S01]  /*d2480*/  LDL.LU R167, [R1+0x1e10] ;  /* 0x001e100001a77983 */ /* 0x002ea20000300800 */
[----:B------:R-:W-:Y:S01]  /*d2490*/  LOP3.LUT P4, RZ, R4, 0x4000, RZ, 0xc0, !PT ;  /* 0x0000400004ff7812 */ /* 0x000fe2000788c0ff */
[----:B------:R-:W-:Y:S02]  /*d24a0*/  IMAD.WIDE R8, R237, 0x4, R124 ;  /* 0x00000004ed087825 */ /* 0x000fe400078e027c */
[----:B------:R-:W2:Y:S01]  /*d24b0*/  LDL.LU R164, [R1+0x1d70] ;  /* 0x001d700001a47983 */ /* 0x000ea20000300800 */
[----:B------:R-:W-:-:S13]  /*d24c0*/  ISETP.LT.AND P0, PT, R238, UR5, !P4 ;  /* 0x00000005ee007c0c */ /* 0x000fda000e701270 */
[----:B---3--:R1:W-:Y:S01]  /*d24d0*/  @P0 STG.E desc[UR20][R8.64], R236 ;  /* 0x000000ec08000986 */ /* 0x0083e2000c101914 */
[----:B------:R-:W-:Y:S01]  /*d24e0*/  ISETP.LT.AND P0, PT, R252, UR5, !P4 ;  /* 0x00000005fc007c0c */ /* 0x000fe2000e701270 */
[----:B-1----:R-:W-:Y:S02]  /*d24f0*/  IMAD.WIDE R8, R237, 0x4, R122 ;  /* 0x00000004ed087825 */ /* 0x002fe400078e027a */
[----:B------:R-:W3:Y:S10]  /*d2500*/  LDL.LU R236, [R1+0x30e0] ;  /* 0x0030e00001ec7983 */ /* 0x000ef40000300800 */
[----:B----4-:R1:W-:Y:S01]  /*d2510*/  @P0 STG.E desc[UR20][R8.64], R165 ;  /* 0x000000a508000986 */ /* 0x0103e2000c101914 */
        /* <DEDUP_REMOVED lines=9> */
[----:B------:R-:W-:-:S03]  /*d25b0*/  LOP3.LUT P3, RZ, R4, 0x8000, RZ, 0xc0, !PT ;  /* 0x0000800004ff7812 */ /* 0x000fc6000786c0ff */
[----:B------:R-:W4:Y:S01]  /*d25c0*/  LDL.LU R237, [R1+0x30e4] ;  /* 0x0030e40001ed7983 */ /* 0x000f220000300800 */
[----:B------:R-:W-:-:S03]  /*d25d0*/  ISETP.LT.AND P0, PT, R238, UR5, !P3 ;  /* 0x00000005ee007c0c */ /* 0x000fc6000df01270 */
[----:B------:R-:W4:Y:S01]  /*d25e0*/  LDL.LU R138, [R1+0x1550] ;  /* 0x00155000018a7983 */ /* 0x000f220000300800 */
[----:B------:R-:W-:-:S09]  /*d25f0*/  IMAD.WIDE R8, R240, 0x4, R124 ;  /* 0x00000004f0087825 */ /* 0x000fd200078e027c */
[----:B------:R1:W-:Y:S01]  /*d2600*/  @P0 STG.E desc[UR20][R8.64], R139 ;  /* 0x0000008b08000986 */ /* 0x0003e2000c101914 */
[----:B------:R-:W-:Y:S01]  /*d2610*/  ISETP.LT.AND P0, PT, R252, UR5, !P3 ;  /* 0x00000005fc007c0c */ /* 0x000fe2000df01270 */
[----:B-1----:R-:W-:-:S12]  /*d2620*/  IMAD.WIDE R8, R240, 0x4, R122 ;  /* 0x00000004f0087825 */ /* 0x002fd800078e027a */
[----:B------:R1:W-:Y:S01]  /*d2630*/  @P0 STG.E desc[UR20][R8.64], R166 ;  /* 0x000000a608000986 */ /* 0x0003e2000c101914 */
[----:B------:R-:W-:-:S03]  /*d2640*/  ISETP.LT.AND P0, PT, R243, UR5, !P3 ;  /* 0x00000005f3007c0c */ /* 0x000fc6000df01270 */
[----:B-1----:R-:W4:Y:S01]  /*d2650*/  LDL.LU R166, [R1+0x1eb4] ;  /* 0x001eb40001a67983 */ /* 0x002f220000300800 */
[----:B------:R-:W-:-:S09]  /*d2660*/  IMAD.WIDE R8, R240, 0x4, R120 ;  /* 0x00000004f0087825 */ /* 0x000fd200078e0278 */
[----:B--2---:R1:W-:Y:S04]  /*d2670*/  @P0 STG.E desc[UR20][R8.64], R167 ;  /* 0x000000a708000986 */ /* 0x0043e8000c101914 */
[----:B-1----:R-:W2:Y:S04]  /*d2680*/  LDL.LU R167, [R1+0x1e84] ;  /* 0x001e840001a77983 */ /* 0x002ea80000300800 */
[----:B------:R-:W2:Y:S01]  /*d2690*/  LDL.LU R139, [R1+0x1e14] ;  /* 0x001e1400018b7983 */ /* 0x000ea20000300800 */
[----:B------:R-:W-:Y:S01]  /*d26a0*/  ISETP.LT.AND P0, PT, R242, UR5, !P3 ;  /* 0x00000005f2007c0c */ /* 0x000fe2000df01270 */
[----:B------:R-:W-:Y:S01]  /*d26b0*/  IMAD.WIDE R8, R240, 0x4, R118 ;  /* 0x00000004f0087825 */ /* 0x000fe200078e0276 */
[----:B------:R-:W-:Y:S01]  /*d26c0*/  LOP3.LUT P5, RZ, R4, 0x10000, RZ, 0xc0, !PT ;  /* 0x0001000004ff7812 */ /* 0x000fe200078ac0ff */
[----:B------:R-:W2:Y:S10]  /*d26d0*/  LDL.LU R240, [R1+0x30ec] ;  /* 0x0030ec0001f07983 */ /* 0x000eb40000300800 */
[----:B------:R1:W-:Y:S01]  /*d26e0*/  @P0 STG.E desc[UR20][R8.64], R164 ;  /* 0x000000a408000986 */ /* 0x0003e2000c101914 */
[----:B------:R-:W-:-:S03]  /*d26f0*/  ISETP.LT.AND P0, PT, R238, UR5, !P5 ;  /* 0x00000005ee007c0c */ /* 0x000fc6000ef01270 */
[----:B-1----:R-:W2:Y:S01]  /*d2700*/  LDL.LU R164, [R1+0x1d74] ;  /* 0x001d740001a47983 */ /* 0x002ea20000300800 */
[----:B---3--:R-:W-:-:S09]  /*d2710*/  IMAD.WIDE R8, R236, 0x4, R124 ;  /* 0x00000004ec087825 */ /* 0x008fd200078e027c */
[----:B----4-:R1:W-:Y:S01]  /*d2720*/  @P0 STG.E desc[UR20][R8.64], R165 ;  /* 0x000000a508000986 */ /* 0x0103e2000c101914 */
[----:B------:R-:W-:-:S03]  /*d2730*/  ISETP.LT.AND P0, PT, R252, UR5, !P5 ;  /* 0x00000005fc007c0c */ /* 0x000fc6000ef01270 */
[----:B-1----:R-:W3:Y:S01]  /*d2740*/  LDL.LU R165, [R1+0x19b4] ;  /* 0x0019b40001a57983 */ /* 0x002ee20000300800 */
        /* <DEDUP_REMOVED lines=21> */
[----:B------:R-:W-:Y:S01]  /*d28a0*/  ISETP.LT.AND P0, PT, R243, UR5, !P6 ;  /* 0x00000005f3007c0c */ /* 0x000fe2000f701270 */
[----:B------:R-:W-:-:S12]  /*d28b0*/  IMAD.WIDE R8, R237, 0x4, R120 ;  /* 0x00000004ed087825 */ /* 0x000fd800078e0278 */
[----:B------:R1:W-:Y:S04]  /*d28c0*/  @P0 STG.E desc[UR20][R8.64], R139 ;  /* 0x0000008b08000986 */ /* 0x0003e8000c101914 */
[----:B-1----:R-:W2:Y:S01]  /*d28d0*/  LDL.LU R139, [R1+0x1e18] ;  /* 0x001e1800018b7983 */ /* 0x002ea20000300800 */
[----:B------:R-:W-:Y:S01]  /*d28e0*/  ISETP.LT.AND P0, PT, R242, UR5, !P6 ;  /* 0x00000005f2007c0c */ /* 0x000fe2000f701270 */
[----:B------:R-:W-:Y:S01]  /*d28f0*/  IMAD.WIDE R8, R237, 0x4, R118 ;  /* 0x00000004ed087825 */ /* 0x000fe200078e0276 */
[----:B------:R-:W-:Y:S01]  /*d2900*/  LOP3.LUT P4, RZ, R4, 0x40000, RZ, 0xc0, !PT ;  /* 0x0004000004ff7812 */ /* 0x000fe2000788c0ff */
[----:B------:R-:W2:Y:S10]  /*d2910*/  LDL.LU R237, [R1+0x310c] ;  /* 0x00310c0001ed7983 */ /* 0x000eb40000300800 */
[----:B------:R1:W-:Y:S01]  /*d2920*/  @P0 STG.E desc[UR20][R8.64], R164 ;  /* 0x000000a408000986 */ /* 0x0003e2000c101914 */
[----:B------:R-:W-:-:S03]  /*d2930*/  ISETP.LT.AND P0, PT, R238, UR5, !P4 ;  /* 0x00000005ee007c0c */ /* 0x000fc6000e701270 */
[----:B-1----:R-:W2:Y:S01]  /*d2940*/  LDL.LU R164, [R1+0x1d78] ;  /* 0x001d780001a47983 */ /* 0x002ea20000300800 */
[----:B------:R-:W-:-:S09]  /*d2950*/  IMAD.WIDE R8, R240, 0x4, R124 ;  /* 0x00000004f0087825 */ /* 0x000fd200078e027c */
[----:B---3--:R1:W-:Y:S01]  /*d2960*/  @P0 STG.E desc[UR20][R8.64], R165 ;  /* 0x000000a508000986 */ /* 0x0083e2000c101914 */
[----:B------:R-:W-:-:S03]  /*d2970*/  ISETP.LT.AND P0, PT, R252, UR5, !P4 ;  /* 0x00000005fc007c0c */ /* 0x000fc6000e701270 */
[----:B-1----:R-:W3:Y:S01]  /*d2980*/  LDL.LU R165, [R1+0x19b8] ;  /* 0x0019b80001a57983 */ /* 0x002ee20000300800 */
[----:B------:R-:W-:-:S09]  /*d2990*/  IMAD.WIDE R8, R240, 0x4, R122 ;  /* 0x00000004f0087825 */ /* 0x000fd200078e027a */
[----:B----4-:R1:W-:Y:S01]  /*d29a0*/  @P0 STG.E desc[UR20][R8.64], R239 ;  /* 0x000000ef08000986 */ /* 0x0103e2000c101914 */
[----:B------:R-:W-:-:S03]  /*d29b0*/  ISETP.LT.AND P0, PT, R243, UR5, !P4 ;  /* 0x00000005f3007c0c */ /* 0x000fc6000e701270 */
[----:B-1----:R-:W4:Y:S01]  /*d29c0*/  LDL.LU R239, [R1+0x1868] ;  /* 0x0018680001ef7983 */ /* 0x002f220000300800 */
[----:B------:R-:W-:-:S09]  /*d29d0*/  IMAD.WIDE R8, R240, 0x4, R120 ;  /* 0x00000004f0087825 */ /* 0x000fd200078e0278 */
[----:B------:R1:W-:Y:S02]  /*d29e0*/  @P0 STG.E desc[UR20][R8.64], R241 ;  /* 0x000000f108000986 */ /* 0x0003e4000c101914 */
[----:B-1----:R-:W-:Y:S02]  /*d29f0*/  IMAD.WIDE R8, R240, 0x4, R118 ;  /* 0x00000004f0087825 */ /* 0x002fe400078e0276 */
[----:B------:R-:W4:Y:S01]  /*d2a00*/  LDL.LU R240, [R1+0x16b8] ;  /* 0x0016b80001f07983 */ /* 0x000f220000300800 */
[----:B------:R-:W-:Y:S02]  /*d2a10*/  ISETP.LT.AND P0, PT, R242, UR5, !P4 ;  /* 0x00000005f2007c0c */ /* 0x000fe4000e701270 */
[----:B------:R-:W-:Y:S01]  /*d2a20*/  LOP3.LUT P3, RZ, R4, 0x80000, RZ, 0xc0, !PT ;  /* 0x0008000004ff7812 */ /* 0x000fe2000786c0ff */
        /* <DEDUP_REMOVED lines=9> */
[----:B-1----:R-:W2:Y:S01]  /*d2ac0*/  LDL.LU R167, [R1+0x1ebc] ;  /* 0x001ebc0001a77983 */ /* 0x002ea20000300800 */
[----:B------:R-:W-:-:S03]  /*d2ad0*/  ISETP.LT.AND P0, PT, R243, UR5, !P3 ;  /* 0x00000005f3007c0c */ /* 0x000fc6000df01270 */
[----:B------:R-:W2:Y:S01]  /*d2ae0*/  LDL.LU R137, [R1+0x1e8c] ;  /* 0x001e8c0001897983 */ /* 0x000ea20000300800 */
[----:B------:R-:W-:-:S09]  /*d2af0*/  IMAD.WIDE R8, R236, 0x4, R120 ;  /* 0x00000004ec087825 */ /* 0x000fd200078e0278 */
[----:B------:R1:W-:Y:S02]  /*d2b00*/  @P0 STG.E desc[UR20][R8.64], R139 ;  /* 0x0000008b08000986 */ /* 0x0003e4000c101914 */
[----:B-1----:R-:W-:Y:S02]  /*d2b10*/  IMAD.WIDE R8, R236, 0x4, R118 ;  /* 0x00000004ec087825 */ /* 0x002fe400078e0276 */
[----:B------:R-:W2:Y:S04]  /*d2b20*/  LDL.LU R236, [R1+0x3118] ;  /* 0x0031180001ec7983 */ /* 0x000ea80000300800 */
[----:B------:R-:W2:Y:S01]  /*d2b30*/  LDL.LU R138, [R1+0x1e1c] ;  /* 0x001e1c00018a7983 */ /* 0x000ea20000300800 */
[----:B------:R-:W-:Y:S02]  /*d2b40*/  ISETP.LT.AND P0, PT, R242, UR5, !P3 ;  /* 0x00000005f2007c0c */ /* 0x000fe4000df01270 */
[----:B------:R-:W-:Y:S01]  /*d2b50*/  LOP3.LUT P5, RZ, R4, 0x100000, RZ, 0xc0, !PT ;  /* 0x0010000004ff7812 */ /* 0x000fe200078ac0ff */
[----:B------:R-:W2:Y:S10]  /*d2b60*/  LDL.LU R139, [R1+0x1d7c] ;  /* 0x001d7c00018b7983 */ /* 0x000eb40000300800 */
[----:B------:R1:W-:Y:S01]  /*d2b70*/  @P0 STG.E desc[UR20][R8.64], R164 ;  /* 0x000000a408000986 */ /* 0x0003e2000c101914 */
[----:B------:R-:W-:Y:S01]  /*d2b80*/  ISETP.LT.AND P0, PT, R238, UR5, !P5 ;  /* 0x00000005ee007c0c */ /* 0x000fe2000ef01270 */
[----:B-1----:R-:W-:-:S02]  /*d2b90*/  IMAD.WIDE R8, R237, 0x4, R124 ;  /* 0x00000004ed087825 */ /* 0x002fc400078e027c */
[----:B------:R-:W2:Y:S10]  /*d2ba0*/  LDL.LU R164, [R1+0x19bc] ;  /* 0x0019bc0001a47983 */ /* 0x000eb40000300800 */
[----:B---3--:R1:W-:Y:S01]  /*d2bb0*/  @P0 STG.E desc[UR20][R8.64], R165 ;  /* 0x000000a508000986 */ /* 0x0083e2000c101914 */
[----:B------:R-:W-:Y:S01]  /*d2bc0*/  ISETP.LT.AND P0, PT, R252, UR5, !P5 ;  /* 0x00000005fc007c0c */ /* 0x000fe2000ef01270 */
[----:B-1----:R-:W-:-:S02]  /*d2bd0*/  IMAD.WIDE R8, R237, 0x4, R122 ;  /* 0x00000004ed087825 */ /* 0x002fc400078e027a */
[----:B------:R-:W3:Y:S10]  /*d2be0*/  LDL.LU R165, [R1+0x186c] ;  /* 0x00186c0001a57983 */ /* 0x000ef40000300800 */
[----:B----4-:R1:W-:Y:S01]  /*d2bf0*/  @P0 STG.E desc[UR20][R8.64], R239 ;  /* 0x000000ef08000986 */ /* 0x0103e2000c101914 */
[----:B------:R-:W-:Y:S01]  /*d2c00*/  ISETP.LT.AND P0, PT, R243, UR5, !P5 ;  /* 0x00000005f3007c0c */ /* 0x000fe2000ef01270 */
[----:B-1----:R-:W-:-:S12]  /*d2c10*/  IMAD.WIDE R8, R237, 0x4, R120 ;  /* 0x00000004ed087825 */ /* 0x002fd800078e0278 */
[----:B------:R1:W-:Y:S04]  /*d2c20*/  @P0 STG.E desc[UR20][R8.64], R240 ;  /* 0x000000f008000986 */ /* 0x0003e8000c101914 */
[----:B-1----:R-:W4:Y:S04]  /*d2c30*/  LDL.LU R240, [R1+0x16bc] ;  /* 0x0016bc0001f07983 */ /* 0x002f280000300800 */
[----:B------:R-:W4:Y:S01]  /*d2c40*/  LDL.LU R239, [R1+0x155c] ;  /* 0x00155c0001ef7983 */ /* 0x000f220000300800 */
        /* <DEDUP_REMOVED lines=12> */
[----:B------:R1:W-:Y:S01]  /*d2d10*/  @P0 STG.E desc[UR20][R8.64], R137 ;  /* 0x0000008908000986 */ /* 0x0003e2000c101914 */
[----:B------:R-:W-:Y:S01]  /*d2d20*/  ISETP.LT.AND P0, PT, R243, UR5, !P4 ;  /* 0x00000005f3007c0c */ /* 0x000fe2000e701270 */
[----:B-1----:R-:W-:-:S12]  /*d2d30*/  IMAD.WIDE R8, R241, 0x4, R120 ;  /* 0x00000004f1087825 */ /* 0x002fd800078e0278 */
[----:B------:R1:W-:Y:S02]  /*d2d40*/  @P0 STG.E desc[UR20][R8.64], R138 ;  /* 0x0000008a08000986 */ /* 0x0003e4000c101914 */
[----:B-1----:R-:W-:Y:S02]  /*d2d50*/  IMAD.WIDE R8, R241, 0x4, R118 ;  /* 0x00000004f1087825 */ /* 0x002fe400078e0276 */
[----:B------:R-:W2:Y:S01]  /*d2d60*/  LDL.LU R241, [R1+0x3134] ;  /* 0x0031340001f17983 */ /* 0x000ea20000300800 */
[----:B------:R-:W-:Y:S02]  /*d2d70*/  ISETP.LT.AND P0, PT, R242, UR5, !P4 ;  /* 0x00000005f2007c0c */ /* 0x000fe4000e701270 */
[----:B------:R-:W-:-:S11]  /*d2d80*/  LOP3.LUT P3, RZ, R4, 0x400000, RZ, 0xc0, !PT ;  /* 0x0040000004ff7812 */ /* 0x000fd6000786c0ff */
[----:B------:R1:W-:Y:S01]  /*d2d90*/  @P0 STG.E desc[UR20][R8.64], R139 ;  /* 0x0000008b08000986 */ /* 0x0003e2000c101914 */
[----:B------:R-:W-:Y:S01]  /*d2da0*/  ISETP.LT.AND P0, PT, R238, UR5, !P3 ;  /* 0x00000005ee007c0c */ /* 0x000fe2000df01270 */
[----:B-1----:R-:W-:-:S12]  /*d2db0*/  IMAD.WIDE R8, R236, 0x4, R124 ;  /* 0x00000004ec087825 */ /* 0x002fd800078e027c */
[----:B------:R1:W-:Y:S01]  /*d2dc0*/  @P0 STG.E desc[UR20][R8.64], R164 ;  /* 0x000000a408000986 */ /* 0x0003e2000c101914 */
[----:B------:R-:W-:Y:S01]  /*d2dd0*/  ISETP.LT.AND P0, PT, R252, UR5, !P3 ;  /* 0x00000005fc007c0c */ /* 0x000fe2000df01270 */
[----:B-1----:R-:W-:-:S12]  /*d2de0*/  IMAD.WIDE R8, R236, 0x4, R122 ;  /* 0x00000004ec087825 */ /* 0x002fd800078e027a */
[----:B---3--:R1:W-:Y:S01]  /*d2df0*/  @P0 STG.E desc[UR20][R8.64], R165 ;  /* 0x000000a508000986 */ /* 0x0083e2000c101914 */
[----:B------:R-:W-:Y:S01]  /*d2e00*/  ISETP.LT.AND P0, PT, R243, UR5, !P3 ;  /* 0x00000005f3007c0c */ /* 0x000fe2000df01270 */
[----:B-1----:R-:W-:-:S12]  /*d2e10*/  IMAD.WIDE R8, R236, 0x4, R120 ;  /* 0x00000004ec087825 */ /* 0x002fd800078e0278 */
[----:B----4-:R1:W-:Y:S01]  /*d2e20*/  @P0 STG.E desc[UR20][R8.64], R240 ;  /* 0x000000f008000986 */ /* 0x0103e2000c101914 */
[----:B------:R-:W-:-:S03]  /*d2e30*/  ISETP.LT.AND P0, PT, R242, UR5, !P3 ;  /* 0x00000005f2007c0c */ /* 0x000fc6000df01270 */
[----:B-1----:R-:W3:Y:S01]  /*d2e40*/  LDL.LU R240, [R1+0x3140] ;  /* 0x0031400001f07983 */ /* 0x002ee20000300800 */
[----:B------:R-:W-:-:S03]  /*d2e50*/  IMAD.WIDE R8, R236, 0x4, R118 ;  /* 0x00000004ec087825 */ /* 0x000fc600078e0276 */
[----:B------:R-:W4:Y:S06]  /*d2e60*/  LDL.LU R236, [R1+0x1144] ;  /* 0x0011440001ec7983 */ /* 0x000f2c0000300800 */
[----:B------:R1:W-:Y:S04]  /*d2e70*/  @P0 STG.E desc[UR20][R8.64], R239 ;  /* 0x000000ef08000986 */ /* 0x0003e8000c101914 */
[----:B-1----:R-:W4:Y:S01]  /*d2e80*/  LDL.LU R239, [R1+0xfe4] ;  /* 0x000fe40001ef7983 */ /* 0x002f220000300800 */
[----:B------:R-:W-:-:S04]  /*d2e90*/  LOP3.LUT P6, RZ, R4, 0x800000, RZ, 0xc0, !PT ;  /* 0x0080000004ff7812 */ /* 0x000fc800078cc0ff */
[----:B------:R-:W-:Y:S01]  /*d2ea0*/  ISETP.LT.AND P0, PT, R238, UR5, !P6 ;  /* 0x00000005ee007c0c */ /* 0x000fe2000f701270 */
[----:B------:R-:W-:-:S12]  /*d2eb0*/  IMAD.WIDE R8, R237, 0x4, R124 ;  /* 0x00000004ed087825 */ /* 0x000fd800078e027c */
[----:B------:R1:W-:Y:S01]  /*d2ec0*/  @P0 STG.E desc[UR20][R8.64], R166 ;  /* 0x000000a608000986 */ /* 0x0003e2000c101914 */
[----:B------:R-:W-:Y:S01]  /*d2ed0*/  ISETP.LT.AND P0, PT, R252, UR5, !P6 ;  /* 0x00000005fc007c0c */ /* 0x000fe2000f701270 */
[----:B-1----:R-:W-:Y:S01]  /*d2ee0*/  IMAD.WIDE R8, R237, 0x4, R122 ;  /* 0x00000004ed087825 */ /* 0x002fe200078e027a */
[----:B------:R-:W-:-:S11]  /*d2ef0*/  LOP3.LUT P5, RZ, R4, 0x1000000, RZ, 0xc0, !PT ;  /* 0x0100000004ff7812 */ /* 0x000fd600078ac0ff */
[----:B--2---:R1:W-:Y:S01]  /*d2f00*/  @P0 STG.E desc[UR20][R8.64], R167 ;  /* 0x000000a708000986 */ /* 0x0043e2000c101914 */
[----:B------:R-:W-:Y:S01]  /*d2f10*/  ISETP.LT.AND P0, PT, R243, UR5, !P6 ;  /* 0x00000005f3007c0c */ /* 0x000fe2000f701270 */
[----:B-1----:R-:W-:-:S12]  /*d2f20*/  IMAD.WIDE R8, R237, 0x4, R120 ;  /* 0x00000004ed087825 */ /* 0x002fd800078e0278 */
[----:B------:R1:W-:Y:S01]  /*d2f30*/  @P0 STG.E desc[UR20][R8.64], R248 ;  /* 0x000000f808000986 */ /* 0x0003e2000c101914 */
[----:B------:R-:W-:Y:S01]  /*d2f40*/  ISETP.LT.AND P0, PT, R242, UR5, !P6 ;  /* 0x00000005f2007c0c */ /* 0x000fe2000f701270 */
[----:B-1----:R-:W-:Y:S02]  /*d2f50*/  IMAD.WIDE R8, R237, 0x4, R118 ;  /* 0x00000004ed087825 */ /* 0x002fe400078e0276 */
[----:B------:R-:W2:Y:S10]  /*d2f60*/  LDL.LU R237, [R1+0x314c] ;  /* 0x00314c0001ed7983 */ /* 0x000eb40000300800 */
[----:B------:R1:W-:Y:S01]  /*d2f70*/  @P0 STG.E desc[UR20][R8.64], R232 ;  /* 0x000000e808000986 */ /* 0x0003e2000c101914 */
[----:B------:R-:W-:Y:S01]  /*d2f80*/  ISETP.LT.AND P0, PT, R238, UR5, !P5 ;  /* 0x00000005ee007c0c */ /* 0x000fe2000ef01270 */
[----:B-1----:R-:W-:-:S12]  /*d2f90*/  IMAD.WIDE R8, R241, 0x4, R124 ;  /* 0x00000004f1087825 */ /* 0x002fd800078e027c */
[----:B------:R1:W-:Y:S01]  /*d2fa0*/  @P0 STG.E desc[UR20][R8.64], R224 ;  /* 0x000000e008000986 */ /* 0x0003e2000c101914 */
[----:B------:R-:W-:Y:S01]  /*d2fb0*/  ISETP.LT.AND P0, PT, R252, UR5, !P5 ;  /* 0x00000005fc007c0c */ /* 0x000fe2000ef01270 */
[----:B-1----:R-:W-:-:S12]  /*d2fc0*/  IMAD.WIDE R8, R241, 0x4, R122 ;  /* 0x00000004f1087825 */ /* 0x002fd800078e027a */
[----:B------:R1:W-:Y:S01]  /*d2fd0*/  @P0 STG.E desc[UR20][R8.64], R216 ;  /* 0x000000d808000986 */ /* 0x0003e2000c101914 */
[----:B------:R-:W-:Y:S01]  /*d2fe0*/  ISETP.LT.AND P0, PT, R243, UR5, !P5 ;  /* 0x00000005f3007c0c */ /* 0x000fe2000ef01270 */
[----:B-1----:R-:W-:-:S12]  /*d2ff0*/  IMAD.WIDE R8, R241, 0x4, R120 ;  /* 0x00000004f1087825 */ /* 0x002fd800078e0278 */
[----:B------:R1:W-:Y:S02]  /*d3000*/  @P0 STG.E desc[UR20][R8.64], R208 ;  /* 0x000000d008000986 */ /* 0x0003e4000c101914 */
[----:B-1----:R-:W-:Y:S02]  /*d3010*/  IMAD.WIDE R8, R241, 0x4, R118 ;  /* 0x00000004f1087825 */ /* 0x002fe400078e0276 */
[----:B------:R-:W2:Y:S04]  /*d3020*/  LDL.LU R241, [R1+0x3150] ;  /* 0x0031500001f17983 */ /* 0x000ea80000300800 */
[----:B------:R-:W2:Y:S04]  /*d3030*/  LDL.LU R166, [R1+0x1148] ;  /* 0x0011480001a67983 */ /* 0x000ea80000300800 */
[----:B------:R-:W2:Y:S01]  /*d3040*/  LDL.LU R167, [R1+0xfe8] ;  /* 0x000fe80001a77983 */ /* 0x000ea20000300800 */
[----:B------:R-:W-:-:S02]  /*d3050*/  ISETP.LT.AND P0, PT, R242, UR5, !P5 ;  /* 0x00000005f2007c0c */ /* 0x000fc4000ef01270 */
[----:B------:R-:W-:-:S11]  /*d3060*/  LOP3.LUT P4, RZ, R4, 0x2000000, RZ, 0xc0, !PT ;  /* 0x0200000004ff7812 */ /* 0x000fd6000788c0ff */
[----:B------:R3:W-:Y:S01]  /*d3070*/  @P0 STG.E desc[UR20][R8.64], R200 ;  /* 0x000000c808000986 */ /* 0x0007e2000c101914 */
[----:B------:R-:W-:Y:S01]  /*d3080*/  ISETP.LT.AND P0, PT, R238, UR5, !P4 ;  /* 0x00000005ee007c0c */ /* 0x000fe2000e701270 */
[----:B---3--:R-:W-:-:S12]  /*d3090*/  IMAD.WIDE R8, R240, 0x4, R124 ;  /* 0x00000004f0087825 */ /* 0x008fd800078e027c */
[----:B----4-:R1:W-:Y:S01]  /*d30a0*/  @P0 STG.E desc[UR20][R8.64], R236 ;  /* 0x000000ec08000986 */ /* 0x0103e2000c101914 */
[----:B------:R-:W-:Y:S01]  /*d30b0*/  ISETP.LT.AND P0, PT, R252, UR5, !P4 ;  /* 0x00000005fc007c0c */ /* 0x000fe2000e701270 */
[----:B-1----:R-:W-:-:S12]  /*d30c0*/  IMAD.WIDE R8, R240, 0x4, R122 ;  /* 0x00000004f0087825 */ /* 0x002fd800078e027a */
[----:B------:R1:W-:Y:S01]  /*d30d0*/  @P0 STG.E desc[UR20][R8.64], R239 ;  /* 0x000000ef08000986 */ /* 0x0003e2000c101914 */
[----:B------:R-:W-:Y:S01]  /*d30e0*/  ISETP.LT.AND P0, PT, R243, UR5, !P4 ;  /* 0x00000005f3007c0c */ /* 0x000fe2000e701270 */
[----:B-1----:R-:W-:-:S12]  /*d30f0*/  IMAD.WIDE R8, R240, 0x4, R120 ;  /* 0x00000004f0087825 */ /* 0x002fd800078e0278 */
[----:B------:R1:W-:Y:S02]  /*d3100*/  @P0 STG.E desc[UR20][R8.64], R249 ;  /* 0x000000f908000986 */ /* 0x0003e4000c101914 */
[----:B-1----:R-:W-:Y:S02]  /*d3110*/  IMAD.WIDE R8, R240, 0x4, R118 ;  /* 0x00000004f0087825 */ /* 0x002fe400078e0276 */
[----:B------:R-:W3:Y:S01]  /*d3120*/  LDL.LU R240, [R1+0x315c] ;  /* 0x00315c0001f07983 */ /* 0x000ee20000300800 */
[----:B------:R-:W-:Y:S02]  /*d3130*/  ISETP.LT.AND P0, PT, R242, UR5, !P4 ;  /* 0x00000005f2007c0c */ /* 0x000fe4000e701270 */
[----:B------:R-:W-:Y:S01]  /*d3140*/  LOP3.LUT P3, RZ, R4, 0x4000000, RZ, 0xc0, !PT ;  /* 0x0400000004ff7812 */ /* 0x000fe2000786c0ff */
[----:B------:R-:W4:Y:S04]  /*d3150*/  LDL.LU R236, [R1+0x114c] ;  /* 0x00114c0001ec7983 */ /* 0x000f280000300800 */
[----:B------:R-:W4:Y:S06]  /*d3160*/  LDL.LU R239, [R1+0xfec] ;  /* 0x000fec0001ef7983 */ /* 0x000f2c0000300800 */
[----:B------:R2:W-:Y:S01]  /*d3170*/  @P0 STG.E desc[UR20][R8.64], R233 ;  /* 0x000000e908000986 */ /* 0x0005e2000c101914 */
[----:B------:R-:W-:-:S02]  /*d3180*/  ISETP.LT.AND P0, PT, R238, UR5, !P3 ;  /* 0x00000005ee007c0c */ /* 0x000fc4000df01270 */
[----:B------:R-:W-:Y:S01]  /*d3190*/  LOP3.LUT P5, RZ, R4, 0x8000000, RZ, 0xc0, !PT ;  /* 0x0800000004ff7812 */ /* 0x000fe200078ac0ff */
[----:B--2---:R-:W-:-:S10]  /*d31a0*/  IMAD.WIDE R8, R237, 0x4, R124 ;  /* 0x00000004ed087825 */ /* 0x004fd400078e027c */
        /* <DEDUP_REMOVED lines=27> */
[----:B---3--:R-:W-:-:S12]  /*d3360*/  IMAD.WIDE R8, R240, 0x4, R124 ;  /* 0x00000004f0087825 */ /* 0x008fd800078e027c */
        /* <DEDUP_REMOVED lines=8> */
[----:B------:R-:W3:Y:S04]  /*d33f0*/  LDL.LU R240, [R1+0x3180] ;  /* 0x0031800001f07983 */ /* 0x000ee80000300800 */
[----:B------:R-:W3:Y:S01]  /*d3400*/  LDL.LU R167, [R1+0xe50] ;  /* 0x000e500001a77983 */ /* 0x000ee20000300800 */
[----:B------:R-:W-:Y:S02]  /*d3410*/  ISETP.LT.AND P0, PT, R242, UR5, !P4 ;  /* 0x00000005f2007c0c */ /* 0x000fe4000e701270 */
[----:B------:R-:W-:-:S11]  /*d3420*/  LOP3.LUT P6, RZ, R4, 0x20000000, RZ, 0xc0, !PT ;  /* 0x2000000004ff7812 */ /* 0x000fd600078cc0ff */
[----:B------:R2:W-:Y:S01]  /*d3430*/  @P0 STG.E desc[UR20][R8.64], R202 ;  /* 0x000000ca08000986 */ /* 0x0005e2000c101914 */
[----:B------:R-:W-:Y:S02]  /*d3440*/  ISETP.LT.AND P0, PT, R238, UR5, !P6 ;  /* 0x00000005ee007c0c */ /* 0x000fe4000f701270 */
[----:B------:R-:W-:Y:S01]  /*d3450*/  LOP3.LUT P3, RZ, R4, 0x40000000, RZ, 0xc0, !PT ;  /* 0x4000000004ff7812 */ /* 0x000fe2000786c0ff */
[----:B--2---:R-:W-:-:S10]  /*d3460*/  IMAD.WIDE R8, R237, 0x4, R124 ;  /* 0x00000004ed087825 */ /* 0x004fd400078e027c */
[----:B----4-:R1:W-:Y:S01]  /*d3470*/  @P0 STG.E desc[UR20][R8.64], R236 ;  /* 0x000000ec08000986 */ /* 0x0103e2000c101914 */
[----:B------:R-:W-:Y:S01]  /*d3480*/  ISETP.LT.AND P0, PT, R252, UR5, !P6 ;  /* 0x00000005fc007c0c */ /* 0x000fe2000f701270 */
[----:B-1----:R-:W-:Y:S02]  /*d3490*/  IMAD.WIDE R8, R237, 0x4, R122 ;  /* 0x00000004ed087825 */ /* 0x002fe400078e027a */
[----:B------:R-:W2:Y:S10]  /*d34a0*/  LDL.LU R236, [R1+0x3184] ;  /* 0x0031840001ec7983 */ /* 0x000eb40000300800 */
[----:B------:R1:W-:Y:S01]  /*d34b0*/  @P0 STG.E desc[UR20][R8.64], R239 ;  /* 0x000000ef08000986 */ /* 0x0003e2000c101914 */
[----:B------:R-:W-:Y:S01]  /*d34c0*/  ISETP.LT.AND P0, PT, R243, UR5, !P6 ;  /* 0x00000005f3007c0c */ /* 0x000fe2000f701270 */
[----:B-1----:R-:W-:-:S02]  /*d34d0*/  IMAD.WIDE R8, R237, 0x4, R120 ;  /* 0x00000004ed087825 */ /* 0x002fc400078e0278 */
[----:B------:R-:W4:Y:S10]  /*d34e0*/  LDL.LU R239, [R1+0x1134] ;  /* 0x0011340001ef7983 */ /* 0x000f340000300800 */
[----:B------:R1:W-:Y:S01]  /*d34f0*/  @P0 STG.E desc[UR20][R8.64], R251 ;  /* 0x000000fb08000986 */ /* 0x0003e2000c101914 */
[----:B------:R-:W-:Y:S01]  /*d3500*/  ISETP.LT.AND P0, PT, R242, UR5, !P6 ;  /* 0x00000005f2007c0c */ /* 0x000fe2000f701270 */
[----:B-1----:R-:W-:-:S02]  /*d3510*/  IMAD.WIDE R8, R237, 0x4, R118 ;  /* 0x00000004ed087825 */ /* 0x002fc400078e0276 */
[----:B------:R-:W4:Y:S10]  /*d3520*/  LDL.LU R237, [R1+0xe54] ;  /* 0x000e540001ed7983 */ /* 0x000f340000300800 */
        /* <DEDUP_REMOVED lines=13> */
[----:B------:R-:W-:-:S11]  /*d3600*/  LOP3.LUT P5, RZ, R4, 0x80000000, RZ, 0xc0, !PT ;  /* 0x8000000004ff7812 */ /* 0x000fd600078ac0ff */
        /* <DEDUP_REMOVED lines=13> */
[C---:B------:R-:W-:Y:S01]  /*d36e0*/  LOP3.LUT P4, RZ, R5.reuse, 0x1, RZ, 0xc0, !PT ;  /* 0x0000000105ff7812 */ /* 0x040fe2000788c0ff */
[----:B------:R-:W3:Y:S04]  /*d36f0*/  LDL.LU R167, [R1+0x3174] ;  /* 0x0031740001a77983 */ /* 0x000ee80000300800 */
[----:B------:R-:W3:Y:S01]  /*d3700*/  LDL.LU R165, [R1+0x1138] ;  /* 0x0011380001a57983 */ /* 0x000ee20000300800 */
[----:B------:R-:W-:-:S03]  /*d3710*/  LOP3.LUT P3, RZ, R5, 0x2, RZ, 0xc0, !PT ;  /* 0x0000000205ff7812 */ /* 0x000fc6000786c0ff */
[----:B------:R-:W3:Y:S04]  /*d3720*/  LDL.LU R166, [R1+0xe58] ;  /* 0x000e580001a67983 */ /* 0x000ee80000300800 */
[----:B------:R2:W-:Y:S01]  /*d3730*/  @P0 STG.E desc[UR20][R8.64], R228 ;  /* 0x000000e408000986 */ /* 0x0005e2000c101914 */
[----:B------:R-:W-:Y:S01]  /*d3740*/  ISETP.LT.AND P0, PT, R238, UR5, !P4 ;  /* 0x00000005ee007c0c */ /* 0x000fe2000e701270 */
[----:B--2---:R-:W-:-:S12]  /*d3750*/  IMAD.WIDE R8, R236, 0x4, R124 ;  /* 0x00000004ec087825 */ /* 0x004fd800078e027c */
        /* <DEDUP_REMOVED lines=11> */
[----:B----4-:R-:W-:-:S12]  /*d3810*/  IMAD.WIDE R8, R241, 0x4, R124 ;  /* 0x00000004f1087825 */ /* 0x010fd800078e027c */
[----:B------:R1:W-:Y:S01]  /*d3820*/  @P0 STG.E desc[UR20][R8.64], R239 ;  /* 0x000000ef08000986 */ /* 0x0003e2000c101914 */
[----:B------:R-:W-:Y:S01]  /*d3830*/  ISETP.LT.AND P0, PT, R252, UR5, !P3 ;  /* 0x00000005fc007c0c */ /* 0x000fe2000df01270 */
[----:B-1----:R-:W-:-:S12]  /*d3840*/  IMAD.WIDE R8, R241, 0x4, R122 ;  /* 0x00000004f1087825 */ /* 0x002fd800078e027a */
[----:B------:R1:W-:Y:S04]  /*d3850*/  @P0 STG.E desc[UR20][R8.64], R237 ;  /* 0x000000ed08000986 */ /* 0x0003e8000c101914 */
[----:B-1----:R-:W2:Y:S01]  /*d3860*/  LDL.LU R237, [R1+0x3170] ;  /* 0x0031700001ed7983 */ /* 0x002ea20000300800 */
[----:B------:R-:W-:-:S04]  /*d3870*/  IMAD.WIDE R10, R241, 0x4, R120 ;  /* 0x00000004f10a7825 */ /* 0x000fc800078e0278 */
[----:B------:R-:W-:Y:S02]  /*d3880*/  IMAD.WIDE R12, R241, 0x4, R118 ;  /* 0x00000004f10c7825 */ /* 0x000fe400078e0276 */
[----:B------:R-:W4:Y:S04]  /*d3890*/  LDL.LU R241, [R1+0x3168] ;  /* 0x0031680001f17983 */ /* 0x000f280000300800 */
[----:B------:R-:W4:Y:S04]  /*d38a0*/  LDL.LU R236, [R1+0x113c] ;  /* 0x00113c0001ec7983 */ /* 0x000f280000300800 */
[----:B------:R-:W4:Y:S01]  /*d38b0*/  LDL.LU R239, [R1+0xe5c] ;  /* 0x000e5c0001ef7983 */ /* 0x000f220000300800 */
[----:B------:R-:W-:-:S13]  /*d38c0*/  ISETP.LT.AND P0, PT, R243, UR5, !P3 ;  /* 0x00000005f3007c0c */ /* 0x000fda000df01270 */
[----:B------:R1:W-:Y:S01]  /*d38d0*/  @P0 STG.E desc[UR20][R10.64], R245 ;  /* 0x000000f50a000986 */ /* 0x0003e2000c101914 */
[----:B------:R-:W-:Y:S01]  /*d38e0*/  ISETP.LT.AND P0, PT, R242, UR5, !P3 ;  /* 0x00000005f2007c0c */ /* 0x000fe2000df01270 */
[----:B---3--:R-:W-:-:S04]  /*d38f0*/  IMAD.WIDE R14, R240, 0x4, R124 ;  /* 0x00000004f00e7825 */ /* 0x008fc800078e027c */
[----:B------:R-:W-:-:S04]  /*d3900*/  IMAD.WIDE R16, R240, 0x4, R122 ;  /* 0x00000004f0107825 */ /* 0x000fc800078e027a */
[----:B------:R-:W-:-:S04]  /*d3910*/  IMAD.WIDE R8, R240, 0x4, R120 ;  /* 0x00000004f0087825 */ /* 0x000fc800078e0278 */
[----:B-1----:R-:W-:Y:S02]  /*d3920*/  IMAD.WIDE R10, R240, 0x4, R118 ;  /* 0x00000004f00a7825 */ /* 0x002fe400078e0276 */
[----:B------:R-:W3:Y:S01]  /*d3930*/  LDL.LU R240, [R1+0x3164] ;  /* 0x0031640001f07983 */ /* 0x000ee20000300800 */
[----:B------:R-:W-:-:S03]  /*d3940*/  LOP3.LUT P5, RZ, R5, 0x4, RZ, 0xc0, !PT ;  /* 0x0000000405ff7812 */ /* 0x000fc600078ac0ff */
[----:B------:R1:W-:Y:S01]  /*d3950*/  @P0 STG.E desc[UR20][R12.64], R229 ;  /* 0x000000e50c000986 */ /* 0x0003e2000c101914 */
[----:B------:R-:W-:-:S13]  /*d3960*/  ISETP.LT.AND P0, PT, R238, UR5, !P5 ;  /* 0x00000005ee007c0c */ /* 0x000fda000ef01270 */
[----:B------:R1:W-:Y:S01]  /*d3970*/  @P0 STG.E desc[UR20][R14.64], R221 ;  /* 0x000000dd0e000986 */ /* 0x0003e2000c101914 */
[----:B------:R-:W-:-:S13]  /*d3980*/  ISETP.LT.AND P0, PT, R252, UR5, !P5 ;  /* 0x00000005fc007c0c */ /* 0x000fda000ef01270 */
[----:B------:R1:W-:Y:S01]  /*d3990*/  @P0 STG.E desc[UR20][R16.64], R213 ;  /* 0x000000d510000986 */ /* 0x0003e2000c101914 */
[----:B------:R-:W-:Y:S02]  /*d39a0*/  ISETP.LT.AND P0, PT, R243, UR5, !P5 ;  /* 0x00000005f3007c0c */ /* 0x000fe4000ef01270 */
[----:B------:R-:W-:-:S11]  /*d39b0*/  LOP3.LUT P6, RZ, R5, 0x8, RZ, 0xc0, !PT ;  /* 0x0000000805ff7812 */ /* 0x000fd600078cc0ff */
[----:B------:R1:W-:Y:S01]  /*d39c0*/  @P0 STG.E desc[UR20][R8.64], R205 ;  /* 0x000000cd08000986 */ /* 0x0003e2000c101914 */
[----:B------:R-:W-:Y:S01]  /*d39d0*/  ISETP.LT.AND P0, PT, R242, UR5, !P5 ;  /* 0x00000005f2007c0c */ /* 0x000fe2000ef01270 */
[----:B-1----:R-:W-:-:S12]  /*d39e0*/  IMAD.WIDE R12, R167, 0x4, R124 ;  /* 0x00000004a70c7825 */ /* 0x002fd800078e027c */
[----:B------:R2:W-:Y:S01]  /*d39f0*/  @P0 STG.E desc[UR20][R10.64], R197 ;  /* 0x000000c50a000986 */ /* 0x0005e2000c101914 */
[----:B------:R-:W-:Y:S01]  /*d3a00*/  ISETP.LT.AND P0, PT, R238, UR5, !P6 ;  /* 0x00000005ee007c0c */ /* 0x000fe2000f701270 */
[----:B------:R-:W-:-:S12]  /*d3a10*/  IMAD.WIDE R14, R167, 0x4, R122 ;  /* 0x00000004a70e7825 */ /* 0x000fd800078e027a */
[----:B------:R1:W-:Y:S01]  /*d3a20*/  @P0 STG.E desc[UR20][R12.64], R165 ;  /* 0x000000a50c000986 */ /* 0x0003e2000c101914 */
[----:B------:R-:W-:Y:S01]  /*d3a30*/  ISETP.LT.AND P0, PT, R252, UR5, !P6 ;  /* 0x00000005fc007c0c */ /* 0x000fe2000f701270 */
[----:B------:R-:W-:-:S12]  /*d3a40*/  IMAD.WIDE R16, R167, 0x4, R120 ;  /* 0x00000004a7107825 */ /* 0x000fd800078e0278 */
[----:B------:R1:W-:Y:S01]  /*d3a50*/  @P0 STG.E desc[UR20][R14.64], R166 ;  /* 0x000000a60e000986 */ /* 0x0003e2000c101914 */
[----:B------:R-:W-:Y:S01]  /*d3a60*/  ISETP.LT.AND P0, PT, R243, UR5, !P6 ;  /* 0x00000005f3007c0c */ /* 0x000fe2000f701270 */
[----:B------:R-:W-:Y:S01]  /*d3a70*/  IMAD.WIDE R8, R167, 0x4, R118 ;  /* 0x00000004a7087825 */ /* 0x000fe200078e0276 */
[----:B------:R-:W-:-:S11]  /*d3a80*/  LOP3.LUT P4, RZ, R5, 0x10, RZ, 0xc0, !PT ;  /* 0x0000001005ff7812 */ /* 0x000fd6000788c0ff */
[----:B------:R-:W-:Y:S01]  /*d3a90*/  @P0 STG.E desc[UR20][R16.64], R246 ;  /* 0x000000f610000986 */ /* 0x000fe2000c101914 */
[----:B------:R-:W-:-:S13]  /*d3aa0*/  ISETP.LT.AND P0, PT, R242, UR5, !P6 ;  /* 0x00000005f2007c0c */ /* 0x000fda000f701270 */
[----:B------:R1:W-:Y:S01]  /*d3ab0*/  @P0 STG.E desc[UR20][R8.64], R230 ;  /* 0x000000e608000986 */ /* 0x0003e2000c101914 */
[----:B------:R-:W-:Y:S02]  /*d3ac0*/  ISETP.LT.AND P0, PT, R238, UR5, !P4 ;  /* 0x00000005ee007c0c */ /* 0x000fe4000e701270 */
[----:B------:R-:W-:Y:S01]  /*d3ad0*/  LOP3.LUT P3, RZ, R5, 0x20, RZ, 0xc0, !PT ;  /* 0x0000002005ff7812 */ /* 0x000fe2000786c0ff */
[----:B--2---:R-:W-:-:S04]  /*d3ae0*/  IMAD.WIDE R10, R237, 0x4, R124 ;  /* 0x00000004ed0a7825 */ /* 0x004fc800078e027c */
[----:B-1----:R-:W-:-:S04]  /*d3af0*/  IMAD.WIDE R12, R237, 0x4, R122 ;  /* 0x00000004ed0c7825 */ /* 0x002fc800078e027a */
[----:B------:R-:W-:-:S04]  /*d3b00*/  IMAD.WIDE R14, R237, 0x4, R120 ;  /* 0x00000004ed0e7825 */ /* 0x000fc800078e0278 */
[----:B------:R-:W-:Y:S02]  /*d3b10*/  IMAD.WIDE R8, R237, 0x4, R118 ;  /* 0x00000004ed087825 */ /* 0x000fe400078e0276 */
[----:B------:R-:W2:Y:S04]  /*d3b20*/  LDL.LU R237, [R1+0x3160] ;  /* 0x0031600001ed7983 */ /* 0x000ea80000300800 */
[----:B------:R1:W-:Y:S01]  /*d3b30*/  @P0 STG.E desc[UR20][R10.64], R222 ;  /* 0x000000de0a000986 */ /* 0x0003e2000c101914 */
[----:B------:R-:W-:-:S13]  /*d3b40*/  ISETP.LT.AND P0, PT, R252, UR5, !P4 ;  /* 0x00000005fc007c0c */ /* 0x000fda000e701270 */
[----:B------:R1:W-:Y:S01]  /*d3b50*/  @P0 STG.E desc[UR20][R12.64], R214 ;  /* 0x000000d60c000986 */ /* 0x0003e2000c101914 */
[----:B------:R-:W-:-:S13]  /*d3b60*/  ISETP.LT.AND P0, PT, R243, UR5, !P4 ;  /* 0x00000005f3007c0c */ /* 0x000fda000e701270 */
[----:B------:R-:W-:Y:S01]  /*d3b70*/  @P0 STG.E desc[UR20][R14.64], R206 ;  /* 0x000000ce0e000986 */ /* 0x000fe2000c101914 */
[----:B------:R-:W-:Y:S01]  /*d3b80*/  ISETP.LT.AND P0, PT, R242, UR5, !P4 ;  /* 0x00000005f2007c0c */ /* 0x000fe2000e701270 */
[----:B----4-:R-:W-:-:S04]  /*d3b90*/  IMAD.WIDE R16, R241, 0x4, R124 ;  /* 0x00000004f1107825 */ /* 0x010fc800078e027c */
[----:B-1----:R-:W-:-:S04]  /*d3ba0*/  IMAD.WIDE R10, R241, 0x4, R122 ;  /* 0x00000004f10a7825 */ /* 0x002fc800078e027a */
[----:B------:R-:W-:-:S04]  /*d3bb0*/  IMAD.WIDE R12, R241, 0x4, R120 ;  /* 0x00000004f10c7825 */ /* 0x000fc800078e0278 */
[----:B------:R1:W-:Y:S02]  /*d3bc0*/  @P0 STG.E desc[UR20][R8.64], R198 ;  /* 0x000000c608000986 */ /* 0x0003e4000c101914 */
[----:B-1----:R-:W-:Y:S02]  /*d3bd0*/  IMAD.WIDE R8, R241, 0x4, R118 ;  /* 0x00000004f1087825 */ /* 0x002fe400078e0276 */
[----:B------:R-:W4:Y:S01]  /*d3be0*/  LDL.LU R241, [R1+0x3158] ;  /* 0x0031580001f17983 */ /* 0x000f220000300800 */
[----:B------:R-:W-:-:S13]  /*d3bf0*/  ISETP.LT.AND P0, PT, R238, UR5, !P3 ;  /* 0x00000005ee007c0c */ /* 0x000fda000df01270 */
[----:B------:R-:W-:Y:S01]  /*d3c00*/  @P0 STG.E desc[UR20][R16.64], R236 ;  /* 0x000000ec10000986 */ /* 0x000fe2000c101914 */
[----:B------:R-:W-:-:S13]  /*d3c10*/  ISETP.LT.AND P0, PT, R252, UR5, !P3 ;  /* 0x00000005fc007c0c */ /* 0x000fda000df01270 */
[----:B------:R1:W-:Y:S04]  /*d3c20*/  @P0 STG.E desc[UR20][R10.64], R239 ;  /* 0x000000ef0a000986 */ /* 0x0003e8000c101914 */
[----:B-1----:R-:W4:Y:S01]  /*d3c30*/  LDL.LU R239, [R1+0x3154] ;  /* 0x0031540001ef7983 */ /* 0x002f220000300800 */
[----:B------:R-:W-:-:S13]  /*d3c40*/  ISETP.LT.AND P0, PT, R243, UR5, !P3 ;  /* 0x00000005f3007c0c */ /* 0x000fda000df01270 */
[----:B------:R-:W-:Y:S01]  /*d3c50*/  @P0 STG.E desc[UR20][R12.64], R247 ;  /* 0x000000f70c000986 */ /* 0x000fe2000c101914 */
[----:B------:R-:W-:Y:S01]  /*d3c60*/  ISETP.LT.AND P0, PT, R242, UR5, !P3 ;  /* 0x00000005f2007c0c */ /* 0x000fe2000df01270 */
[----:B---3--:R-:W-:-:S04]  /*d3c70*/  IMAD.WIDE R14, R240, 0x4, R124 ;  /* 0x00000004f00e7825 */ /* 0x008fc800078e027c */
[----:B------:R-:W-:-:S04]  /*d3c80*/  IMAD.WIDE R16, R240, 0x4, R122 ;  /* 0x00000004f0107825 */ /* 0x000fc800078e027a */
[----:B------:R-:W-:-:S04]  /*d3c90*/  IMAD.WIDE R10, R240, 0x4, R120 ;  /* 0x00000004f00a7825 */ /* 0x000fc800078e0278 */
[----:B------:R1:W-:Y:S02]  /*d3ca0*/  @P0 STG.E desc[UR20][R8.64], R231 ;  /* 0x000000e708000986 */ /* 0x0003e4000c101914 */
[----:B-1----:R-:W-:Y:S02]  /*d3cb0*/  IMAD.WIDE R8, R240, 0x4, R118 ;  /* 0x00000004f0087825 */ /* 0x002fe400078e0276 */
[----:B------:R-:W3:Y:S01]  /*d3cc0*/  LDL.LU R240, [R1+0x3148] ;  /* 0x0031480001f07983 */ /* 0x000ee20000300800 */
[----:B------:R-:W-:-:S04]  /*d3cd0*/  LOP3.LUT P5, RZ, R5, 0x40, RZ, 0xc0, !PT ;  /* 0x0000004005ff7812 */ /* 0x000fc800078ac0ff */
[----:B------:R-:W-:-:S13]  /*d3ce0*/  ISETP.LT.AND P0, PT, R238, UR5, !P5 ;  /* 0x00000005ee007c0c */ /* 0x000fda000ef01270 */
[----:B------:R1:W-:Y:S01]  /*d3cf0*/  @P0 STG.E desc[UR20][R14.64], R223 ;  /* 0x000000df0e000986 */ /* 0x0003e2000c101914 */
[----:B------:R-:W-:-:S13]  /*d3d00*/  ISETP.LT.AND P0, PT, R252, UR5, !P5 ;  /* 0x00000005fc007c0c */ /* 0x000fda000ef01270 */
[----:B------:R1:W-:Y:S01]  /*d3d10*/  @P0 STG.E desc[UR20][R16.64], R215 ;  /* 0x000000d710000986 */ /* 0x0003e2000c101914 */
[----:B------:R-:W-:Y:S02]  /*d3d20*/  ISETP.LT.AND P0, PT, R243, UR5, !P5 ;  /* 0x00000005f3007c0c */ /* 0x000fe4000ef01270 */
        /* <DEDUP_REMOVED lines=16> */
[----:B------:R-:W-:-:S13]  /*d3e30*/  ISETP.LT.AND P0, PT, R242, UR5, !P4 ;  /* 0x00000005f2007c0c */ /* 0x000fda000e701270 */
[----:B------:R1:W-:Y:S01]  /*d3e40*/  @P0 STG.E desc[UR20][R8.64], R168 ;  /* 0x000000a808000986 */ /* 0x0003e2000c101914 */
[----:B------:R-:W-:Y:S01]  /*d3e50*/  ISETP.LT.AND P0, PT, R238, UR5, !P3 ;  /* 0x00000005ee007c0c */ /* 0x000fe2000df01270 */
[----:B----4-:R-:W-:-:S12]  /*d3e60*/  IMAD.WIDE R10, R241, 0x4, R124 ;  /* 0x00000004f10a7825 */ /* 0x010fd800078e027c */
[----:B------:R4:W-:Y:S01]  /*d3e70*/  @P0 STG.E desc[UR20][R10.64], R156 ;  /* 0x0000009c0a000986 */ /* 0x0009e2000c101914 */
[----:B------:R-:W-:Y:S01]  /*d3e80*/  ISETP.LT.AND P0, PT, R252, UR5, !P3 ;  /* 0x00000005fc007c0c */ /* 0x000fe2000df01270 */
[----:B-1----:R-:W-:-:S12]  /*d3e90*/  IMAD.WIDE R12, R241, 0x4, R122 ;  /* 0x00000004f10c7825 */ /* 0x002fd800078e027a */
[----:B------:R1:W-:Y:S01]  /*d3ea0*/  @P0 STG.E desc[UR20][R12.64], R148 ;  /* 0x000000940c000986 */ /* 0x0003e2000c101914 */
[----:B------:R-:W-:Y:S01]  /*d3eb0*/  ISETP.LT.AND P0, PT, R243, UR5, !P3 ;  /* 0x00000005f3007c0c */ /* 0x000fe2000df01270 */
[----:B------:R-:W-:Y:S01]  /*d3ec0*/  IMAD.WIDE R14, R241, 0x4, R120 ;  /* 0x00000004f10e7825 */ /* 0x000fe200078e0278 */
[----:B------:R-:W-:-:S11]  /*d3ed0*/  LOP3.LUT P6, RZ, R5, 0x200, RZ, 0xc0, !PT ;  /* 0x0000020005ff7812 */ /* 0x000fd600078cc0ff */
[----:B------:R-:W-:Y:S01]  /*d3ee0*/  @P0 STG.E desc[UR20][R14.64], R140 ;  /* 0x0000008c0e000986 */ /* 0x000fe2000c101914 */
[----:B------:R-:W-:Y:S01]  /*d3ef0*/  ISETP.LT.AND P0, PT, R242, UR5, !P3 ;  /* 0x00000005f2007c0c */ /* 0x000fe2000df01270 */
[----:B------:R-:W-:Y:S02]  /*d3f00*/  IMAD.WIDE R8, R241, 0x4, R118 ;  /* 0x00000004f1087825 */ /* 0x000fe400078e0276 */
[----:B------:R-:W2:Y:S10]  /*d3f10*/  LDL.LU R241, [R1+0x313c] ;  /* 0x00313c0001f17983 */ /* 0x000eb40000300800 */
[----:B------:R1:W-:Y:S01]  /*d3f20*/  @P0 STG.E desc[UR20][R8.64], R100 ;  /* 0x0000006408000986 */ /* 0x0003e2000c101914 */
[----:B------:R-:W-:Y:S01]  /*d3f30*/  ISETP.LT.AND P0, PT, R238, UR5, !P6 ;  /* 0x00000005ee007c0c */ /* 0x000fe2000f701270 */
[----:B------:R-:W-:-:S12]  /*d3f40*/  IMAD.WIDE R16, R239, 0x4, R124 ;  /* 0x00000004ef107825 */ /* 0x000fd800078e027c */
[----:B------:R3:W-:Y:S01]  /*d3f50*/  @P0 STG.E desc[UR20][R16.64], R193 ;  /* 0x000000c110000986 */ /* 0x0007e2000c101914 */
[----:B------:R-:W-:Y:S01]  /*d3f60*/  ISETP.LT.AND P0, PT, R252, UR5, !P6 ;  /* 0x00000005fc007c0c */ /* 0x000fe2000f701270 */
[----:B----4-:R-:W-:-:S12]  /*d3f70*/  IMAD.WIDE R10, R239, 0x4, R122 ;  /* 0x00000004ef0a7825 */ /* 0x010fd800078e027a */
[----:B------:R4:W-:Y:S01]  /*d3f80*/  @P0 STG.E desc[UR20][R10.64], R185 ;  /* 0x000000b90a000986 */ /* 0x0009e2000c101914 */
[----:B------:R-:W-:Y:S01]  /*d3f90*/  ISETP.LT.AND P0, PT, R243, UR5, !P6 ;  /* 0x00000005f3007c0c */ /* 0x000fe2000f701270 */
[----:B-1----:R-:W-:-:S12]  /*d3fa0*/  IMAD.WIDE R12, R239, 0x4, R120 ;  /* 0x00000004ef0c7825 */ /* 0x002fd800078e0278 */
[----:B------:R-:W-:Y:S01]  /*d3fb0*/  @P0 STG.E desc[UR20][R12.64], R177 ;  /* 0x000000b10c000986 */ /* 0x000fe2000c101914 */
[----:B------:R-:W-:Y:S01]  /*d3fc0*/  ISETP.LT.AND P0, PT, R242, UR5, !P6 ;  /* 0x00000005f2007c0c */ /* 0x000fe2000f701270 */
[----:B------:R-:W-:-:S04]  /*d3fd0*/  IMAD.WIDE R8, R239, 0x4, R118 ;  /* 0x00000004ef087825 */ /* 0x000fc800078e0276 */
[----:B---3--:R-:W-:-:S04]  /*d3fe0*/  IMAD.WIDE R14, R240, 0x4, R124 ;  /* 0x00000004f00e7825 */ /* 0x008fc800078e027c */
[----:B------:R-:W-:-:S04]  /*d3ff0*/  IMAD.WIDE R16, R240, 0x4, R122 ;  /* 0x00000004f0107825 */ /* 0x000fc800078e027a */
[----:B------:R1:W-:Y:S01]  /*d4000*/  @P0 STG.E desc[UR20][R8.64], R169 ;  /* 0x000000a908000986 */ /* 0x0003e2000c101914 */
[----:B----4-:R-:W-:-:S04]  /*d4010*/  IMAD.WIDE R10, R240, 0x4, R120 ;  /* 0x00000004f00a7825 */ /* 0x010fc800078e0278 */
[----:B-1----:R-:W-:Y:S02]  /*d4020*/  IMAD.WIDE R8, R240, 0x4, R118 ;  /* 0x00000004f0087825 */ /* 0x002fe400078e0276 */
[----:B------:R-:W3:Y:S01]  /*d4030*/  LDL.LU R240, [R1+0x3138] ;  /* 0x0031380001f07983 */ /* 0x000ee20000300800 */
[----:B------:R-:W-:-:S04]  /*d4040*/  LOP3.LUT P5, RZ, R5, 0x400, RZ, 0xc0, !PT ;  /* 0x0000040005ff7812 */ /* 0x000fc800078ac0ff */
[----:B------:R-:W-:-:S13]  /*d4050*/  ISETP.LT.AND P0, PT, R238, UR5, !P5 ;  /* 0x00000005ee007c0c */ /* 0x000fda000ef01270 */
[----:B------:R1:W-:Y:S01]  /*d4060*/  @P0 STG.E desc[UR20][R14.64], R157 ;  /* 0x0000009d0e000986 */ /* 0x0003e2000c101914 */
[----:B------:R-:W-:-:S13]  /*d4070*/  ISETP.LT.AND P0, PT, R252, UR5, !P5 ;  /* 0x00000005fc007c0c */ /* 0x000fda000ef01270 */
[----:B------:R4:W-:Y:S01]  /*d4080*/  @P0 STG.E desc[UR20][R16.64], R149 ;  /* 0x0000009510000986 */ /* 0x0009e2000c101914 */
[----:B------:R-:W-:-:S13]  /*d4090*/  ISETP.LT.AND P0, PT, R243, UR5, !P5 ;  /* 0x00000005f3007c0c */ /* 0x000fda000ef01270 */
[----:B------:R-:W-:Y:S01]  /*d40a0*/  @P0 STG.E desc[UR20][R10.64], R141 ;  /* 0x0000008d0a000986 */ /* 0x000fe2000c101914 */
[----:B------:R-:W-:-:S13]  /*d40b0*/  ISETP.LT.AND P0, PT, R242, UR5, !P5 ;  /* 0x00000005f2007c0c */ /* 0x000fda000ef01270 */
[----:B------:R4:W-:Y:S01]  /*d40c0*/  @P0 STG.E desc[UR20][R8.64], R101 ;  /* 0x0000006508000986 */ /* 0x0009e2000c101914 */
[----:B------:R-:W-:-:S04]  /*d40d0*/  LOP3.LUT P4, RZ, R5, 0x800, RZ, 0xc0, !PT ;  /* 0x0000080005ff7812 */ /* 0x000fc8000788c0ff */
[----:B------:R-:W-:Y:S01]  /*d40e0*/  ISETP.LT.AND P0, PT, R238, UR5, !P4 ;  /* 0x00000005ee007c0c */ /* 0x000fe2000e701270 */
[----:B--2---:R-:W-:-:S04]  /*d40f0*/  IMAD.WIDE R12, R237, 0x4, R124 ;  /* 0x00000004ed0c7825 */ /* 0x004fc800078e027c */
[----:B-1----:R-:W-:-:S04]  /*d4100*/  IMAD.WIDE R14, R237, 0x4, R122 ;  /* 0x00000004ed0e7825 */ /* 0x002fc800078e027a */
[----:B----4-:R-:W-:-:S04]  /*d4110*/  IMAD.WIDE R16, R237, 0x4, R120 ;  /* 0x00000004ed107825 */ /* 0x010fc800078e0278 */
[----:B------:R-:W-:Y:S02]  /*d4120*/  IMAD.WIDE R8, R237, 0x4, R118 ;  /* 0x00000004ed087825 */ /* 0x000fe400078e0276 */
[----:B------:R-:W2:Y:S04]  /*d4130*/  LDL.LU R237, [R1+0x3130] ;  /* 0x0031300001ed7983 */ /* 0x000ea80000300800 */
[----:B------:R-:W4:Y:S04]  /*d4140*/  LDL.LU R239, [R1+0x312c] ;  /* 0x00312c0001ef7983 */ /* 0x000f280000300800 */
        /* <DEDUP_REMOVED lines=8> */
[----:B------:R-:W-:Y:S01]  /*d41d0*/  ISETP.LT.AND P0, PT, R238, UR5, !P3 ;  /* 0x00000005ee007c0c */ /* 0x000fe2000df01270 */
[----:B------:R-:W-:-:S04]  /*d41e0*/  IMAD.WIDE R10, R241, 0x4, R124 ;  /* 0x00000004f10a7825 */ /* 0x000fc800078e027c */
[----:B-1----:R-:W-:-:S04]  /*d41f0*/  IMAD.WIDE R12, R241, 0x4, R122 ;  /* 0x00000004f10c7825 */ /* 0x002fc800078e027a */
[----:B------:R-:W-:-:S04]  /*d4200*/  IMAD.WIDE R14, R241, 0x4, R120 ;  /* 0x00000004f10e7825 */ /* 0x000fc800078e0278 */
[----:B------:R-:W-:Y:S02]  /*d4210*/  IMAD.WIDE R8, R241, 0x4, R118 ;  /* 0x00000004f1087825 */ /* 0x000fe400078e0276 */
[----:B------:R-:W4:Y:S04]  /*d4220*/  LDL.LU R241, [R1+0x3128] ;  /* 0x0031280001f17983 */ /* 0x000f280000300800 */
[----:B------:R1:W-:Y:S01]  /*d4230*/  @P0 STG.E desc[UR20][R10.64], R158 ;  /* 0x0000009e0a000986 */ /* 0x0003e2000c101914 */
[----:B------:R-:W-:-:S13]  /*d4240*/  ISETP.LT.AND P0, PT, R252, UR5, !P3 ;  /* 0x00000005fc007c0c */ /* 0x000fda000df01270 */
[----:B------:R1:W-:Y:S01]  /*d4250*/  @P0 STG.E desc[UR20][R12.64], R150 ;  /* 0x000000960c000986 */ /* 0x0003e2000c101914 */
[----:B------:R-:W-:-:S13]  /*d4260*/  ISETP.LT.AND P0, PT, R243, UR5, !P3 ;  /* 0x00000005f3007c0c */ /* 0x000fda000df01270 */
[----:B------:R-:W-:Y:S01]  /*d4270*/  @P0 STG.E desc[UR20][R14.64], R142 ;  /* 0x0000008e0e000986 */ /* 0x000fe2000c101914 */
[----:B------:R-:W-:-:S13]  /*d4280*/  ISETP.LT.AND P0, PT, R242, UR5, !P3 ;  /* 0x00000005f2007c0c */ /* 0x000fda000df01270 */
[----:B------:R1:W-:Y:S01]  /*d4290*/  @P0 STG.E desc[UR20][R8.64], R102 ;  /* 0x0000006608000986 */ /* 0x0003e2000c101914 */
[----:B---3--:R-:W-:-:S04]  /*d42a0*/  IMAD.WIDE R16, R240, 0x4, R124 ;  /* 0x00000004f0107825 */ /* 0x008fc800078e027c */
[----:B-1----:R-:W-:-:S04]  /*d42b0*/  IMAD.WIDE R10, R240, 0x4, R122 ;  /* 0x00000004f00a7825 */ /* 0x002fc800078e027a */
[----:B------:R-:W-:-:S04]  /*d42c0*/  IMAD.WIDE R12, R240, 0x4, R120 ;  /* 0x00000004f00c7825 */ /* 0x000fc800078e0278 */
[----:B------:R-:W-:Y:S02]  /*d42d0*/  IMAD.WIDE R8, R240, 0x4, R118 ;  /* 0x00000004f0087825 */ /* 0x000fe400078e0276 */
        /* <DEDUP_REMOVED lines=13> */
[----:B--2---:R-:W-:-:S10]  /*d43b0*/  IMAD.WIDE R14, R237, 0x4, R124 ;  /* 0x00000004ed0e7825 */ /* 0x004fd400078e027c */
[----:B------:R2:W-:Y:S01]  /*d43c0*/  @P0 STG.E desc[UR20][R14.64], R159 ;  /* 0x0000009f0e000986 */ /* 0x0005e2000c101914 */
[----:B------:R-:W-:Y:S01]  /*d43d0*/  ISETP.LT.AND P0, PT, R252, UR5, !P4 ;  /* 0x00000005fc007c0c */ /* 0x000fe2000e701270 */
[----:B-1----:R-:W-:-:S12]  /*d43e0*/  IMAD.WIDE R16, R237, 0x4, R122 ;  /* 0x00000004ed107825 */ /* 0x002fd800078e027a */
[----:B------:R1:W-:Y:S01]  /*d43f0*/  @P0 STG.E desc[UR20][R16.64], R151 ;  /* 0x0000009710000986 */ /* 0x0003e2000c101914 */
[----:B------:R-:W-:Y:S01]  /*d4400*/  ISETP.LT.AND P0, PT, R243, UR5, !P4 ;  /* 0x00000005f3007c0c */ /* 0x000fe2000e701270 */
[----:B------:R-:W-:-:S04]  /*d4410*/  IMAD.WIDE R10, R237, 0x4, R120 ;  /* 0x00000004ed0a7825 */ /* 0x000fc800078e0278 */
[----:B------:R-:W-:Y:S02]  /*d4420*/  IMAD.WIDE R8, R237, 0x4, R118 ;  /* 0x00000004ed087825 */ /* 0x000fe400078e0276 */
[----:B------:R-:W3:Y:S06]  /*d4430*/  LDL.LU R237, [R1+0x311c] ;  /* 0x00311c0001ed7983 */ /* 0x000eec0000300800 */
[----:B------:R-:W-:Y:S01]  /*d4440*/  @P0 STG.E desc[UR20][R10.64], R143 ;  /* 0x0000008f0a000986 */ /* 0x000fe2000c101914 */
[----:B------:R-:W-:Y:S01]  /*d4450*/  ISETP.LT.AND P0, PT, R242, UR5, !P4 ;  /* 0x00000005f2007c0c */ /* 0x000fe2000e701270 */
[----:B----4-:R-:W-:-:S12]  /*d4460*/  IMAD.WIDE R12, R239, 0x4, R124 ;  /* 0x00000004ef0c7825 */ /* 0x010fd800078e027c */
        /* <DEDUP_REMOVED lines=8> */
[----:B----4-:R-:W-:Y:S01]  /*d44f0*/  IMAD.WIDE R8, R239, 0x4, R118 ;  /* 0x00000004ef087825 */ /* 0x010fe200078e0276 */
[----:B------:R-:W-:-:S11]  /*d4500*/  LOP3.LUT P3, RZ, R5, 0x10000, RZ, 0xc0, !PT ;  /* 0x0001000005ff7812 */ /* 0x000fd6000786c0ff */
[----:B------:R-:W-:Y:S01]  /*d4510*/  @P0 STG.E desc[UR20][R16.64], R172 ;  /* 0x000000ac10000986 */ /* 0x000fe2000c101914 */
[----:B------:R-:W-:Y:S01]  /*d4520*/  ISETP.LT.AND P0, PT, R242, UR5, !P6 ;  /* 0x00000005f2007c0c */ /* 0x000fe2000f701270 */
[----:B------:R-:W-:-:S04]  /*d4530*/  IMAD.WIDE R10, R241, 0x4, R124 ;  /* 0x00000004f10a7825 */ /* 0x000fc800078e027c */
[----:B--2---:R-:W-:-:S04]  /*d4540*/  IMAD.WIDE R12, R241, 0x4, R122 ;  /* 0x00000004f10c7825 */ /* 0x004fc800078e027a */
[----:B-1----:R-:W-:-:S04]  /*d4550*/  IMAD.WIDE R14, R241, 0x4, R120 ;  /* 0x00000004f10e7825 */ /* 0x002fc800078e0278 */
[----:B------:R1:W-:Y:S01]  /*d4560*/  @P0 STG.E desc[UR20][R8.64], R160 ;  /* 0x000000a008000986 */ /* 0x0003e2000c101914 */
[----:B------:R-:W-:Y:S01]  /*d4570*/  ISETP.LT.AND P0, PT, R238, UR5, !P3 ;  /* 0x00000005ee007c0c */ /* 0x000fe2000df01270 */
[----:B-1----:R-:W-:Y:S02]  /*d4580*/  IMAD.WIDE R8, R241, 0x4, R118 ;  /* 0x00000004f1087825 */ /* 0x002fe400078e0276 */
[----:B------:R-:W2:Y:S10]  /*d4590*/  LDL.LU R241, [R1+0x3110] ;  /* 0x0031100001f17983 */ /* 0x000eb40000300800 */
        /* <DEDUP_REMOVED lines=9> */
[----:B----4-:R-:W-:-:S04]  /*d4630*/  IMAD.WIDE R12, R240, 0x4, R120 ;  /* 0x00000004f00c7825 */ /* 0x010fc800078e0278 */
[----:B------:R-:W-:Y:S02]  /*d4640*/  IMAD.WIDE R8, R240, 0x4, R118 ;  /* 0x00000004f0087825 */ /* 0x000fe400078e0276 */
[----:B------:R-:W3:Y:S01]  /*d4650*/  LDL.LU R240, [R1+0x3108] ;  /* 0x0031080001f07983 */ /* 0x000ee20000300800 */
[----:B------:R-:W-:-:S03]  /*d4660*/  LOP3.LUT P5, RZ, R5, 0x20000, RZ, 0xc0, !PT ;  /* 0x0002000005ff7812 */ /* 0x000fc600078ac0ff */
[----:B------:R-:W4:Y:S01]  /*d4670*/  LDL.LU R239, [R1+0x3104] ;  /* 0x0031040001ef7983 */ /* 0x000f220000300800 */
[----:B------:R-:W-:-:S13]  /*d4680*/  ISETP.LT.AND P0, PT, R238, UR5, !P5 ;  /* 0x00000005ee007c0c */ /* 0x000fda000ef01270 */
[----:B------:R1:W-:Y:S01]  /*d4690*/  @P0 STG.E desc[UR20][R16.64], R189 ;  /* 0x000000bd10000986 */ /* 0x0003e2000c101914 */
[----:B------:R-:W-:-:S13]  /*d46a0*/  ISETP.LT.AND P0, PT, R252, UR5, !P5 ;  /* 0x00000005fc007c0c */ /* 0x000fda000ef01270 */
[----:B------:R1:W-:Y:S01]  /*d46b0*/  @P0 STG.E desc[UR20][R10.64], R181 ;  /* 0x000000b50a000986 */ /* 0x0003e2000c101914 */
[----:B------:R-:W-:-:S13]  /*d46c0*/  ISETP.LT.AND P0, PT, R243, UR5, !P5 ;  /* 0x00000005f3007c0c */ /* 0x000fda000ef01270 */
[----:B------:R-:W-:Y:S01]  /*d46d0*/  @P0 STG.E desc[UR20][R12.64], R173 ;  /* 0x000000ad0c000986 */ /* 0x000fe2000c101914 */
[----:B------:R-:W-:Y:S02]  /*d46e0*/  ISETP.LT.AND P0, PT, R242, UR5, !P5 ;  /* 0x00000005f2007c0c */ /* 0x000fe4000ef01270 */
[----:B------:R-:W-:-:S11]  /*d46f0*/  LOP3.LUT P4, RZ, R5, 0x40000, RZ, 0xc0, !PT ;  /* 0x0004000005ff7812 */ /* 0x000fd6000788c0ff */
[----:B------:R1:W-:Y:S01]  /*d4700*/  @P0 STG.E desc[UR20][R8.64], R161 ;  /* 0x000000a108000986 */ /* 0x0003e2000c101914 */
[----:B------:R-:W-:Y:S02]  /*d4710*/  ISETP.LT.AND P0, PT, R238, UR5, !P4 ;  /* 0x00000005ee007c0c */ /* 0x000fe4000e701270 */
[----:B------:R-:W-:Y:S01]  /*d4720*/  LOP3.LUT P3, RZ, R5, 0x80000, RZ, 0xc0, !PT ;  /* 0x0008000005ff7812 */ /* 0x000fe2000786c0ff */
        /* <DEDUP_REMOVED lines=38> */
[----:B------:R-:W-:Y:S01]  /*d4990*/  ISETP.LT.AND P0, PT, R242, UR5, !P5 ;  /* 0x00000005f2007c0c */ /* 0x000fe2000ef01270 */
[----:B----4-:R-:W-:-:S12]  /*d49a0*/  IMAD.WIDE R16, R239, 0x4, R124 ;  /* 0x00000004ef107825 */ /* 0x010fd800078e027c */
        /* <DEDUP_REMOVED lines=8> */
[----:B----4-:R-:W-:-:S12]  /*d4a30*/  IMAD.WIDE R8, R239, 0x4, R118 ;  /* 0x00000004ef087825 */ /* 0x010fd800078e0276 */
[----:B------:R-:W-:Y:S01]  /*d4a40*/  @P0 STG.E desc[UR20][R12.64], R175 ;  /* 0x000000af0c000986 */ /* 0x000fe2000c101914 */
[----:B------:R-:W-:-:S13]  /*d4a50*/  ISETP.LT.AND P0, PT, R242, UR5, !P6 ;  /* 0x00000005f2007c0c */ /* 0x000fda000f701270 */
[----:B------:R4:W-:Y:S01]  /*d4a60*/  @P0 STG.E desc[UR20][R8.64], R163 ;  /* 0x000000a308000986 */ /* 0x0009e2000c101914 */
[----:B------:R-:W-:Y:S01]  /*d4a70*/  LOP3.LUT P4, RZ, R5, 0x400000, RZ, 0xc0, !PT ;  /* 0x0040000005ff7812 */ /* 0x000fe2000788c0ff */
[----:B------:R-:W-:-:S04]  /*d4a80*/  IMAD.WIDE R14, R237, 0x4, R124 ;  /* 0x00000004ed0e7825 */ /* 0x000fc800078e027c */
[----:B-1----:R-:W-:-:S04]  /*d4a90*/  IMAD.WIDE R16, R237, 0x4, R122 ;  /* 0x00000004ed107825 */ /* 0x002fc800078e027a */
[----:B------:R-:W-:-:S04]  /*d4aa0*/  IMAD.WIDE R10, R237, 0x4, R120 ;  /* 0x00000004ed0a7825 */ /* 0x000fc800078e0278 */
[----:B----4-:R-:W-:Y:S02]  /*d4ab0*/  IMAD.WIDE R8, R237, 0x4, R118 ;  /* 0x00000004ed087825 */ /* 0x010fe400078e0276 */
[----:B------:R-:W4:Y:S01]  /*d4ac0*/  LDL.LU R237, [R1+0x30f0] ;  /* 0x0030f00001ed7983 */ /* 0x000f220000300800 */
        /* <DEDUP_REMOVED lines=8> */
[----:B------:R-:W-:Y:S01]  /*d4b50*/  @P0 STG.E desc[UR20][R8.64], R99 ;  /* 0x0000006308000986 */ /* 0x000fe2000c101914 */
[----:B------:R-:W-:Y:S01]  /*d4b60*/  ISETP.LT.AND P0, PT, R238, UR5, !P3 ;  /* 0x00000005ee007c0c */ /* 0x000fe2000df01270 */
[----:B--2---:R-:W-:-:S04]  /*d4b70*/  IMAD.WIDE R18, R241, 0x4, R118 ;  /* 0x00000004f1127825 */ /* 0x004fc800078e0276 */
[--C-:B---3--:R-:W-:Y:S01]  /*d4b80*/  IMAD.WIDE R20, R240, 0x4, R124.reuse ;  /* 0x00000004f0147825 */ /* 0x108fe200078e027c */
[----:B------:R-:W-:Y:S01]  /*d4b90*/  LOP3.LUT P5, RZ, R5, 0x1000000, RZ, 0xc0, !PT ;  /* 0x0100000005ff7812 */ /* 0x000fe200078ac0ff */
[----:B------:R-:W2:Y:S02]  /*d4ba0*/  LDS.128 R8, [R2] ;  /* 0x0000000002087984 */ /* 0x000ea40000000c00 */
[----:B------:R-:W-:-:S04]  /*d4bb0*/  IMAD.WIDE R12, R241, 0x4, R124 ;  /* 0x00000004f10c7825 */ /* 0x000fc800078e027c */
[----:B-1----:R-:W-:-:S04]  /*d4bc0*/  IMAD.WIDE R14, R241, 0x4, R122 ;  /* 0x00000004f10e7825 */ /* 0x002fc800078e027a */
[----:B------:R-:W-:Y:S02]  /*d4bd0*/  IMAD.WIDE R16, R241, 0x4, R120 ;  /* 0x00000004f1107825 */ /* 0x000fe400078e0278 */
[----:B------:R-:W3:Y:S04]  /*d4be0*/  LDL.LU R241, [R1+0x30e8] ;  /* 0x0030e80001f17983 */ /* 0x000ee80000300800 */
[----:B------:R1:W-:Y:S01]  /*d4bf0*/  @P0 STG.E desc[UR20][R12.64], R92 ;  /* 0x0000005c0c000986 */ /* 0x0003e2000c101914 */
[----:B------:R-:W-:-:S13]  /*d4c00*/  ISETP.LT.AND P0, PT, R252, UR5, !P3 ;  /* 0x00000005fc007c0c */ /* 0x000fda000df01270 */
[----:B------:R2:W-:Y:S01]  /*d4c10*/  @P0 STG.E desc[UR20][R14.64], R84 ;  /* 0x000000540e000986 */ /* 0x0005e2000c101914 */
[----:B------:R-:W-:Y:S01]  /*d4c20*/  ISETP.LT.AND P0, PT, R243, UR5, !P3 ;  /* 0x00000005f3007c0c */ /* 0x000fe2000df01270 */
[----:B-1----:R-:W-:-:S04]  /*d4c30*/  IMAD.WIDE R12, R240, 0x4, R122 ;  /* 0x00000004f00c7825 */ /* 0x002fc800078e027a */
[----:B--2---:R-:W-:-:S08]  /*d4c40*/  IMAD.WIDE R14, R240, 0x4, R120 ;  /* 0x00000004f00e7825 */ /* 0x004fd000078e0278 */
[----:B------:R1:W-:Y:S02]  /*d4c50*/  @P0 STG.E desc[UR20][R16.64], R76 ;  /* 0x0000004c10000986 */ /* 0x0003e4000c101914 */
[----:B-1----:R-:W-:Y:S02]  /*d4c60*/  IMAD.WIDE R16, R240, 0x4, R118 ;  /* 0x00000004f0107825 */ /* 0x002fe400078e0276 */
[----:B------:R-:W2:Y:S01]  /*d4c70*/  LDL.LU R240, [R1+0x30dc] ;  /* 0x0030dc0001f07983 */ /* 0x000ea20000300800 */
[----:B------:R-:W-:-:S13]  /*d4c80*/  ISETP.LT.AND P0, PT, R242, UR5, !P3 ;  /* 0x00000005f2007c0c */ /* 0x000fda000df01270 */
[----:B------:R4:W-:Y:S01]  /*d4c90*/  @P0 STG.E desc[UR20][R18.64], R68 ;  /* 0x0000004412000986 */ /* 0x0009e2000c101914 */
[----:B------:R-:W-:-:S13]  /*d4ca0*/  ISETP.LT.AND P0, PT, R238, UR5, !P5 ;  /* 0x00000005ee007c0c */ /* 0x000fda000ef01270 */
[----:B------:R-:W-:Y:S01]  /*d4cb0*/  @P0 STG.E desc[UR20][R20.64], R60 ;  /* 0x0000003c14000986 */ /* 0x000fe2000c101914 */
        /* <DEDUP_REMOVED lines=8> */
[----:B----4-:R-:W-:-:S04]  /*d4d40*/  IMAD.WIDE R18, R237, 0x4, R124 ;  /* 0x00000004ed127825 */ /* 0x010fc800078e027c */
[----:B-1----:R-:W-:-:S04]  /*d4d50*/  IMAD.WIDE R12, R237, 0x4, R122 ;  /* 0x00000004ed0c7825 */ /* 0x002fc800078e027a */
[----:B------:R-:W-:-:S04]  /*d4d60*/  IMAD.WIDE R14, R237, 0x4, R120 ;  /* 0x00000004ed0e7825 */ /* 0x000fc800078e0278 */
[----:B------:R-:W-:Y:S02]  /*d4d70*/  IMAD.WIDE R16, R237, 0x4, R118 ;  /* 0x00000004ed107825 */ /* 0x000fe400078e0276 */
[----:B------:R-:W4:Y:S04]  /*d4d80*/  LDL.LU R237, [R1+0x30d4] ;  /* 0x0030d40001ed7983 */ /* 0x000f280000300800 */
[----:B------:R1:W-:Y:S01]  /*d4d90*/  @P0 STG.E desc[UR20][R18.64], R93 ;  /* 0x0000005d12000986 */ /* 0x0003e2000c101914 */
[----:B------:R-:W-:Y:S02]  /*d4da0*/  ISETP.LT.AND P0, PT, R252, UR5, !P4 ;  /* 0x00000005fc007c0c */ /* 0x000fe4000e701270 */
[----:B------:R-:W-:Y:S01]  /*d4db0*/  LOP3.LUT P3, RZ, R5, 0x4000000, RZ, 0xc0, !PT ;  /* 0x0400000005ff7812 */ /* 0x000fe2000786c0ff */
[----:B------:R-:W4:Y:S10]  /*d4dc0*/  LDL.LU R239, [R1+0x30d0] ;  /* 0x0030d00001ef7983 */ /* 0x000f340000300800 */
[----:B------:R1:W-:Y:S01]  /*d4dd0*/  @P0 STG.E desc[UR20][R12.64], R85 ;  /* 0x000000550c000986 */ /* 0x0003e2000c101914 */
[----:B------:R-:W-:-:S13]  /*d4de0*/  ISETP.LT.AND P0, PT, R243, UR5, !P4 ;  /* 0x00000005f3007c0c */ /* 0x000fda000e701270 */
[----:B------:R1:W-:Y:S01]  /*d4df0*/  @P0 STG.E desc[UR20][R14.64], R77 ;  /* 0x0000004d0e000986 */ /* 0x0003e2000c101914 */
[----:B------:R-:W-:-:S13]  /*d4e00*/  ISETP.LT.AND P0, PT, R242, UR5, !P4 ;  /* 0x00000005f2007c0c */ /* 0x000fda000e701270 */
[----:B------:R2:W-:Y:S01]  /*d4e10*/  @P0 STG.E desc[UR20][R16.64], R69 ;  /* 0x0000004510000986 */ /* 0x0005e2000c101914 */
[----:B------:R-:W-:Y:S02]  /*d4e20*/  ISETP.LT.AND P0, PT, R238, UR5, !P3 ;  /* 0x00000005ee007c0c */ /* 0x000fe4000df01270 */
[C---:B------:R-:W-:Y:S02]  /*d4e30*/  LOP3.LUT P5, RZ, R5.reuse, 0x8000000, RZ, 0xc0, !PT ;  /* 0x0800000005ff7812 */ /* 0x040fe400078ac0ff */
[C---:B------:R-:W-:Y:S02]  /*d4e40*/  LOP3.LUT P6, RZ, R5.reuse, 0x10000000, RZ, 0xc0, !PT ;  /* 0x1000000005ff7812 */ /* 0x040fe400078cc0ff */
[----:B------:R-:W-:Y:S01]  /*d4e50*/  LOP3.LUT P4, RZ, R5, 0x40000000, RZ, 0xc0, !PT ;  /* 0x4000000005ff7812 */ /* 0x000fe2000788c0ff */
[----:B---3--:R-:W-:-:S06]  /*d4e60*/  IMAD.WIDE R20, R241, 0x4, R124 ;  /* 0x00000004f1147825 */ /* 0x008fcc00078e027c */
[----:B------:R3:W-:Y:S01]  /*d4e70*/  @P0 STG.E desc[UR20][R20.64], R61 ;  /* 0x0000003d14000986 */ /* 0x0007e2000c101914 */
[----:B------:R-:W-:Y:S01]  /*d4e80*/  ISETP.LT.AND P0, PT, R252, UR5, !P3 ;  /* 0x00000005fc007c0c */ /* 0x000fe2000df01270 */
[----:B-1----:R-:W-:-:S12]  /*d4e90*/  IMAD.WIDE R18, R241, 0x4, R122 ;  /* 0x00000004f1127825 */ /* 0x002fd800078e027a */
[----:B------:R1:W-:Y:S01]  /*d4ea0*/  @P0 STG.E desc[UR20][R18.64], R53 ;  /* 0x0000003512000986 */ /* 0x0003e2000c101914 */
[----:B------:R-:W-:Y:S01]  /*d4eb0*/  ISETP.LT.AND P0, PT, R243, UR5, !P3 ;  /* 0x00000005f3007c0c */ /* 0x000fe2000df01270 */
[----:B------:R-:W-:-:S12]  /*d4ec0*/  IMAD.WIDE R12, R241, 0x4, R120 ;  /* 0x00000004f10c7825 */ /* 0x000fd800078e0278 */
[----:B------:R-:W-:Y:S01]  /*d4ed0*/  @P0 STG.E desc[UR20][R12.64], R37 ;  /* 0x000000250c000986 */ /* 0x000fe2000c101914 */
[----:B------:R-:W-:Y:S01]  /*d4ee0*/  ISETP.LT.AND P0, PT, R242, UR5, !P3 ;  /* 0x00000005f2007c0c */ /* 0x000fe2000df01270 */
[----:B------:R-:W-:Y:S02]  /*d4ef0*/  IMAD.WIDE R14, R241, 0x4, R118 ;  /* 0x00000004f10e7825 */ /* 0x000fe400078e0276 */
[----:B------:R-:W4:Y:S10]  /*d4f00*/  LDL.LU R241, [R1+0x30cc] ;  /* 0x0030cc0001f17983 */ /* 0x000f340000300800 */
[----:B------:R4:W-:Y:S01]  /*d4f10*/  @P0 STG.E desc[UR20][R14.64], R9 ;  /* 0x000000090e000986 */ /* 0x0009e2000c101914 */
[----:B------:R-:W-:Y:S01]  /*d4f20*/  ISETP.LT.AND P0, PT, R238, UR5, !P5 ;  /* 0x00000005ee007c0c */ /* 0x000fe2000ef01270 */
[----:B--2---:R-:W-:-:S12]  /*d4f30*/  IMAD.WIDE R16, R240, 0x4, R124 ;  /* 0x00000004f0107825 */ /* 0x004fd800078e027c */
[----:B------:R-:W-:Y:S01]  /*d4f40*/  @P0 STG.E desc[UR20][R16.64], R94 ;  /* 0x0000005e10000986 */ /* 0x000fe2000c101914 */
[----:B------:R-:W-:Y:S01]  /*d4f50*/  ISETP.LT.AND P0, PT, R252, UR5, !P5 ;  /* 0x00000005fc007c0c */ /* 0x000fe2000ef01270 */
[----:B---3--:R-:W-:-:S12]  /*d4f60*/  IMAD.WIDE R20, R240, 0x4, R122 ;  /* 0x00000004f0147825 */ /* 0x008fd800078e027a */
[----:B------:R-:W-:Y:S01]  /*d4f70*/  @P0 STG.E desc[UR20][R20.64], R86 ;  /* 0x0000005614000986 */ /* 0x000fe2000c101914 */
[----:B------:R-:W-:Y:S01]  /*d4f80*/  ISETP.LT.AND P0, PT, R243, UR5, !P5 ;  /* 0x00000005f3007c0c */ /* 0x000fe2000ef01270 */
[----:B-1----:R-:W-:Y:S01]  /*d4f90*/  IMAD.WIDE R18, R240, 0x4, R120 ;  /* 0x00000004f0127825 */ /* 0x002fe200078e0278 */
[----:B------:R-:W-:-:S11]  /*d4fa0*/  LOP3.LUT P3, RZ, R5, 0x20000000, RZ, 0xc0, !PT ;  /* 0x2000000005ff7812 */ /* 0x000fd6000786c0ff */
[----:B------:R-:W-:Y:S01]  /*d4fb0*/  @P0 STG.E desc[UR20][R18.64], R78 ;  /* 0x0000004e12000986 */ /* 0x000fe2000c101914 */
[----:B------:R-:W-:Y:S02]  /*d4fc0*/  ISETP.LT.AND P0, PT, R242, UR5, !P5 ;  /* 0x00000005f2007c0c */ /* 0x000fe4000ef01270 */
[----:B------:R-:W-:Y:S01]  /*d4fd0*/  LOP3.LUT P5, RZ, R5, 0x80000000, RZ, 0xc0, !PT ;  /* 0x8000000005ff7812 */ /* 0x000fe200078ac0ff */
[----:B------:R-:W-:Y:S01]  /*d4fe0*/  IMAD.WIDE R4, R240, 0x4, R118 ;  /* 0x00000004f0047825 */ /* 0x000fe200078e0276 */
[----:B------:R-:W1:Y:S04]  /*d4ff0*/  LDS.128 R16, [R2+0x400] ;  /* 0x0004000002107984 */ /* 0x000e680000000c00 */
[----:B------:R-:W2:Y:S05]  /*d5000*/  LDL.LU R240, [R1+0x30c4] ;  /* 0x0030c40001f07983 */ /* 0x000eaa0000300800 */
[----:B------:R3:W-:Y:S01]  /*d5010*/  @P0 STG.E desc[UR20][R4.64], R70 ;  /* 0x0000004604000986 */ /* 0x0007e2000c101914 */
[----:B------:R-:W-:Y:S01]  /*d5020*/  ISETP.LT.AND P0, PT, R238, UR5, !P6 ;  /* 0x00000005ee007c0c */ /* 0x000fe2000f701270 */
[----:B----4-:R-:W-:-:S12]  /*d5030*/  IMAD.WIDE R8, R237, 0x4, R124 ;  /* 0x00000004ed087825 */ /* 0x010fd800078e027c */
[----:B------:R4:W-:Y:S01]  /*d5040*/  @P0 STG.E desc[UR20][R8.64], R62 ;  /* 0x0000003e08000986 */ /* 0x0009e2000c101914 */
[----:B------:R-:W-:Y:S01]  /*d5050*/  ISETP.LT.AND P0, PT, R252, UR5, !P6 ;  /* 0x00000005fc007c0c */ /* 0x000fe2000f701270 */
[----:B------:R-:W-:-:S12]  /*d5060*/  IMAD.WIDE R12, R237, 0x4, R122 ;  /* 0x00000004ed0c7825 */ /* 0x000fd800078e027a */
[----:B------:R1:W-:Y:S01]  /*d5070*/  @P0 STG.E desc[UR20][R12.64], R54 ;  /* 0x000000360c000986 */ /* 0x0003e2000c101914 */
[----:B------:R-:W-:Y:S01]  /*d5080*/  ISETP.LT.AND P0, PT, R243, UR5, !P6 ;  /* 0x00000005f3007c0c */ /* 0x000fe2000f701270 */
[----:B------:R-:W-:-:S12]  /*d5090*/  IMAD.WIDE R14, R237, 0x4, R120 ;  /* 0x00000004ed0e7825 */ /* 0x000fd800078e0278 */
[----:B------:R-:W-:Y:S01]  /*d50a0*/  @P0 STG.E desc[UR20][R14.64], R38 ;  /* 0x000000260e000986 */ /* 0x000fe2000c101914 */
[----:B------:R-:W-:Y:S01]  /*d50b0*/  ISETP.LT.AND P0, PT, R242, UR5, !P6 ;  /* 0x00000005f2007c0c */ /* 0x000fe2000f701270 */
[----:B---3--:R-:W-:Y:S01]  /*d50c0*/  IMAD.WIDE R4, R237, 0x4, R118 ;  /* 0x00000004ed047825 */ /* 0x008fe200078e0276 */
[----:B------:R-:W-:Y:S01]  /*d50d0*/  LOP3.LUT P6, RZ, R6, 0x1, RZ, 0xc0, !PT ;  /* 0x0000000106ff7812 */ /* 0x000fe200078cc0ff */
[----:B------:R-:W3:Y:S10]  /*d50e0*/  LDL.LU R237, [R1+0x30c0] ;  /* 0x0030c00001ed7983 */ /* 0x000ef40000300800 */
        /* <DEDUP_REMOVED lines=11> */
[----:B------:R-:W-:-:S12]  /*d51a0*/  IMAD.WIDE R4, R239, 0x4, R118 ;  /* 0x00000004ef047825 */ /* 0x000fd800078e0276 */
[----:B------:R1:W-:Y:S01]  /*d51b0*/  @P0 STG.E desc[UR20][R4.64], R71 ;  /* 0x0000004704000986 */ /* 0x0003e2000c101914 */
[----:B------:R-:W-:Y:S01]  /*d51c0*/  ISETP.LT.AND P0, PT, R238, UR5, !P4 ;  /* 0x00000005ee007c0c */ /* 0x000fe2000e701270 */
[----:B------:R-:W-:-:S12]  /*d51d0*/  IMAD.WIDE R14, R241, 0x4, R124 ;  /* 0x00000004f10e7825 */ /* 0x000fd800078e027c */
[----:B------:R2:W-:Y:S01]  /*d51e0*/  @P0 STG.E desc[UR20][R14.64], R63 ;  /* 0x0000003f0e000986 */ /* 0x0005e2000c101914 */
[----:B------:R-:W-:Y:S01]  /*d51f0*/  ISETP.LT.AND P0, PT, R252, UR5, !P4 ;  /* 0x00000005fc007c0c */ /* 0x000fe2000e701270 */
[----:B------:R-:W-:-:S04]  /*d5200*/  IMAD.WIDE R6, R241, 0x4, R122 ;  /* 0x00000004f1067825 */ /* 0x000fc800078e027a */
[----:B----4-:R-:W-:-:S04]  /*d5210*/  IMAD.WIDE R8, R241, 0x4, R120 ;  /* 0x00000004f1087825 */ /* 0x010fc800078e0278 */
[----:B-1----:R-:W-:Y:S02]  /*d5220*/  IMAD.WIDE R4, R241, 0x4, R118 ;  /* 0x00000004f1047825 */ /* 0x002fe400078e0276 */
[----:B------:R-:W4:Y:S04]  /*d5230*/  LDL.LU R241, [R1+0x30b8] ;  /* 0x0030b80001f17983 */ /* 0x000f280000300800 */
[----:B------:R1:W-:Y:S01]  /*d5240*/  @P0 STG.E desc[UR20][R6.64], R55 ;  /* 0x0000003706000986 */ /* 0x0003e2000c101914 */
[----:B------:R-:W-:-:S13]  /*d5250*/  ISETP.LT.AND P0, PT, R243, UR5, !P4 ;  /* 0x00000005f3007c0c */ /* 0x000fda000e701270 */
[----:B------:R-:W-:Y:S01]  /*d5260*/  @P0 STG.E desc[UR20][R8.64], R39 ;  /* 0x0000002708000986 */ /* 0x000fe2000c101914 */
[----:B------:R-:W-:-:S13]  /*d5270*/  ISETP.LT.AND P0, PT, R242, UR5, !P4 ;  /* 0x00000005f2007c0c */ /* 0x000fda000e701270 */
[----:B------:R1:W-:Y:S01]  /*d5280*/  @P0 STG.E desc[UR20][R4.64], R11 ;  /* 0x0000000b04000986 */ /* 0x0003e2000c101914 */
[----:B--2---:R-:W-:-:S04]  /*d5290*/  IMAD.WIDE R12, R240, 0x4, R124 ;  /* 0x00000004f00c7825 */ /* 0x004fc800078e027c */
[----:B------:R-:W-:-:S04]  /*d52a0*/  IMAD.WIDE R14, R240, 0x4, R122 ;  /* 0x00000004f00e7825 */ /* 0x000fc800078e027a */
[----:B-1----:R-:W-:-:S04]  /*d52b0*/  IMAD.WIDE R6, R240, 0x4, R120 ;  /* 0x00000004f0067825 */ /* 0x002fc800078e0278 */
[----:B------:R-:W-:Y:S02]  /*d52c0*/  IMAD.WIDE R4, R240, 0x4, R118 ;  /* 0x00000004f0047825 */ /* 0x000fe400078e0276 */
[----:B------:R-:W2:Y:S01]  /*d52d0*/  LDL.LU R240, [R1+0x30b4] ;  /* 0x0030b40001f07983 */ /* 0x000ea20000300800 */
[----:B------:R-:W-:-:S03]  /*d52e0*/  ISETP.LT.AND P0, PT, R238, UR5, !P5 ;  /* 0x00000005ee007c0c */ /* 0x000fc6000ef01270 */
[----:B------:R-:W2:Y:S10]  /*d52f0*/  LDL.LU R239, [R1+0x30a4] ;  /* 0x0030a40001ef7983 */ /* 0x000eb40000300800 */
[----:B------:R1:W-:Y:S01]  /*d5300*/  @P0 STG.E desc[UR20][R12.64], R88 ;  /* 0x000000580c000986 */ /* 0x0003e2000c101914 */
[----:B------:R-:W-:-:S13]  /*d5310*/  ISETP.LT.AND P0, PT, R252, UR5, !P5 ;  /* 0x00000005fc007c0c */ /* 0x000fda000ef01270 */
[----:B------:R-:W-:Y:S01]  /*d5320*/  @P0 STG.E desc[UR20][R14.64], R80 ;  /* 0x000000500e000986 */ /* 0x000fe2000c101914 */
[----:B------:R-:W-:-:S13]  /*d5330*/  ISETP.LT.AND P0, PT, R243, UR5, !P5 ;  /* 0x00000005f3007c0c */ /* 0x000fda000ef01270 */
[----:B------:R-:W-:Y:S01]  /*d5340*/  @P0 STG.E desc[UR20][R6.64], R72 ;  /* 0x0000004806000986 */ /* 0x000fe2000c101914 */
[----:B------:R-:W-:-:S13]  /*d5350*/  ISETP.LT.AND P0, PT, R242, UR5, !P5 ;  /* 0x00000005f2007c0c */ /* 0x000fda000ef01270 */
[----:B------:R1:W-:Y:S01]  /*d5360*/  @P0 STG.E desc[UR20][R4.64], R64 ;  /* 0x0000004004000986 */ /* 0x0003e2000c101914 */
[----:B------:R-:W-:Y:S01]  /*d5370*/  ISETP.LT.AND P0, PT, R238, UR5, !P6 ;  /* 0x00000005ee007c0c */ /* 0x000fe2000f701270 */
[----:B---3--:R-:W-:-:S12]  /*d5380*/  IMAD.WIDE R8, R237, 0x4, R124 ;  /* 0x00000004ed087825 */ /* 0x008fd800078e027c */
[----:B------:R3:W-:Y:S01]  /*d5390*/  @P0 STG.E desc[UR20][R8.64], R56 ;  /* 0x0000003808000986 */ /* 0x0007e2000c101914 */
[----:B------:R-:W-:Y:S01]  /*d53a0*/  ISETP.LT.AND P0, PT, R252, UR5, !P6 ;  /* 0x00000005fc007c0c */ /* 0x000fe2000f701270 */
[----:B------:R-:W-:-:S12]  /*d53b0*/  IMAD.WIDE R10, R237, 0x4, R122 ;  /* 0x00000004ed0a7825 */ /* 0x000fd800078e027a */
[----:B------:R-:W-:Y:S01]  /*d53c0*/  @P0 STG.E desc[UR20][R10.64], R48 ;  /* 0x000000300a000986 */ /* 0x000fe2000c101914 */
[----:B------:R-:W-:Y:S01]  /*d53d0*/  ISETP.LT.AND P0, PT, R243, UR5, !P6 ;  /* 0x00000005f3007c0c */ /* 0x000fe2000f701270 */
[----:B-1----:R-:W-:-:S12]  /*d53e0*/  IMAD.WIDE R12, R237, 0x4, R120 ;  /* 0x00000004ed0c7825 */ /* 0x002fd800078e0278 */
[----:B------:R-:W-:Y:S01]  /*d53f0*/  @P0 STG.E desc[UR20][R12.64], R32 ;  /* 0x000000200c000986 */ /* 0x000fe2000c101914 */
[----:B------:R-:W-:Y:S01]  /*d5400*/  ISETP.LT.AND P0, PT, R242, UR5, !P6 ;  /* 0x00000005f2007c0c */ /* 0x000fe2000f701270 */
[----:B------:R-:W-:Y:S02]  /*d5410*/  IMAD.WIDE R4, R237, 0x4, R118 ;  /* 0x00000004ed047825 */ /* 0x000fe400078e0276 */
[----:B------:R-:W2:Y:S10]  /*d5420*/  LDL.LU R237, [R1+0x30a0] ;  /* 0x0030a00001ed7983 */ /* 0x000eb40000300800 */
[----:B------:R1:W-:Y:S01]  /*d5430*/  @P0 STG.E desc[UR20][R4.64], R16 ;  /* 0x0000001004000986 */ /* 0x0003e2000c101914 */
[----:B------:R-:W-:Y:S01]  /*d5440*/  ISETP.LT.AND P0, PT, R238, UR5, !P1 ;  /* 0x00000005ee007c0c */ /* 0x000fe2000cf01270 */
[----:B----4-:R-:W-:-:S12]  /*d5450*/  IMAD.WIDE R6, R241, 0x4, R124 ;  /* 0x00000004f1067825 */ /* 0x010fd800078e027c */
[----:B------:R4:W-:Y:S01]  /*d5460*/  @P0 STG.E desc[UR20][R6.64], R89 ;  /* 0x0000005906000986 */ /* 0x0009e2000c101914 */
[----:B------:R-:W-:Y:S01]  /*d5470*/  ISETP.LT.AND P0, PT, R252, UR5, !P1 ;  /* 0x00000005fc007c0c */ /* 0x000fe2000cf01270 */
[----:B---3--:R-:W-:-:S04]  /*d5480*/  IMAD.WIDE R8, R241, 0x4, R122 ;  /* 0x00000004f1087825 */ /* 0x008fc800078e027a */
[----:B------:R-:W-:-:S04]  /*d5490*/  IMAD.WIDE R2, R241, 0x4, R120 ;  /* 0x00000004f1027825 */ /* 0x000fc800078e0278 */
[----:B-1----:R-:W-:Y:S02]  /*d54a0*/  IMAD.WIDE R4, R241, 0x4, R118 ;  /* 0x00000004f1047825 */ /* 0x002fe400078e0276 */
[----:B------:R-:W3:Y:S04]  /*d54b0*/  LDL.LU R241, [R1+0x309c] ;  /* 0x00309c0001f17983 */ /* 0x000ee80000300800 */
[----:B------:R1:W-:Y:S01]  /*d54c0*/  @P0 STG.E desc[UR20][R8.64], R81 ;  /* 0x0000005108000986 */ /* 0x0003e2000c101914 */
[----:B------:R-:W-:-:S13]  /*d54d0*/  ISETP.LT.AND P0, PT, R243, UR5, !P1 ;  /* 0x00000005f3007c0c */ /* 0x000fda000cf01270 */
[----:B------:R1:W-:Y:S01]  /*d54e0*/  @P0 STG.E desc[UR20][R2.64], R73 ;  /* 0x0000004902000986 */ /* 0x0003e2000c101914 */
[----:B--2---:R-:W-:-:S04]  /*d54f0*/  IMAD.WIDE R10, R240, 0x4, R124 ;  /* 0x00000004f00a7825 */ /* 0x004fc800078e027c */
[----:B----4-:R-:W-:-:S04]  /*d5500*/  IMAD.WIDE R6, R240, 0x4, R122 ;  /* 0x00000004f0067825 */ /* 0x010fc800078e027a */
[----:B-1----:R-:W-:-:S04]  /*d5510*/  IMAD.WIDE R8, R240, 0x4, R120 ;  /* 0x00000004f0087825 */ /* 0x002fc800078e0278 */
[----:B------:R-:W-:Y:S02]  /*d5520*/  IMAD.WIDE R2, R240, 0x4, R118 ;  /* 0x00000004f0027825 */ /* 0x000fe400078e0276 */
[----:B------:R-:W2:Y:S01]  /*d5530*/  LDL.LU R240, [R1+0x3190] ;  /* 0x0031900001f07983 */ /* 0x000ea20000300800 */
[----:B------:R-:W-:Y:S02]  /*d5540*/  ISETP.LT.AND P1, PT, R242, UR5, !P1 ;  /* 0x00000005f2007c0c */ /* 0x000fe4000cf21270 */
[----:B------:R-:W-:-:S11]  /*d5550*/  ISETP.LT.AND P0, PT, R238, UR5, !P2 ;  /* 0x00000005ee007c0c */ /* 0x000fd6000d701270 */
[----:B------:R1:W-:Y:S01]  /*d5560*/  @P1 STG.E desc[UR20][R4.64], R65 ;  /* 0x0000004104001986 */ /* 0x0003e2000c101914 */
[----:B------:R-:W-:-:S03]  /*d5570*/  ISETP.LT.AND P1, PT, R252, UR5, !P2 ;  /* 0x00000005fc007c0c */ /* 0x000fc6000d721270 */
[----:B------:R4:W-:Y:S01]  /*d5580*/  @P0 STG.E desc[UR20][R10.64], R57 ;  /* 0x000000390a000986 */ /* 0x0009e2000c101914 */
[----:B------:R-:W-:Y:S02]  /*d5590*/  ISETP.LT.AND P0, PT, R243, UR5, !P2 ;  /* 0x00000005f3007c0c */ /* 0x000fe4000d701270 */
[----:B------:R-:W-:Y:S02]  /*d55a0*/  ISETP.LT.AND P2, PT, R242, UR5, !P2 ;  /* 0x00000005f2007c0c */ /* 0x000fe4000d741270 */
[----:B------:R-:W-:-:S05]  /*d55b0*/  LOP3.LUT P3, RZ, R108, 0x40, RZ, 0xc0, !PT ;  /* 0x000000406cff7812 */ /* 0x000fca000786c0ff */
[----:B------:R-:W-:Y:S01]  /*d55c0*/  @P1 STG.E desc[UR20][R6.64], R49 ;  /* 0x0000003106001986 */ /* 0x000fe2000c101914 */
[----:B------:R-:W-:-:S03]  /*d55d0*/  ISETP.LT.AND P1, PT, R252, UR5, !P3 ;  /* 0x00000005fc007c0c */ /* 0x000fc6000df21270 */
[----:B------:R-:W-:Y:S01]  /*d55e0*/  @P0 STG.E desc[UR20][R8.64], R33 ;  /* 0x0000002108000986 */ /* 0x000fe2000c101914 */
[----:B------:R-:W-:-:S03]  /*d55f0*/  ISETP.LT.AND P0, PT, R238, UR5, !P3 ;  /* 0x00000005ee007c0c */ /* 0x000fc6000df01270 */
[----:B------:R4:W-:Y:S01]  /*d5600*/  @P2 STG.E desc[UR20][R2.64], R17 ;  /* 0x0000001102002986 */ /* 0x0009e2000c101914 */
[----:B------:R-:W-:Y:S01]  /*d5610*/  ISETP.LT.AND P2, PT, R243, UR5, !P3 ;  /* 0x00000005f3007c0c */ /* 0x000fe2000df41270 */
[C---:B-1----:R-:W-:Y:S01]  /*d5620*/  IMAD.WIDE R4, R239.reuse, 0x4, R124 ;  /* 0x00000004ef047825 */ /* 0x042fe200078e027c */
[----:B------:R-:W-:Y:S02]  /*d5630*/  ISETP.LT.AND P3, PT, R242, UR5, !P3 ;  /* 0x00000005f2007c0c */ /* 0x000fe4000df61270 */
[----:B------:R-:W-:Y:S01]  /*d5640*/  LOP3.LUT P4, RZ, R108, 0x20, RZ, 0xc0, !PT ;  /* 0x000000206cff7812 */ /* 0x000fe2000788c0ff */
[----:B----4-:R-:W-:-:S04]  /*d5650*/  IMAD.WIDE R10, R239, 0x4, R122 ;  /* 0x00000004ef0a7825 */ /* 0x010fc800078e027a */
[C---:B------:R-:W-:Y:S01]  /*d5660*/  IMAD.WIDE R12, R239.reuse, 0x4, R120 ;  /* 0x00000004ef0c7825 */ /* 0x040fe200078e0278 */
[----:B------:R1:W-:Y:S01]  /*d5670*/  @P0 STG.E desc[UR20][R4.64], R90 ;  /* 0x0000005a04000986 */ /* 0x0003e2000c101914 */
[----:B------:R-:W-:Y:S02]  /*d5680*/  ISETP.LT.AND P0, PT, R238, UR5, !P4 ;  /* 0x00000005ee007c0c */ /* 0x000fe4000e701270 */
[----:B------:R-:W-:Y:S01]  /*d5690*/  IMAD.WIDE R2, R239, 0x4, R118 ;  /* 0x00000004ef027825 */ /* 0x000fe200078e0276 */
[----:B------:R4:W-:Y:S01]  /*d56a0*/  @P1 STG.E desc[UR20][R10.64], R82 ;  /* 0x000000520a001986 */ /* 0x0009e2000c101914 */
[----:B------:R-:W-:-:S03]  /*d56b0*/  ISETP.LT.AND P1, PT, R252, UR5, !P4 ;  /* 0x00000005fc007c0c */ /* 0x000fc6000e721270 */
[----:B------:R3:W-:Y:S01]  /*d56c0*/  @P2 STG.E desc[UR20][R12.64], R74 ;  /* 0x0000004a0c002986 */ /* 0x0007e2000c101914 */
[----:B------:R-:W-:Y:S02]  /*d56d0*/  ISETP.LT.AND P2, PT, R243, UR5, !P4 ;  /* 0x00000005f3007c0c */ /* 0x000fe4000e741270 */
[----:B------:R-:W-:Y:S02]  /*d56e0*/  LOP3.LUT P5, RZ, R108, 0x10, RZ, 0xc0, !PT ;  /* 0x000000106cff7812 */ /* 0x000fe400078ac0ff */
[----:B------:R-:W-:Y:S01]  /*d56f0*/  ISETP.LT.AND P4, PT, R242, UR5, !P4 ;  /* 0x00000005f2007c0c */ /* 0x000fe2000e781270 */
[----:B------:R3:W-:Y:S01]  /*d5700*/  @P3 STG.E desc[UR20][R2.64], R66 ;  /* 0x0000004202003986 */ /* 0x0007e2000c101914 */
[----:B------:R-:W-:Y:S02]  /*d5710*/  ISETP.LT.AND P3, PT, R238, UR5, !P5 ;  /* 0x00000005ee007c0c */ /* 0x000fe4000ef61270 */
[----:B------:R-:W-:Y:S01]  /*d5720*/  LOP3.LUT P6, RZ, R108, 0x8, RZ, 0xc0, !PT ;  /* 0x000000086cff7812 */ /* 0x000fe200078cc0ff */
[----:B------:R-:W-:-:S04]  /*d5730*/  IMAD.WIDE R6, R237, 0x4, R124 ;  /* 0x00000004ed067825 */ /* 0x000fc800078e027c */
[C---:B------:R-:W-:Y:S01]  /*d5740*/  IMAD.WIDE R8, R237.reuse, 0x4, R122 ;  /* 0x00000004ed087825 */ /* 0x040fe200078e027a */
[----:B------:R-:W-:Y:S03]  /*d5750*/  @P0 STG.E desc[UR20][R6.64], R58 ;  /* 0x0000003a06000986 */ /* 0x000fe6000c101914 */
[C---:B-1----:R-:W-:Y:S01]  /*d5760*/  IMAD.WIDE R4, R237.reuse, 0x4, R120 ;  /* 0x00000004ed047825 */ /* 0x042fe200078e0278 */
[----:B------:R-:W-:Y:S03]  /*d5770*/  @P1 STG.E desc[UR20][R8.64], R50 ;  /* 0x0000003208001986 */ /* 0x000fe6000c101914 */
[----:B----4-:R-:W-:Y:S01]  /*d5780*/  IMAD.WIDE R10, R237, 0x4, R118 ;  /* 0x00000004ed0a7825 */ /* 0x010fe200078e0276 */
[----:B------:R1:W-:Y:S01]  /*d5790*/  @P2 STG.E desc[UR20][R4.64], R34 ;  /* 0x0000002204002986 */ /* 0x0003e2000c101914 */
[----:B------:R-:W-:-:S03]  /*d57a0*/  ISETP.LT.AND P1, PT, R252, UR5, !P5 ;  /* 0x00000005fc007c0c */ /* 0x000fc6000ef21270 */
[----:B------:R4:W-:Y:S01]  /*d57b0*/  @P4 STG.E desc[UR20][R10.64], R18 ;  /* 0x000000120a004986 */ /* 0x0009e2000c101914 */
[----:B------:R-:W-:Y:S02]  /*d57c0*/  ISETP.LT.AND P4, PT, R243, UR5, !P5 ;  /* 0x00000005f3007c0c */ /* 0x000fe4000ef81270 */
[----:B------:R-:W-:Y:S02]  /*d57d0*/  ISETP.LT.AND P5, PT, R242, UR5, !P5 ;  /* 0x00000005f2007c0c */ /* 0x000fe4000efa1270 */
[----:B------:R-:W-:Y:S02]  /*d57e0*/  ISETP.LT.AND P0, PT, R238, UR5, !P6 ;  /* 0x00000005ee007c0c */ /* 0x000fe4000f701270 */
[----:B------:R-:W-:Y:S01]  /*d57f0*/  ISETP.LT.AND P2, PT, R252, UR5, !P6 ;  /* 0x00000005fc007c0c */ /* 0x000fe2000f741270 */
[----:B---3--:R-:W-:-:S05]  /*d5800*/  IMAD.WIDE R12, R241, 0x4, R124 ;  /* 0x00000004f10c7825 */ /* 0x008fca00078e027c */
[----:B------:R4:W-:Y:S01]  /*d5810*/  @P3 STG.E desc[UR20][R12.64], R91 ;  /* 0x0000005b0c003986 */ /* 0x0009e2000c101914 */
[----:B------:R-:W-:Y:S02]  /*d5820*/  ISETP.LT.AND P3, PT, R243, UR5, !P6 ;  /* 0x00000005f3007c0c */ /* 0x000fe4000f761270 */
[----:B------:R-:W-:Y:S01]  /*d5830*/  ISETP.LT.AND P6, PT, R242, UR5, !P6 ;  /* 0x00000005f2007c0c */ /* 0x000fe2000f7c1270 */
[----:B------:R-:W-:-:S04]  /*d5840*/  IMAD.WIDE R2, R241, 0x4, R122 ;  /* 0x00000004f1027825 */ /* 0x000fc800078e027a */
[C---:B-1----:R-:W-:Y:S01]  /*d5850*/  IMAD.WIDE R4, R241.reuse, 0x4, R120 ;  /* 0x00000004f1047825 */ /* 0x042fe200078e0278 */
[----:B------:R4:W-:Y:S03]  /*d5860*/  @P1 STG.E desc[UR20][R2.64], R83 ;  /* 0x0000005302001986 */ /* 0x0009e6000c101914 */
[----:B------:R-:W-:Y:S01]  /*d5870*/  IMAD.WIDE R6, R241, 0x4, R118 ;  /* 0x00000004f1067825 */ /* 0x000fe200078e0276 */
[----:B------:R4:W-:Y:S04]  /*d5880*/  @P4 STG.E desc[UR20][R4.64], R75 ;  /* 0x0000004b04004986 */ /* 0x0009e8000c101914 */
[----:B------:R4:W-:Y:S01]  /*d5890*/  @P5 STG.E desc[UR20][R6.64], R67 ;  /* 0x0000004306005986 */ /* 0x0009e2000c101914 */
[----:B--2---:R-:W-:-:S04]  /*d58a0*/  IMAD.WIDE R124, R240, 0x4, R124 ;  /* 0x00000004f07c7825 */ /* 0x004fc800078e027c */
[C---:B------:R-:W-:Y:S01]  /*d58b0*/  IMAD.WIDE R122, R240.reuse, 0x4, R122 ;  /* 0x00000004f07a7825 */ /* 0x040fe200078e027a */
[----:B------:R4:W-:Y:S03]  /*d58c0*/  @P0 STG.E desc[UR20][R124.64], R59 ;  /* 0x0000003b7c000986 */ /* 0x0009e6000c101914 */
[C---:B------:R-:W-:Y:S01]  /*d58d0*/  IMAD.WIDE R120, R240.reuse, 0x4, R120 ;  /* 0x00000004f0787825 */ /* 0x040fe200078e0278 */
[----:B------:R4:W-:Y:S04]  /*d58e0*/  @P2 STG.E desc[UR20][R122.64], R51 ;  /* 0x000000337a002986 */ /* 0x0009e8000c101914 */
[----:B------:R4:W-:Y:S01]  /*d58f0*/  @P3 STG.E desc[UR20][R120.64], R35 ;  /* 0x0000002378003986 */ /* 0x0009e2000c101914 */
[----:B------:R-:W-:Y:S01]  /*d5900*/  IMAD.WIDE R118, R240, 0x4, R118 ;  /* 0x00000004f0767825 */ /* 0x000fe200078e0276 */
[----:B------:R-:W-:Y:S06]  /*d5910*/  @!P6 EXIT ;  /* 0x000000000000e94d */ /* 0x000fec0003800000 */
[----:B------:R-:W-:Y:S01]  /*d5920*/  STG.E desc[UR20][R118.64], R19 ;  /* 0x0000001376007986 */ /* 0x000fe2000c101914 */
[----:B------:R-:W-:Y:S05]  /*d5930*/  EXIT ;  /* 0x000000000000794d */ /* 0x000fea0003800000 */
.L_x_3:
[----:B------:R-:W-:-:S00]  /*d5940*/  BRA `(.L_x_3) ;  /* 0xfffffffc00fc7947 */ /* 0x000fc0000383ffff */
[----:B------:R-:W-:-:S00]  /*d5950*/  NOP ;  /* 0x0000000000007918 */ /* 0x000fc00000000000 */
        /* <DEDUP_REMOVED lines=10> */
.L_x_4:


//--------------------- .nv.shared.matmul_kernel  --------------------------
	.section	.nv.shared.matmul_kernel,"aw",@nobits
	.sectionflags	@""
	.align	16
	.zero		1024


//--------------------- .nv.shared.reserved.0     --------------------------
	.section	.nv.shared.reserved.0,"aw",@nobits
	.weak		__nv_reservedSMEM_offset_0_alias
	.size		__nv_reservedSMEM_offset_0_alias, 0, 0
	.other		__nv_reservedSMEM_offset_0_alias,@"STO_CUDA_RESERVED_SHARED STV_DEFAULT"
__nv_reservedSMEM_offset_0_alias:
	.zero		0


//--------------------- .nv.constant0.matmul_kernel --------------------------
	.section	.nv.constant0.matmul_kernel,"a",@progbits
	.sectionflags	@""
	.align	4
.nv.constant0.matmul_kernel:
	.zero		608


//--------------------- SYMBOLS --------------------------

	.type		.nv.reservedSmem.offset0,@object
	.size		.nv.reservedSmem.offset0,0x4
